//
// Generated by NVIDIA NVVM Compiler
//
// Compiler Build ID: CL-36424714
// Cuda compilation tools, release 13.0, V13.0.88
// Based on NVVM 20.0.0
//

.version 9.0
.target sm_100
.address_size 64

	// .globl	_Z21convertToUniqueKernelPaPiS0_iS_S0_S0_i
// _ZZN3cub18CUB_300001_SM_10006detail10radix_sort31DeviceRadixSortSingleTileKernelINS1_5radix10policy_hubIiNS0_8NullTypeEyE10Policy1000ELNS0_9SortOrderE0EiS6_yNS1_21identity_decomposer_tEEEvPKT1_PSB_PKT2_PSF_T3_iiT4_E12temp_storage has been demoted
// _ZZN3cub18CUB_300001_SM_10006detail10radix_sort30DeviceRadixSortHistogramKernelINS1_5radix10policy_hubIiNS0_8NullTypeEyE10Policy1000ELNS0_9SortOrderE0EiyNS1_21identity_decomposer_tEEEvPT2_PKT1_SB_iiT3_E12temp_storage has been demoted
// _ZZN3cub18CUB_300001_SM_10006detail10radix_sort33DeviceRadixSortExclusiveSumKernelINS1_5radix10policy_hubIiNS0_8NullTypeEyE10Policy1000EyEEvPT0_E12temp_storage has been demoted
// _ZZN3cub18CUB_300001_SM_10006detail10radix_sort29DeviceRadixSortOnesweepKernelINS1_5radix10policy_hubIiNS0_8NullTypeEyE10Policy1000ELNS0_9SortOrderE0EiS6_yiiNS1_21identity_decomposer_tEEEvPT5_SC_PT3_PKSD_PT1_PKSH_PT2_PKSL_T4_iiT6_E1s has been demoted
.global .align 1 .b8 _ZN34_INTERNAL_06ad1459_4_k_cu_f094b8c04cuda3std3__45__cpo5beginE[1];
.global .align 1 .b8 _ZN34_INTERNAL_06ad1459_4_k_cu_f094b8c04cuda3std3__45__cpo3endE[1];
.global .align 1 .b8 _ZN34_INTERNAL_06ad1459_4_k_cu_f094b8c04cuda3std3__45__cpo6cbeginE[1];
.global .align 1 .b8 _ZN34_INTERNAL_06ad1459_4_k_cu_f094b8c04cuda3std3__45__cpo4cendE[1];
.global .align 1 .b8 _ZN34_INTERNAL_06ad1459_4_k_cu_f094b8c04cuda3std3__45__cpo6rbeginE[1];
.global .align 1 .b8 _ZN34_INTERNAL_06ad1459_4_k_cu_f094b8c04cuda3std3__45__cpo4rendE[1];
.global .align 1 .b8 _ZN34_INTERNAL_06ad1459_4_k_cu_f094b8c04cuda3std3__45__cpo7crbeginE[1];
.global .align 1 .b8 _ZN34_INTERNAL_06ad1459_4_k_cu_f094b8c04cuda3std3__45__cpo5crendE[1];
.global .align 1 .b8 _ZN34_INTERNAL_06ad1459_4_k_cu_f094b8c04cuda3std3__436_GLOBAL__N__06ad1459_4_k_cu_f094b8c06ignoreE[1];
.global .align 1 .b8 _ZN34_INTERNAL_06ad1459_4_k_cu_f094b8c04cuda3std3__419piecewise_constructE[1];
.global .align 1 .b8 _ZN34_INTERNAL_06ad1459_4_k_cu_f094b8c04cuda3std3__48in_placeE[1];
.global .align 1 .b8 _ZN34_INTERNAL_06ad1459_4_k_cu_f094b8c04cuda3std3__420unreachable_sentinelE[1];
.global .align 1 .b8 _ZN34_INTERNAL_06ad1459_4_k_cu_f094b8c04cuda3std3__47nulloptE[1];
.global .align 1 .b8 _ZN34_INTERNAL_06ad1459_4_k_cu_f094b8c04cuda3std3__48unexpectE[1];
.global .align 1 .b8 _ZN34_INTERNAL_06ad1459_4_k_cu_f094b8c04cuda3std6ranges3__45__cpo4swapE[1];
.global .align 1 .b8 _ZN34_INTERNAL_06ad1459_4_k_cu_f094b8c04cuda3std6ranges3__45__cpo9iter_moveE[1];
.global .align 1 .b8 _ZN34_INTERNAL_06ad1459_4_k_cu_f094b8c04cuda3std6ranges3__45__cpo5beginE[1];
.global .align 1 .b8 _ZN34_INTERNAL_06ad1459_4_k_cu_f094b8c04cuda3std6ranges3__45__cpo3endE[1];
.global .align 1 .b8 _ZN34_INTERNAL_06ad1459_4_k_cu_f094b8c04cuda3std6ranges3__45__cpo6cbeginE[1];
.global .align 1 .b8 _ZN34_INTERNAL_06ad1459_4_k_cu_f094b8c04cuda3std6ranges3__45__cpo4cendE[1];
.global .align 1 .b8 _ZN34_INTERNAL_06ad1459_4_k_cu_f094b8c04cuda3std6ranges3__45__cpo7advanceE[1];
.global .align 1 .b8 _ZN34_INTERNAL_06ad1459_4_k_cu_f094b8c04cuda3std6ranges3__45__cpo9iter_swapE[1];
.global .align 1 .b8 _ZN34_INTERNAL_06ad1459_4_k_cu_f094b8c04cuda3std6ranges3__45__cpo4nextE[1];
.global .align 1 .b8 _ZN34_INTERNAL_06ad1459_4_k_cu_f094b8c04cuda3std6ranges3__45__cpo4prevE[1];
.global .align 1 .b8 _ZN34_INTERNAL_06ad1459_4_k_cu_f094b8c04cuda3std6ranges3__45__cpo4dataE[1];
.global .align 1 .b8 _ZN34_INTERNAL_06ad1459_4_k_cu_f094b8c04cuda3std6ranges3__45__cpo5cdataE[1];
.global .align 1 .b8 _ZN34_INTERNAL_06ad1459_4_k_cu_f094b8c04cuda3std6ranges3__45__cpo4sizeE[1];
.global .align 1 .b8 _ZN34_INTERNAL_06ad1459_4_k_cu_f094b8c04cuda3std6ranges3__45__cpo5ssizeE[1];
.global .align 1 .b8 _ZN34_INTERNAL_06ad1459_4_k_cu_f094b8c04cuda3std6ranges3__45__cpo8distanceE[1];
.global .align 1 .b8 _ZN34_INTERNAL_06ad1459_4_k_cu_f094b8c06thrust24THRUST_300001_SM_1000_NS8cuda_cub3parE[1];
.global .align 1 .b8 _ZN34_INTERNAL_06ad1459_4_k_cu_f094b8c06thrust24THRUST_300001_SM_1000_NS8cuda_cub10par_nosyncE[1];
.global .align 1 .b8 _ZN34_INTERNAL_06ad1459_4_k_cu_f094b8c06thrust24THRUST_300001_SM_1000_NS6system6detail10sequential3seqE[1];
.global .align 1 .b8 _ZN34_INTERNAL_06ad1459_4_k_cu_f094b8c06thrust24THRUST_300001_SM_1000_NS6system3cpp3parE[1];
.global .align 1 .b8 _ZN34_INTERNAL_06ad1459_4_k_cu_f094b8c06thrust24THRUST_300001_SM_1000_NS12placeholders2_1E[1];
.global .align 1 .b8 _ZN34_INTERNAL_06ad1459_4_k_cu_f094b8c06thrust24THRUST_300001_SM_1000_NS12placeholders2_2E[1];
.global .align 1 .b8 _ZN34_INTERNAL_06ad1459_4_k_cu_f094b8c06thrust24THRUST_300001_SM_1000_NS12placeholders2_3E[1];
.global .align 1 .b8 _ZN34_INTERNAL_06ad1459_4_k_cu_f094b8c06thrust24THRUST_300001_SM_1000_NS12placeholders2_4E[1];
.global .align 1 .b8 _ZN34_INTERNAL_06ad1459_4_k_cu_f094b8c06thrust24THRUST_300001_SM_1000_NS12placeholders2_5E[1];
.global .align 1 .b8 _ZN34_INTERNAL_06ad1459_4_k_cu_f094b8c06thrust24THRUST_300001_SM_1000_NS12placeholders2_6E[1];
.global .align 1 .b8 _ZN34_INTERNAL_06ad1459_4_k_cu_f094b8c06thrust24THRUST_300001_SM_1000_NS12placeholders2_7E[1];
.global .align 1 .b8 _ZN34_INTERNAL_06ad1459_4_k_cu_f094b8c06thrust24THRUST_300001_SM_1000_NS12placeholders2_8E[1];
.global .align 1 .b8 _ZN34_INTERNAL_06ad1459_4_k_cu_f094b8c06thrust24THRUST_300001_SM_1000_NS12placeholders2_9E[1];
.global .align 1 .b8 _ZN34_INTERNAL_06ad1459_4_k_cu_f094b8c06thrust24THRUST_300001_SM_1000_NS12placeholders3_10E[1];
.global .align 1 .b8 _ZN34_INTERNAL_06ad1459_4_k_cu_f094b8c06thrust24THRUST_300001_SM_1000_NS3seqE[1];
.global .align 1 .b8 _ZN34_INTERNAL_06ad1459_4_k_cu_f094b8c06thrust24THRUST_300001_SM_1000_NS6deviceE[1];
.extern .shared .align 16 .b8 _ZN6thrust24THRUST_300001_SM_1000_NS8cuda_cub4core6detail5shmemE[];

.visible .entry _Z21convertToUniqueKernelPaPiS0_iS_S0_S0_i(
	.param .u64 .ptr .align 1 _Z21convertToUniqueKernelPaPiS0_iS_S0_S0_i_param_0,
	.param .u64 .ptr .align 1 _Z21convertToUniqueKernelPaPiS0_iS_S0_S0_i_param_1,
	.param .u64 .ptr .align 1 _Z21convertToUniqueKernelPaPiS0_iS_S0_S0_i_param_2,
	.param .u32 _Z21convertToUniqueKernelPaPiS0_iS_S0_S0_i_param_3,
	.param .u64 .ptr .align 1 _Z21convertToUniqueKernelPaPiS0_iS_S0_S0_i_param_4,
	.param .u64 .ptr .align 1 _Z21convertToUniqueKernelPaPiS0_iS_S0_S0_i_param_5,
	.param .u64 .ptr .align 1 _Z21convertToUniqueKernelPaPiS0_iS_S0_S0_i_param_6,
	.param .u32 _Z21convertToUniqueKernelPaPiS0_iS_S0_S0_i_param_7
)
{
	.local .align 16 .b8 	__local_depot0[512];
	.reg .b64 	%SP;
	.reg .b64 	%SPL;
	.reg .pred 	%p<12>;
	.reg .b32 	%r<53>;
	.reg .b64 	%rd<40>;

	mov.u64 	%SPL, __local_depot0;
	ld.param.u64 	%rd10, [_Z21convertToUniqueKernelPaPiS0_iS_S0_S0_i_param_0];
	ld.param.u64 	%rd11, [_Z21convertToUniqueKernelPaPiS0_iS_S0_S0_i_param_1];
	ld.param.u64 	%rd12, [_Z21convertToUniqueKernelPaPiS0_iS_S0_S0_i_param_2];
	ld.param.u32 	%r28, [_Z21convertToUniqueKernelPaPiS0_iS_S0_S0_i_param_3];
	ld.param.u64 	%rd15, [_Z21convertToUniqueKernelPaPiS0_iS_S0_S0_i_param_4];
	ld.param.u64 	%rd13, [_Z21convertToUniqueKernelPaPiS0_iS_S0_S0_i_param_5];
	ld.param.u64 	%rd14, [_Z21convertToUniqueKernelPaPiS0_iS_S0_S0_i_param_6];
	cvta.to.global.u64 	%rd1, %rd15;
	add.u64 	%rd2, %SPL, 0;
	mov.u32 	%r29, %ctaid.x;
	mov.u32 	%r30, %ntid.x;
	mov.u32 	%r31, %tid.x;
	mad.lo.s32 	%r1, %r29, %r30, %r31;
	setp.ge.s32 	%p1, %r1, %r28;
	@%p1 bra 	$L__BB0_16;
	cvta.to.global.u64 	%rd17, %rd11;
	cvta.to.global.u64 	%rd18, %rd12;
	cvta.to.global.u64 	%rd19, %rd13;
	mul.wide.s32 	%rd20, %r1, 4;
	add.s64 	%rd21, %rd17, %rd20;
	ld.global.u32 	%r2, [%rd21];
	add.s64 	%rd22, %rd18, %rd20;
	ld.global.u32 	%r3, [%rd22];
	add.s64 	%rd23, %rd19, %rd20;
	ld.global.u32 	%r4, [%rd23];
	setp.lt.s32 	%p2, %r3, 1;
	mov.b32 	%r46, 0;
	@%p2 bra 	$L__BB0_9;
	cvta.to.global.u64 	%rd3, %rd10;
	mov.b32 	%r43, 0;
	mov.u32 	%r46, %r43;
$L__BB0_3:
	add.s32 	%r34, %r43, %r2;
	cvt.s64.s32 	%rd24, %r34;
	add.s64 	%rd25, %rd3, %rd24;
	ld.global.s8 	%r7, [%rd25];
	setp.lt.s32 	%p3, %r46, 1;
	@%p3 bra 	$L__BB0_7;
	mov.b32 	%r45, 0;
	bra.uni 	$L__BB0_6;
$L__BB0_5:
	add.s32 	%r45, %r45, 1;
	setp.eq.s32 	%p5, %r45, %r46;
	@%p5 bra 	$L__BB0_7;
$L__BB0_6:
	mul.wide.u32 	%rd26, %r45, 4;
	add.s64 	%rd27, %rd2, %rd26;
	ld.local.u32 	%r36, [%rd27];
	setp.eq.s32 	%p4, %r36, %r7;
	@%p4 bra 	$L__BB0_8;
	bra.uni 	$L__BB0_5;
$L__BB0_7:
	add.s32 	%r10, %r46, 1;
	mul.wide.s32 	%rd28, %r46, 4;
	add.s64 	%rd29, %rd2, %rd28;
	st.local.u32 	[%rd29], %r7;
	mov.u32 	%r46, %r10;
$L__BB0_8:
	add.s32 	%r43, %r43, 1;
	setp.ne.s32 	%p6, %r43, %r3;
	@%p6 bra 	$L__BB0_3;
$L__BB0_9:
	cvta.to.global.u64 	%rd30, %rd14;
	add.s64 	%rd32, %rd30, %rd20;
	st.global.u32 	[%rd32], %r46;
	setp.lt.s32 	%p7, %r46, 1;
	@%p7 bra 	$L__BB0_16;
	and.b32  	%r14, %r46, 3;
	setp.lt.u32 	%p8, %r46, 4;
	mov.b32 	%r50, 0;
	@%p8 bra 	$L__BB0_13;
	and.b32  	%r50, %r46, 2147483644;
	neg.s32 	%r49, %r50;
	add.s64 	%rd4, %rd1, 1;
	mov.u64 	%rd38, %rd2;
	mov.u32 	%r48, %r4;
$L__BB0_12:
	cvt.s64.s32 	%rd33, %r48;
	add.s64 	%rd34, %rd4, %rd33;
	ld.local.v4.u32 	{%r38, %r39, %r40, %r41}, [%rd38];
	st.global.u8 	[%rd34+-1], %r38;
	st.global.u8 	[%rd34], %r39;
	st.global.u8 	[%rd34+1], %r40;
	st.global.u8 	[%rd34+2], %r41;
	add.s32 	%r49, %r49, 4;
	add.s32 	%r48, %r48, 4;
	add.s64 	%rd38, %rd38, 16;
	setp.ne.s32 	%p9, %r49, 0;
	@%p9 bra 	$L__BB0_12;
$L__BB0_13:
	setp.eq.s32 	%p10, %r14, 0;
	@%p10 bra 	$L__BB0_16;
	add.s32 	%r52, %r50, %r4;
	mul.wide.u32 	%rd35, %r50, 4;
	add.s64 	%rd39, %rd2, %rd35;
	neg.s32 	%r51, %r14;
$L__BB0_15:
	.pragma "nounroll";
	cvt.s64.s32 	%rd36, %r52;
	add.s64 	%rd37, %rd1, %rd36;
	ld.local.u32 	%r42, [%rd39];
	st.global.u8 	[%rd37], %r42;
	add.s32 	%r52, %r52, 1;
	add.s64 	%rd39, %rd39, 4;
	add.s32 	%r51, %r51, 1;
	setp.ne.s32 	%p11, %r51, 0;
	@%p11 bra 	$L__BB0_15;
$L__BB0_16:
	ret;

}
	// .globl	_Z28processAllCombinationsKernelPaPiS0_iS_S0_S0_iiiS0_S0_S0_ii
.visible .entry _Z28processAllCombinationsKernelPaPiS0_iS_S0_S0_iiiS0_S0_S0_ii(
	.param .u64 .ptr .align 1 _Z28processAllCombinationsKernelPaPiS0_iS_S0_S0_iiiS0_S0_S0_ii_param_0,
	.param .u64 .ptr .align 1 _Z28processAllCombinationsKernelPaPiS0_iS_S0_S0_iiiS0_S0_S0_ii_param_1,
	.param .u64 .ptr .align 1 _Z28processAllCombinationsKernelPaPiS0_iS_S0_S0_iiiS0_S0_S0_ii_param_2,
	.param .u32 _Z28processAllCombinationsKernelPaPiS0_iS_S0_S0_iiiS0_S0_S0_ii_param_3,
	.param .u64 .ptr .align 1 _Z28processAllCombinationsKernelPaPiS0_iS_S0_S0_iiiS0_S0_S0_ii_param_4,
	.param .u64 .ptr .align 1 _Z28processAllCombinationsKernelPaPiS0_iS_S0_S0_iiiS0_S0_S0_ii_param_5,
	.param .u64 .ptr .align 1 _Z28processAllCombinationsKernelPaPiS0_iS_S0_S0_iiiS0_S0_S0_ii_param_6,
	.param .u32 _Z28processAllCombinationsKernelPaPiS0_iS_S0_S0_iiiS0_S0_S0_ii_param_7,
	.param .u32 _Z28processAllCombinationsKernelPaPiS0_iS_S0_S0_iiiS0_S0_S0_ii_param_8,
	.param .u32 _Z28processAllCombinationsKernelPaPiS0_iS_S0_S0_iiiS0_S0_S0_ii_param_9,
	.param .u64 .ptr .align 1 _Z28processAllCombinationsKernelPaPiS0_iS_S0_S0_iiiS0_S0_S0_ii_param_10,
	.param .u64 .ptr .align 1 _Z28processAllCombinationsKernelPaPiS0_iS_S0_S0_iiiS0_S0_S0_ii_param_11,
	.param .u64 .ptr .align 1 _Z28processAllCombinationsKernelPaPiS0_iS_S0_S0_iiiS0_S0_S0_ii_param_12,
	.param .u32 _Z28processAllCombinationsKernelPaPiS0_iS_S0_S0_iiiS0_S0_S0_ii_param_13,
	.param .u32 _Z28processAllCombinationsKernelPaPiS0_iS_S0_S0_iiiS0_S0_S0_ii_param_14
)
{
	.local .align 16 .b8 	__local_depot1[1024];
	.reg .b64 	%SP;
	.reg .b64 	%SPL;
	.reg .pred 	%p<23>;
	.reg .b32 	%r<85>;
	.reg .b64 	%rd<60>;

	mov.u64 	%SPL, __local_depot1;
	ld.param.u32 	%r36, [_Z28processAllCombinationsKernelPaPiS0_iS_S0_S0_iiiS0_S0_S0_ii_param_7];
	ld.param.u64 	%rd18, [_Z28processAllCombinationsKernelPaPiS0_iS_S0_S0_iiiS0_S0_S0_ii_param_10];
	ld.param.u64 	%rd19, [_Z28processAllCombinationsKernelPaPiS0_iS_S0_S0_iiiS0_S0_S0_ii_param_11];
	ld.param.u64 	%rd20, [_Z28processAllCombinationsKernelPaPiS0_iS_S0_S0_iiiS0_S0_S0_ii_param_12];
	ld.param.u32 	%r39, [_Z28processAllCombinationsKernelPaPiS0_iS_S0_S0_iiiS0_S0_S0_ii_param_14];
	cvta.to.global.u64 	%rd1, %rd18;
	cvta.to.global.u64 	%rd2, %rd19;
	cvta.to.global.u64 	%rd3, %rd20;
	add.u64 	%rd4, %SPL, 0;
	setp.lt.s32 	%p1, %r39, 1;
	@%p1 bra 	$L__BB1_29;
	ld.param.u64 	%rd56, [_Z28processAllCombinationsKernelPaPiS0_iS_S0_S0_iiiS0_S0_S0_ii_param_4];
	ld.param.u32 	%r69, [_Z28processAllCombinationsKernelPaPiS0_iS_S0_S0_iiiS0_S0_S0_ii_param_3];
	ld.param.u64 	%rd55, [_Z28processAllCombinationsKernelPaPiS0_iS_S0_S0_iiiS0_S0_S0_ii_param_2];
	ld.param.u64 	%rd53, [_Z28processAllCombinationsKernelPaPiS0_iS_S0_S0_iiiS0_S0_S0_ii_param_0];
	mul.lo.s32 	%r1, %r36, %r69;
	mov.u32 	%r41, %tid.x;
	mov.u32 	%r42, %ntid.x;
	mov.u32 	%r43, %ctaid.x;
	mad.lo.s32 	%r44, %r43, %r42, %r41;
	mul.lo.s32 	%r2, %r39, %r44;
	cvta.to.global.u64 	%rd5, %rd55;
	cvta.to.global.u64 	%rd6, %rd56;
	cvta.to.global.u64 	%rd7, %rd53;
	mov.b32 	%r72, 0;
$L__BB1_2:
	add.s32 	%r4, %r72, %r2;
	setp.ge.s32 	%p2, %r4, %r1;
	@%p2 bra 	$L__BB1_29;
	ld.param.u64 	%rd58, [_Z28processAllCombinationsKernelPaPiS0_iS_S0_S0_iiiS0_S0_S0_ii_param_6];
	ld.param.u64 	%rd57, [_Z28processAllCombinationsKernelPaPiS0_iS_S0_S0_iiiS0_S0_S0_ii_param_5];
	ld.param.u64 	%rd54, [_Z28processAllCombinationsKernelPaPiS0_iS_S0_S0_iiiS0_S0_S0_ii_param_1];
	div.s32 	%r46, %r4, %r36;
	mul.lo.s32 	%r47, %r46, %r36;
	sub.s32 	%r48, %r4, %r47;
	cvta.to.global.u64 	%rd22, %rd54;
	mul.wide.s32 	%rd23, %r46, 4;
	add.s64 	%rd24, %rd22, %rd23;
	ld.global.u32 	%r5, [%rd24];
	add.s64 	%rd25, %rd5, %rd23;
	ld.global.u32 	%r6, [%rd25];
	cvta.to.global.u64 	%rd26, %rd57;
	mul.wide.s32 	%rd27, %r48, 4;
	add.s64 	%rd28, %rd26, %rd27;
	ld.global.u32 	%r7, [%rd28];
	cvta.to.global.u64 	%rd29, %rd58;
	add.s64 	%rd30, %rd29, %rd27;
	ld.global.u32 	%r8, [%rd30];
	setp.lt.s32 	%p3, %r6, 1;
	mov.b32 	%r81, 0;
	@%p3 bra 	$L__BB1_7;
	mov.b32 	%r74, 0;
	mov.u32 	%r81, %r74;
$L__BB1_5:
	add.s32 	%r50, %r74, %r5;
	cvt.s64.s32 	%rd31, %r50;
	add.s64 	%rd32, %rd7, %rd31;
	ld.global.s8 	%r12, [%rd32];
	setp.lt.s32 	%p4, %r81, 1;
	@%p4 bra 	$L__BB1_13;
	neg.s32 	%r76, %r81;
	mov.u64 	%rd59, %rd4;
	bra.uni 	$L__BB1_12;
$L__BB1_7:
	setp.lt.s32 	%p8, %r8, 1;
	@%p8 bra 	$L__BB1_19;
	mov.b32 	%r78, 0;
$L__BB1_9:
	add.s32 	%r53, %r78, %r7;
	cvt.s64.s32 	%rd35, %r53;
	add.s64 	%rd36, %rd6, %rd35;
	ld.global.s8 	%r21, [%rd36];
	setp.lt.s32 	%p9, %r81, 1;
	@%p9 bra 	$L__BB1_17;
	mov.b32 	%r80, 0;
	bra.uni 	$L__BB1_16;
$L__BB1_11:
	add.s32 	%r76, %r76, 1;
	setp.eq.s32 	%p6, %r76, 0;
	add.s64 	%rd59, %rd59, 4;
	@%p6 bra 	$L__BB1_13;
$L__BB1_12:
	ld.local.u32 	%r51, [%rd59];
	setp.eq.s32 	%p5, %r51, %r12;
	@%p5 bra 	$L__BB1_14;
	bra.uni 	$L__BB1_11;
$L__BB1_13:
	add.s32 	%r16, %r81, 1;
	mul.wide.s32 	%rd33, %r81, 4;
	add.s64 	%rd34, %rd4, %rd33;
	st.local.u32 	[%rd34], %r12;
	mov.u32 	%r81, %r16;
$L__BB1_14:
	add.s32 	%r74, %r74, 1;
	setp.eq.s32 	%p7, %r74, %r6;
	@%p7 bra 	$L__BB1_7;
	bra.uni 	$L__BB1_5;
$L__BB1_15:
	add.s32 	%r80, %r80, 1;
	setp.eq.s32 	%p11, %r80, %r81;
	@%p11 bra 	$L__BB1_17;
$L__BB1_16:
	mul.wide.u32 	%rd37, %r80, 4;
	add.s64 	%rd38, %rd4, %rd37;
	ld.local.u32 	%r55, [%rd38];
	setp.eq.s32 	%p10, %r55, %r21;
	@%p10 bra 	$L__BB1_18;
	bra.uni 	$L__BB1_15;
$L__BB1_17:
	add.s32 	%r24, %r81, 1;
	mul.wide.s32 	%rd39, %r81, 4;
	add.s64 	%rd40, %rd4, %rd39;
	st.local.u32 	[%rd40], %r21;
	mov.u32 	%r81, %r24;
$L__BB1_18:
	add.s32 	%r78, %r78, 1;
	setp.ne.s32 	%p12, %r78, %r8;
	@%p12 bra 	$L__BB1_9;
$L__BB1_19:
	ld.param.u32 	%r70, [_Z28processAllCombinationsKernelPaPiS0_iS_S0_S0_iiiS0_S0_S0_ii_param_8];
	setp.ne.s32 	%p13, %r70, 0;
	setp.gt.s32 	%p14, %r81, %r70;
	and.pred  	%p15, %p13, %p14;
	@%p15 bra 	$L__BB1_30;
	ld.param.u32 	%r71, [_Z28processAllCombinationsKernelPaPiS0_iS_S0_S0_iiiS0_S0_S0_ii_param_13];
	mul.wide.s32 	%rd44, %r4, 4;
	add.s64 	%rd45, %rd3, %rd44;
	mov.b32 	%r57, 1;
	st.global.u32 	[%rd45], %r57;
	add.s64 	%rd46, %rd2, %rd44;
	st.global.u32 	[%rd46], %r81;
	mul.lo.s32 	%r28, %r4, %r71;
	setp.lt.s32 	%p16, %r81, 1;
	@%p16 bra 	$L__BB1_28;
	and.b32  	%r29, %r81, 3;
	setp.lt.u32 	%p17, %r81, 4;
	mov.b32 	%r84, 0;
	@%p17 bra 	$L__BB1_24;
	and.b32  	%r84, %r81, 2147483644;
	mov.b32 	%r83, 0;
$L__BB1_23:
	mul.wide.u32 	%rd47, %r83, 4;
	add.s64 	%rd48, %rd4, %rd47;
	ld.local.v4.u32 	{%r60, %r61, %r62, %r63}, [%rd48];
	add.s32 	%r64, %r83, %r28;
	mul.wide.s32 	%rd49, %r64, 4;
	add.s64 	%rd50, %rd1, %rd49;
	st.global.u32 	[%rd50], %r60;
	st.global.u32 	[%rd50+4], %r61;
	st.global.u32 	[%rd50+8], %r62;
	st.global.u32 	[%rd50+12], %r63;
	add.s32 	%r83, %r83, 4;
	setp.eq.s32 	%p18, %r83, %r84;
	@%p18 bra 	$L__BB1_24;
	bra.uni 	$L__BB1_23;
$L__BB1_24:
	setp.eq.s32 	%p19, %r29, 0;
	@%p19 bra 	$L__BB1_28;
	mul.wide.u32 	%rd51, %r84, 4;
	add.s64 	%rd10, %rd4, %rd51;
	ld.local.u32 	%r65, [%rd10];
	add.s32 	%r66, %r84, %r28;
	mul.wide.s32 	%rd52, %r66, 4;
	add.s64 	%rd11, %rd1, %rd52;
	st.global.u32 	[%rd11], %r65;
	setp.eq.s32 	%p20, %r29, 1;
	@%p20 bra 	$L__BB1_28;
	ld.local.u32 	%r67, [%rd10+4];
	st.global.u32 	[%rd11+4], %r67;
	setp.eq.s32 	%p21, %r29, 2;
	@%p21 bra 	$L__BB1_28;
	ld.local.u32 	%r68, [%rd10+8];
	st.global.u32 	[%rd11+8], %r68;
$L__BB1_28:
	add.s32 	%r72, %r72, 1;
	setp.ne.s32 	%p22, %r72, %r39;
	@%p22 bra 	$L__BB1_2;
$L__BB1_29:
	ret;
$L__BB1_30:
	mul.wide.s32 	%rd41, %r4, 4;
	add.s64 	%rd42, %rd3, %rd41;
	mov.b32 	%r56, 0;
	st.global.u32 	[%rd42], %r56;
	add.s64 	%rd43, %rd2, %rd41;
	st.global.u32 	[%rd43], %r81;
	bra.uni 	$L__BB1_28;

}
	// .globl	_ZN6thrust24THRUST_300001_SM_1000_NS8cuda_cub4core6detail13_kernel_agentINS1_8__unique9InitAgentIN3cub18CUB_300001_SM_100013ScanTileStateIiLb1EEEPiiEEJSA_mSB_EEEvDpT0_
.visible .entry _ZN6thrust24THRUST_300001_SM_1000_NS8cuda_cub4core6detail13_kernel_agentINS1_8__unique9InitAgentIN3cub18CUB_300001_SM_100013ScanTileStateIiLb1EEEPiiEEJSA_mSB_EEEvDpT0_(
	.param .align 8 .b8 _ZN6thrust24THRUST_300001_SM_1000_NS8cuda_cub4core6detail13_kernel_agentINS1_8__unique9InitAgentIN3cub18CUB_300001_SM_100013ScanTileStateIiLb1EEEPiiEEJSA_mSB_EEEvDpT0__param_0[8],
	.param .u64 _ZN6thrust24THRUST_300001_SM_1000_NS8cuda_cub4core6detail13_kernel_agentINS1_8__unique9InitAgentIN3cub18CUB_300001_SM_100013ScanTileStateIiLb1EEEPiiEEJSA_mSB_EEEvDpT0__param_1,
	.param .u64 .ptr .align 1 _ZN6thrust24THRUST_300001_SM_1000_NS8cuda_cub4core6detail13_kernel_agentINS1_8__unique9InitAgentIN3cub18CUB_300001_SM_100013ScanTileStateIiLb1EEEPiiEEJSA_mSB_EEEvDpT0__param_2
)
.maxntid 128
{
	.reg .pred 	%p<6>;
	.reg .b32 	%r<12>;
	.reg .b64 	%rd<9>;

	ld.param.u64 	%rd3, [_ZN6thrust24THRUST_300001_SM_1000_NS8cuda_cub4core6detail13_kernel_agentINS1_8__unique9InitAgentIN3cub18CUB_300001_SM_100013ScanTileStateIiLb1EEEPiiEEJSA_mSB_EEEvDpT0__param_0];
	ld.param.u32 	%r4, [_ZN6thrust24THRUST_300001_SM_1000_NS8cuda_cub4core6detail13_kernel_agentINS1_8__unique9InitAgentIN3cub18CUB_300001_SM_100013ScanTileStateIiLb1EEEPiiEEJSA_mSB_EEEvDpT0__param_1];
	ld.param.u64 	%rd2, [_ZN6thrust24THRUST_300001_SM_1000_NS8cuda_cub4core6detail13_kernel_agentINS1_8__unique9InitAgentIN3cub18CUB_300001_SM_100013ScanTileStateIiLb1EEEPiiEEJSA_mSB_EEEvDpT0__param_2];
	cvta.to.global.u64 	%rd1, %rd3;
	mov.u32 	%r1, %ctaid.x;
	mov.u32 	%r5, %ntid.x;
	mov.u32 	%r2, %tid.x;
	mad.lo.s32 	%r3, %r1, %r5, %r2;
	setp.ge.s32 	%p1, %r3, %r4;
	@%p1 bra 	$L__BB2_2;
	mul.wide.s32 	%rd4, %r3, 8;
	add.s64 	%rd5, %rd1, %rd4;
	mov.b32 	%r6, 0;
	mov.b32 	%r7, 99;
	st.global.v2.u32 	[%rd5+256], {%r7, %r6};
$L__BB2_2:
	setp.ne.s32 	%p2, %r1, 0;
	setp.gt.u32 	%p3, %r2, 31;
	or.pred  	%p4, %p2, %p3;
	@%p4 bra 	$L__BB2_4;
	mul.wide.u32 	%rd6, %r2, 8;
	add.s64 	%rd7, %rd1, %rd6;
	mov.b32 	%r9, 0;
	st.global.v2.u32 	[%rd7], {%r9, %r9};
$L__BB2_4:
	or.b32  	%r10, %r1, %r2;
	setp.ne.s32 	%p5, %r10, 0;
	@%p5 bra 	$L__BB2_6;
	cvta.to.global.u64 	%rd8, %rd2;
	mov.b32 	%r11, 0;
	st.global.u32 	[%rd8], %r11;
$L__BB2_6:
	ret;

}
	// .globl	_ZN6thrust24THRUST_300001_SM_1000_NS8cuda_cub4core6detail13_kernel_agentINS1_8__unique11UniqueAgentINS0_6detail15normal_iteratorINS0_10device_ptrIiEEEESB_N4cuda3std3__48equal_toIiEEiPiEEJSB_SB_SG_SH_iN3cub18CUB_300001_SM_100013ScanTileStateIiLb1EEEmEEEvDpT0_
.visible .entry _ZN6thrust24THRUST_300001_SM_1000_NS8cuda_cub4core6detail13_kernel_agentINS1_8__unique11UniqueAgentINS0_6detail15normal_iteratorINS0_10device_ptrIiEEEESB_N4cuda3std3__48equal_toIiEEiPiEEJSB_SB_SG_SH_iN3cub18CUB_300001_SM_100013ScanTileStateIiLb1EEEmEEEvDpT0_(
	.param .align 8 .b8 _ZN6thrust24THRUST_300001_SM_1000_NS8cuda_cub4core6detail13_kernel_agentINS1_8__unique11UniqueAgentINS0_6detail15normal_iteratorINS0_10device_ptrIiEEEESB_N4cuda3std3__48equal_toIiEEiPiEEJSB_SB_SG_SH_iN3cub18CUB_300001_SM_100013ScanTileStateIiLb1EEEmEEEvDpT0__param_0[8],
	.param .align 8 .b8 _ZN6thrust24THRUST_300001_SM_1000_NS8cuda_cub4core6detail13_kernel_agentINS1_8__unique11UniqueAgentINS0_6detail15normal_iteratorINS0_10device_ptrIiEEEESB_N4cuda3std3__48equal_toIiEEiPiEEJSB_SB_SG_SH_iN3cub18CUB_300001_SM_100013ScanTileStateIiLb1EEEmEEEvDpT0__param_1[8],
	.param .align 1 .b8 _ZN6thrust24THRUST_300001_SM_1000_NS8cuda_cub4core6detail13_kernel_agentINS1_8__unique11UniqueAgentINS0_6detail15normal_iteratorINS0_10device_ptrIiEEEESB_N4cuda3std3__48equal_toIiEEiPiEEJSB_SB_SG_SH_iN3cub18CUB_300001_SM_100013ScanTileStateIiLb1EEEmEEEvDpT0__param_2[1],
	.param .u64 .ptr .align 1 _ZN6thrust24THRUST_300001_SM_1000_NS8cuda_cub4core6detail13_kernel_agentINS1_8__unique11UniqueAgentINS0_6detail15normal_iteratorINS0_10device_ptrIiEEEESB_N4cuda3std3__48equal_toIiEEiPiEEJSB_SB_SG_SH_iN3cub18CUB_300001_SM_100013ScanTileStateIiLb1EEEmEEEvDpT0__param_3,
	.param .u32 _ZN6thrust24THRUST_300001_SM_1000_NS8cuda_cub4core6detail13_kernel_agentINS1_8__unique11UniqueAgentINS0_6detail15normal_iteratorINS0_10device_ptrIiEEEESB_N4cuda3std3__48equal_toIiEEiPiEEJSB_SB_SG_SH_iN3cub18CUB_300001_SM_100013ScanTileStateIiLb1EEEmEEEvDpT0__param_4,
	.param .align 8 .b8 _ZN6thrust24THRUST_300001_SM_1000_NS8cuda_cub4core6detail13_kernel_agentINS1_8__unique11UniqueAgentINS0_6detail15normal_iteratorINS0_10device_ptrIiEEEESB_N4cuda3std3__48equal_toIiEEiPiEEJSB_SB_SG_SH_iN3cub18CUB_300001_SM_100013ScanTileStateIiLb1EEEmEEEvDpT0__param_5[8],
	.param .u64 _ZN6thrust24THRUST_300001_SM_1000_NS8cuda_cub4core6detail13_kernel_agentINS1_8__unique11UniqueAgentINS0_6detail15normal_iteratorINS0_10device_ptrIiEEEESB_N4cuda3std3__48equal_toIiEEiPiEEJSB_SB_SG_SH_iN3cub18CUB_300001_SM_100013ScanTileStateIiLb1EEEmEEEvDpT0__param_6
)
.maxntid 64
{
	.reg .pred 	%p<257>;
	.reg .b32 	%r<1191>;
	.reg .b64 	%rd<135>;

	ld.param.u64 	%rd1, [_ZN6thrust24THRUST_300001_SM_1000_NS8cuda_cub4core6detail13_kernel_agentINS1_8__unique11UniqueAgentINS0_6detail15normal_iteratorINS0_10device_ptrIiEEEESB_N4cuda3std3__48equal_toIiEEiPiEEJSB_SB_SG_SH_iN3cub18CUB_300001_SM_100013ScanTileStateIiLb1EEEmEEEvDpT0__param_5];
	ld.param.u64 	%rd2, [_ZN6thrust24THRUST_300001_SM_1000_NS8cuda_cub4core6detail13_kernel_agentINS1_8__unique11UniqueAgentINS0_6detail15normal_iteratorINS0_10device_ptrIiEEEESB_N4cuda3std3__48equal_toIiEEiPiEEJSB_SB_SG_SH_iN3cub18CUB_300001_SM_100013ScanTileStateIiLb1EEEmEEEvDpT0__param_0];
	ld.param.u64 	%rd31, [_ZN6thrust24THRUST_300001_SM_1000_NS8cuda_cub4core6detail13_kernel_agentINS1_8__unique11UniqueAgentINS0_6detail15normal_iteratorINS0_10device_ptrIiEEEESB_N4cuda3std3__48equal_toIiEEiPiEEJSB_SB_SG_SH_iN3cub18CUB_300001_SM_100013ScanTileStateIiLb1EEEmEEEvDpT0__param_1];
	ld.param.u32 	%r342, [_ZN6thrust24THRUST_300001_SM_1000_NS8cuda_cub4core6detail13_kernel_agentINS1_8__unique11UniqueAgentINS0_6detail15normal_iteratorINS0_10device_ptrIiEEEESB_N4cuda3std3__48equal_toIiEEiPiEEJSB_SB_SG_SH_iN3cub18CUB_300001_SM_100013ScanTileStateIiLb1EEEmEEEvDpT0__param_4];
	ld.param.u32 	%r343, [_ZN6thrust24THRUST_300001_SM_1000_NS8cuda_cub4core6detail13_kernel_agentINS1_8__unique11UniqueAgentINS0_6detail15normal_iteratorINS0_10device_ptrIiEEEESB_N4cuda3std3__48equal_toIiEEiPiEEJSB_SB_SG_SH_iN3cub18CUB_300001_SM_100013ScanTileStateIiLb1EEEmEEEvDpT0__param_6];
	cvta.to.global.u64 	%rd3, %rd31;
	mov.u32 	%r1, %ctaid.x;
	mul.lo.s32 	%r2, %r1, 704;
	add.s32 	%r344, %r343, -1;
	setp.ge.s32 	%p22, %r1, %r344;
	@%p22 bra 	$L__BB3_99;
	setp.ne.s32 	%p162, %r1, 0;
	@%p162 bra 	$L__BB3_38;
	mov.u32 	%r1127, %tid.x;
	and.b32  	%r1000, %r1127, 31;
	and.b32  	%r1001, %r1127, 992;
	add.s32 	%r1002, %r2, %r1000;
	mad.lo.s32 	%r1003, %r1001, 11, %r1002;
	mul.wide.u32 	%rd125, %r1003, 4;
	add.s64 	%rd114, %rd2, %rd125;
	// begin inline asm
	ld.global.nc.u32 %r987, [%rd114];
	// end inline asm
	add.s64 	%rd115, %rd114, 128;
	// begin inline asm
	ld.global.nc.u32 %r988, [%rd115];
	// end inline asm
	add.s64 	%rd116, %rd114, 256;
	// begin inline asm
	ld.global.nc.u32 %r989, [%rd116];
	// end inline asm
	add.s64 	%rd117, %rd114, 384;
	// begin inline asm
	ld.global.nc.u32 %r990, [%rd117];
	// end inline asm
	add.s64 	%rd118, %rd114, 512;
	// begin inline asm
	ld.global.nc.u32 %r991, [%rd118];
	// end inline asm
	add.s64 	%rd119, %rd114, 640;
	// begin inline asm
	ld.global.nc.u32 %r992, [%rd119];
	// end inline asm
	add.s64 	%rd120, %rd114, 768;
	// begin inline asm
	ld.global.nc.u32 %r993, [%rd120];
	// end inline asm
	add.s64 	%rd121, %rd114, 896;
	// begin inline asm
	ld.global.nc.u32 %r994, [%rd121];
	// end inline asm
	add.s64 	%rd122, %rd114, 1024;
	// begin inline asm
	ld.global.nc.u32 %r995, [%rd122];
	// end inline asm
	add.s64 	%rd123, %rd114, 1152;
	// begin inline asm
	ld.global.nc.u32 %r996, [%rd123];
	// end inline asm
	add.s64 	%rd124, %rd114, 1280;
	// begin inline asm
	ld.global.nc.u32 %r997, [%rd124];
	// end inline asm
	// begin inline asm
	mov.u32 %r998, %laneid;
	// end inline asm
	shr.u32 	%r5, %r1127, 5;
	mad.lo.s32 	%r1004, %r5, 352, %r998;
	shl.b32 	%r1005, %r1004, 2;
	mov.u32 	%r1006, _ZN6thrust24THRUST_300001_SM_1000_NS8cuda_cub4core6detail5shmemE;
	add.s32 	%r1007, %r1006, %r1005;
	st.shared.u32 	[%r1007], %r987;
	st.shared.u32 	[%r1007+128], %r988;
	st.shared.u32 	[%r1007+256], %r989;
	st.shared.u32 	[%r1007+384], %r990;
	st.shared.u32 	[%r1007+512], %r991;
	st.shared.u32 	[%r1007+640], %r992;
	st.shared.u32 	[%r1007+768], %r993;
	st.shared.u32 	[%r1007+896], %r994;
	st.shared.u32 	[%r1007+1024], %r995;
	st.shared.u32 	[%r1007+1152], %r996;
	st.shared.u32 	[%r1007+1280], %r997;
	bar.warp.sync 	-1;
	mad.lo.s32 	%r1008, %r998, 40, %r1007;
	ld.shared.u32 	%r6, [%r1008];
	ld.shared.u32 	%r7, [%r1008+4];
	ld.shared.u32 	%r8, [%r1008+8];
	ld.shared.u32 	%r9, [%r1008+12];
	ld.shared.u32 	%r10, [%r1008+16];
	ld.shared.u32 	%r11, [%r1008+20];
	ld.shared.u32 	%r12, [%r1008+24];
	ld.shared.u32 	%r13, [%r1008+28];
	ld.shared.u32 	%r14, [%r1008+32];
	ld.shared.u32 	%r15, [%r1008+36];
	ld.shared.u32 	%r16, [%r1008+40];
	bar.sync 	0;
	shl.b32 	%r1009, %r1127, 2;
	add.s32 	%r1124, %r1006, %r1009;
	add.s32 	%r17, %r1124, 304;
	st.shared.u32 	[%r1124+304], %r16;
	bar.sync 	0;
	setp.eq.s32 	%p225, %r1127, 0;
	mov.b32 	%r1122, 1;
	@%p225 bra 	$L__BB3_4;
	ld.shared.u32 	%r1011, [%r17+-4];
	setp.ne.s32 	%p226, %r1011, %r6;
	selp.u32 	%r1122, 1, 0, %p226;
$L__BB3_4:
	setp.ne.s32 	%p227, %r6, %r7;
	selp.u32 	%r1042, 1, 0, %p227;
	setp.ne.s32 	%p228, %r7, %r8;
	selp.u32 	%r1043, 1, 0, %p228;
	setp.ne.s32 	%p229, %r8, %r9;
	selp.u32 	%r1044, 1, 0, %p229;
	setp.ne.s32 	%p230, %r9, %r10;
	selp.u32 	%r1045, 1, 0, %p230;
	setp.ne.s32 	%p231, %r10, %r11;
	selp.u32 	%r1046, 1, 0, %p231;
	setp.ne.s32 	%p232, %r11, %r12;
	selp.u32 	%r1047, 1, 0, %p232;
	setp.ne.s32 	%p233, %r12, %r13;
	selp.u32 	%r1048, 1, 0, %p233;
	setp.ne.s32 	%p234, %r13, %r14;
	selp.u32 	%r1049, 1, 0, %p234;
	setp.ne.s32 	%p235, %r14, %r15;
	selp.u32 	%r1050, 1, 0, %p235;
	setp.ne.s32 	%p236, %r15, %r16;
	selp.u32 	%r1051, 1, 0, %p236;
	bar.sync 	0;
	add.s32 	%r20, %r1122, %r1042;
	add.s32 	%r21, %r20, %r1043;
	add.s32 	%r22, %r21, %r1044;
	add.s32 	%r23, %r22, %r1045;
	add.s32 	%r24, %r23, %r1046;
	add.s32 	%r25, %r24, %r1047;
	add.s32 	%r26, %r25, %r1048;
	add.s32 	%r27, %r26, %r1049;
	add.s32 	%r28, %r27, %r1050;
	add.s32 	%r1016, %r28, %r1051;
	mov.b32 	%r1014, 1;
	mov.b32 	%r1039, 0;
	mov.b32 	%r1041, -1;
	// begin inline asm
	{  .reg .s32 r0;  .reg .pred p;  shfl.sync.up.b32 r0|p, %r1016, %r1014, %r1039, %r1041;  @p add.s32 r0, r0, %r1016;  mov.s32 %r1012, r0;}
	// end inline asm
	mov.b32 	%r1020, 2;
	// begin inline asm
	{  .reg .s32 r0;  .reg .pred p;  shfl.sync.up.b32 r0|p, %r1012, %r1020, %r1039, %r1041;  @p add.s32 r0, r0, %r1012;  mov.s32 %r1018, r0;}
	// end inline asm
	mov.b32 	%r1026, 4;
	// begin inline asm
	{  .reg .s32 r0;  .reg .pred p;  shfl.sync.up.b32 r0|p, %r1018, %r1026, %r1039, %r1041;  @p add.s32 r0, r0, %r1018;  mov.s32 %r1024, r0;}
	// end inline asm
	mov.b32 	%r1032, 8;
	// begin inline asm
	{  .reg .s32 r0;  .reg .pred p;  shfl.sync.up.b32 r0|p, %r1024, %r1032, %r1039, %r1041;  @p add.s32 r0, r0, %r1024;  mov.s32 %r1030, r0;}
	// end inline asm
	mov.b32 	%r1038, 16;
	// begin inline asm
	{  .reg .s32 r0;  .reg .pred p;  shfl.sync.up.b32 r0|p, %r1030, %r1038, %r1039, %r1041;  @p add.s32 r0, r0, %r1030;  mov.s32 %r1036, r0;}
	// end inline asm
	setp.ne.s32 	%p237, %r998, 31;
	@%p237 bra 	$L__BB3_6;
	shl.b32 	%r1052, %r5, 2;
	add.s32 	%r1054, %r1006, %r1052;
	st.shared.u32 	[%r1054], %r1036;
$L__BB3_6:
	setp.ne.s32 	%p238, %r1127, 0;
	bar.sync 	0;
	ld.shared.v2.u32 	{%r1055, %r1056}, [_ZN6thrust24THRUST_300001_SM_1000_NS8cuda_cub4core6detail5shmemE];
	add.s32 	%r31, %r1056, %r1055;
	setp.lt.u32 	%p239, %r1127, 32;
	selp.b32 	%r1057, 0, %r1055, %p239;
	setp.eq.s32 	%p240, %r998, 0;
	sub.s32 	%r1058, %r1036, %r1016;
	selp.b32 	%r1059, 0, %r1058, %p240;
	add.s32 	%r32, %r1057, %r1059;
	@%p238 bra 	$L__BB3_8;
	add.s64 	%rd126, %rd1, 256;
	mov.b32 	%r1060, 101;
	// begin inline asm
	st.relaxed.gpu.v2.u32 [%rd126], {%r1060, %r31};
	// end inline asm
$L__BB3_8:
	bar.sync 	0;
	setp.eq.s32 	%p241, %r1122, 0;
	@%p241 bra 	$L__BB3_10;
	shl.b32 	%r1062, %r32, 2;
	add.s32 	%r1064, %r1006, %r1062;
	st.shared.u32 	[%r1064], %r6;
$L__BB3_10:
	setp.eq.s32 	%p242, %r6, %r7;
	@%p242 bra 	$L__BB3_12;
	add.s32 	%r1065, %r32, %r1122;
	shl.b32 	%r1066, %r1065, 2;
	add.s32 	%r1068, %r1006, %r1066;
	st.shared.u32 	[%r1068], %r7;
$L__BB3_12:
	setp.eq.s32 	%p243, %r7, %r8;
	@%p243 bra 	$L__BB3_14;
	add.s32 	%r1069, %r20, %r32;
	shl.b32 	%r1070, %r1069, 2;
	add.s32 	%r1072, %r1006, %r1070;
	st.shared.u32 	[%r1072], %r8;
$L__BB3_14:
	setp.eq.s32 	%p244, %r8, %r9;
	@%p244 bra 	$L__BB3_16;
	add.s32 	%r1073, %r21, %r32;
	shl.b32 	%r1074, %r1073, 2;
	add.s32 	%r1076, %r1006, %r1074;
	st.shared.u32 	[%r1076], %r9;
$L__BB3_16:
	setp.eq.s32 	%p245, %r9, %r10;
	@%p245 bra 	$L__BB3_18;
	add.s32 	%r1077, %r22, %r32;
	shl.b32 	%r1078, %r1077, 2;
	add.s32 	%r1080, %r1006, %r1078;
	st.shared.u32 	[%r1080], %r10;
$L__BB3_18:
	setp.eq.s32 	%p246, %r10, %r11;
	@%p246 bra 	$L__BB3_20;
	add.s32 	%r1081, %r23, %r32;
	shl.b32 	%r1082, %r1081, 2;
	add.s32 	%r1084, %r1006, %r1082;
	st.shared.u32 	[%r1084], %r11;
$L__BB3_20:
	setp.eq.s32 	%p247, %r11, %r12;
	@%p247 bra 	$L__BB3_22;
	add.s32 	%r1085, %r24, %r32;
	shl.b32 	%r1086, %r1085, 2;
	add.s32 	%r1088, %r1006, %r1086;
	st.shared.u32 	[%r1088], %r12;
$L__BB3_22:
	setp.eq.s32 	%p248, %r12, %r13;
	@%p248 bra 	$L__BB3_24;
	add.s32 	%r1089, %r25, %r32;
	shl.b32 	%r1090, %r1089, 2;
	add.s32 	%r1092, %r1006, %r1090;
	st.shared.u32 	[%r1092], %r13;
$L__BB3_24:
	setp.eq.s32 	%p249, %r13, %r14;
	@%p249 bra 	$L__BB3_26;
	add.s32 	%r1093, %r26, %r32;
	shl.b32 	%r1094, %r1093, 2;
	add.s32 	%r1096, %r1006, %r1094;
	st.shared.u32 	[%r1096], %r14;
$L__BB3_26:
	setp.eq.s32 	%p250, %r14, %r15;
	@%p250 bra 	$L__BB3_28;
	add.s32 	%r1097, %r27, %r32;
	shl.b32 	%r1098, %r1097, 2;
	add.s32 	%r1100, %r1006, %r1098;
	st.shared.u32 	[%r1100], %r15;
$L__BB3_28:
	setp.eq.s32 	%p251, %r15, %r16;
	@%p251 bra 	$L__BB3_30;
	add.s32 	%r1101, %r28, %r32;
	shl.b32 	%r1102, %r1101, 2;
	add.s32 	%r1104, %r1006, %r1102;
	st.shared.u32 	[%r1104], %r16;
$L__BB3_30:
	bar.sync 	0;
	setp.ge.s32 	%p252, %r1127, %r31;
	@%p252 bra 	$L__BB3_37;
	not.b32 	%r1105, %r1127;
	add.s32 	%r33, %r31, %r1105;
	and.b32  	%r1106, %r33, 192;
	setp.eq.s32 	%p253, %r1106, 192;
	@%p253 bra 	$L__BB3_34;
	shr.u32 	%r1107, %r33, 6;
	add.s32 	%r1108, %r1107, 1;
	and.b32  	%r1109, %r1108, 3;
	mul.wide.u32 	%rd127, %r1127, 4;
	add.s64 	%rd131, %rd3, %rd127;
	neg.s32 	%r1123, %r1109;
	shl.b32 	%r1112, %r1108, 6;
	and.b32  	%r1113, %r1112, 192;
	add.s32 	%r1127, %r1127, %r1113;
$L__BB3_33:
	.pragma "nounroll";
	ld.shared.u32 	%r1114, [%r1124];
	st.global.u32 	[%rd131], %r1114;
	add.s64 	%rd131, %rd131, 256;
	add.s32 	%r1124, %r1124, 256;
	add.s32 	%r1123, %r1123, 1;
	setp.ne.s32 	%p254, %r1123, 0;
	@%p254 bra 	$L__BB3_33;
$L__BB3_34:
	setp.lt.u32 	%p255, %r33, 192;
	@%p255 bra 	$L__BB3_37;
	mul.wide.u32 	%rd128, %r1127, 4;
	add.s64 	%rd129, %rd128, %rd3;
	add.s64 	%rd132, %rd129, 512;
	shl.b32 	%r1115, %r1127, 2;
	add.s32 	%r1117, %r1115, %r1006;
	add.s32 	%r1126, %r1117, 512;
$L__BB3_36:
	ld.shared.u32 	%r1118, [%r1126+-512];
	st.global.u32 	[%rd132+-512], %r1118;
	ld.shared.u32 	%r1119, [%r1126+-256];
	st.global.u32 	[%rd132+-256], %r1119;
	ld.shared.u32 	%r1120, [%r1126];
	st.global.u32 	[%rd132], %r1120;
	ld.shared.u32 	%r1121, [%r1126+256];
	st.global.u32 	[%rd132+256], %r1121;
	add.s32 	%r1127, %r1127, 256;
	add.s64 	%rd132, %rd132, 1024;
	add.s32 	%r1126, %r1126, 1024;
	setp.lt.s32 	%p256, %r1127, %r31;
	@%p256 bra 	$L__BB3_36;
$L__BB3_37:
	bar.sync 	0;
	bra.uni 	$L__BB3_241;
$L__BB3_38:
	mov.u32 	%r1144, %tid.x;
	and.b32  	%r772, %r1144, 31;
	and.b32  	%r773, %r1144, 992;
	add.s32 	%r774, %r2, %r772;
	mad.lo.s32 	%r775, %r773, 11, %r774;
	mul.wide.u32 	%rd96, %r775, 4;
	add.s64 	%rd84, %rd2, %rd96;
	// begin inline asm
	ld.global.nc.u32 %r759, [%rd84];
	// end inline asm
	add.s64 	%rd85, %rd84, 128;
	// begin inline asm
	ld.global.nc.u32 %r760, [%rd85];
	// end inline asm
	add.s64 	%rd86, %rd84, 256;
	// begin inline asm
	ld.global.nc.u32 %r761, [%rd86];
	// end inline asm
	add.s64 	%rd87, %rd84, 384;
	// begin inline asm
	ld.global.nc.u32 %r762, [%rd87];
	// end inline asm
	add.s64 	%rd88, %rd84, 512;
	// begin inline asm
	ld.global.nc.u32 %r763, [%rd88];
	// end inline asm
	add.s64 	%rd89, %rd84, 640;
	// begin inline asm
	ld.global.nc.u32 %r764, [%rd89];
	// end inline asm
	add.s64 	%rd90, %rd84, 768;
	// begin inline asm
	ld.global.nc.u32 %r765, [%rd90];
	// end inline asm
	add.s64 	%rd91, %rd84, 896;
	// begin inline asm
	ld.global.nc.u32 %r766, [%rd91];
	// end inline asm
	add.s64 	%rd92, %rd84, 1024;
	// begin inline asm
	ld.global.nc.u32 %r767, [%rd92];
	// end inline asm
	add.s64 	%rd93, %rd84, 1152;
	// begin inline asm
	ld.global.nc.u32 %r768, [%rd93];
	// end inline asm
	add.s64 	%rd94, %rd84, 1280;
	// begin inline asm
	ld.global.nc.u32 %r769, [%rd94];
	// end inline asm
	// begin inline asm
	mov.u32 %r770, %laneid;
	// end inline asm
	shr.u32 	%r49, %r1144, 5;
	mad.lo.s32 	%r776, %r49, 352, %r770;
	shl.b32 	%r777, %r776, 2;
	mov.u32 	%r778, _ZN6thrust24THRUST_300001_SM_1000_NS8cuda_cub4core6detail5shmemE;
	add.s32 	%r779, %r778, %r777;
	st.shared.u32 	[%r779], %r759;
	st.shared.u32 	[%r779+128], %r760;
	st.shared.u32 	[%r779+256], %r761;
	st.shared.u32 	[%r779+384], %r762;
	st.shared.u32 	[%r779+512], %r763;
	st.shared.u32 	[%r779+640], %r764;
	st.shared.u32 	[%r779+768], %r765;
	st.shared.u32 	[%r779+896], %r766;
	st.shared.u32 	[%r779+1024], %r767;
	st.shared.u32 	[%r779+1152], %r768;
	st.shared.u32 	[%r779+1280], %r769;
	bar.warp.sync 	-1;
	mad.lo.s32 	%r780, %r770, 40, %r779;
	ld.shared.u32 	%r50, [%r780];
	ld.shared.u32 	%r51, [%r780+4];
	ld.shared.u32 	%r52, [%r780+8];
	ld.shared.u32 	%r53, [%r780+12];
	ld.shared.u32 	%r54, [%r780+16];
	ld.shared.u32 	%r55, [%r780+20];
	ld.shared.u32 	%r56, [%r780+24];
	ld.shared.u32 	%r57, [%r780+28];
	ld.shared.u32 	%r58, [%r780+32];
	ld.shared.u32 	%r59, [%r780+36];
	ld.shared.u32 	%r60, [%r780+40];
	bar.sync 	0;
	mul.wide.s32 	%rd97, %r2, 4;
	add.s64 	%rd98, %rd2, %rd97;
	add.s64 	%rd95, %rd98, -4;
	// begin inline asm
	ld.global.nc.u32 %r1128, [%rd95];
	// end inline asm
	shl.b32 	%r781, %r1144, 2;
	add.s32 	%r782, %r778, %r781;
	add.s32 	%r62, %r782, 304;
	st.shared.u32 	[%r782+304], %r60;
	bar.sync 	0;
	setp.eq.s32 	%p163, %r1144, 0;
	@%p163 bra 	$L__BB3_40;
	ld.shared.u32 	%r1128, [%r62+-4];
$L__BB3_40:
	setp.ne.s32 	%p164, %r1128, %r50;
	selp.u32 	%r65, 1, 0, %p164;
	setp.ne.s32 	%p165, %r50, %r51;
	selp.u32 	%r813, 1, 0, %p165;
	setp.ne.s32 	%p166, %r51, %r52;
	selp.u32 	%r814, 1, 0, %p166;
	setp.ne.s32 	%p167, %r52, %r53;
	selp.u32 	%r815, 1, 0, %p167;
	setp.ne.s32 	%p168, %r53, %r54;
	selp.u32 	%r816, 1, 0, %p168;
	setp.ne.s32 	%p169, %r54, %r55;
	selp.u32 	%r817, 1, 0, %p169;
	setp.ne.s32 	%p170, %r55, %r56;
	selp.u32 	%r818, 1, 0, %p170;
	setp.ne.s32 	%p171, %r56, %r57;
	selp.u32 	%r819, 1, 0, %p171;
	setp.ne.s32 	%p172, %r57, %r58;
	selp.u32 	%r820, 1, 0, %p172;
	setp.ne.s32 	%p173, %r58, %r59;
	selp.u32 	%r821, 1, 0, %p173;
	setp.ne.s32 	%p174, %r59, %r60;
	selp.u32 	%r822, 1, 0, %p174;
	bar.sync 	0;
	add.s32 	%r66, %r813, %r65;
	add.s32 	%r67, %r66, %r814;
	add.s32 	%r68, %r67, %r815;
	add.s32 	%r69, %r68, %r816;
	add.s32 	%r70, %r69, %r817;
	add.s32 	%r71, %r70, %r818;
	add.s32 	%r72, %r71, %r819;
	add.s32 	%r73, %r72, %r820;
	add.s32 	%r74, %r73, %r821;
	add.s32 	%r787, %r74, %r822;
	mov.b32 	%r785, 1;
	mov.b32 	%r810, 0;
	mov.b32 	%r812, -1;
	// begin inline asm
	{  .reg .s32 r0;  .reg .pred p;  shfl.sync.up.b32 r0|p, %r787, %r785, %r810, %r812;  @p add.s32 r0, r0, %r787;  mov.s32 %r783, r0;}
	// end inline asm
	mov.b32 	%r791, 2;
	// begin inline asm
	{  .reg .s32 r0;  .reg .pred p;  shfl.sync.up.b32 r0|p, %r783, %r791, %r810, %r812;  @p add.s32 r0, r0, %r783;  mov.s32 %r789, r0;}
	// end inline asm
	mov.b32 	%r797, 4;
	// begin inline asm
	{  .reg .s32 r0;  .reg .pred p;  shfl.sync.up.b32 r0|p, %r789, %r797, %r810, %r812;  @p add.s32 r0, r0, %r789;  mov.s32 %r795, r0;}
	// end inline asm
	mov.b32 	%r803, 8;
	// begin inline asm
	{  .reg .s32 r0;  .reg .pred p;  shfl.sync.up.b32 r0|p, %r795, %r803, %r810, %r812;  @p add.s32 r0, r0, %r795;  mov.s32 %r801, r0;}
	// end inline asm
	mov.b32 	%r809, 16;
	// begin inline asm
	{  .reg .s32 r0;  .reg .pred p;  shfl.sync.up.b32 r0|p, %r801, %r809, %r810, %r812;  @p add.s32 r0, r0, %r801;  mov.s32 %r807, r0;}
	// end inline asm
	setp.ne.s32 	%p175, %r770, 31;
	@%p175 bra 	$L__BB3_42;
	shl.b32 	%r823, %r49, 2;
	add.s32 	%r825, %r778, %r823;
	st.shared.u32 	[%r825], %r807;
$L__BB3_42:
	sub.s32 	%r826, %r807, %r787;
	bar.sync 	0;
	ld.shared.v2.u32 	{%r827, %r828}, [_ZN6thrust24THRUST_300001_SM_1000_NS8cuda_cub4core6detail5shmemE];
	add.s32 	%r77, %r828, %r827;
	setp.gt.u32 	%p176, %r1144, 31;
	setp.lt.u32 	%p177, %r1144, 32;
	setp.eq.s32 	%p178, %r770, 0;
	selp.b32 	%r829, 0, %r826, %p178;
	add.s32 	%r1136, %r827, %r829;
	selp.b32 	%r79, %r826, %r1136, %p177;
	@%p176 bra 	$L__BB3_67;
	setp.ne.s32 	%p179, %r1144, 0;
	mul.wide.u32 	%rd99, %r1, 8;
	add.s64 	%rd10, %rd1, %rd99;
	@%p179 bra 	$L__BB3_45;
	st.shared.u32 	[_ZN6thrust24THRUST_300001_SM_1000_NS8cuda_cub4core6detail5shmemE+44], %r77;
	add.s64 	%rd100, %rd10, 256;
	mov.b32 	%r830, 100;
	// begin inline asm
	st.relaxed.gpu.v2.u32 [%rd100], {%r830, %r77};
	// end inline asm
$L__BB3_45:
	not.b32 	%r80, %r1144;
	mov.u32 	%r81, %nctaid.x;
	setp.gt.u32 	%p180, %r81, 499;
	@%p180 bra 	$L__BB3_47;
	membar.cta;
	bra.uni 	$L__BB3_48;
$L__BB3_47:
	mov.b32 	%r832, 450;
	// begin inline asm
	nanosleep.u32 %r832;
	// end inline asm
$L__BB3_48:
	mul.wide.s32 	%rd102, %r80, 8;
	add.s64 	%rd103, %rd10, %rd102;
	add.s64 	%rd101, %rd103, 256;
	// begin inline asm
	ld.relaxed.gpu.v2.u32 {%r1134, %r1130}, [%rd101];
	// end inline asm
$L__BB3_49:
	setp.eq.s32 	%p181, %r1134, 99;
	mov.b32 	%r835, -1;
	vote.sync.any.pred 	%p182, %p181, %r835;
	not.pred 	%p183, %p182;
	@%p183 bra 	$L__BB3_54;
	@%p180 bra 	$L__BB3_52;
	membar.cta;
	bra.uni 	$L__BB3_53;
$L__BB3_52:
	mov.b32 	%r984, 350;
	// begin inline asm
	nanosleep.u32 %r984;
	// end inline asm
$L__BB3_53:
	// begin inline asm
	ld.relaxed.gpu.v2.u32 {%r1134, %r1130}, [%rd101];
	// end inline asm
	bra.uni 	$L__BB3_49;
$L__BB3_54:
	setp.eq.s32 	%p184, %r1134, 101;
	mov.b32 	%r862, -1;
	vote.sync.ballot.b32 	%r863, %p184, %r862;
	// begin inline asm
	mov.u32 %r837, %lanemask_ge;
	// end inline asm
	and.b32  	%r864, %r863, %r837;
	or.b32  	%r865, %r864, -2147483648;
	add.s32 	%r866, %r865, -1;
	not.b32 	%r867, %r865;
	and.b32  	%r868, %r867, %r866;
	popc.b32 	%r841, %r868;
	mov.b32 	%r840, 1;
	// begin inline asm
	shfl.sync.down.b32 %r838, %r1130, %r840, %r841, %r862;
	// end inline asm
	setp.lt.s32 	%p186, %r770, %r841;
	selp.b32 	%r869, %r838, 0, %p186;
	add.s32 	%r844, %r869, %r1130;
	mov.b32 	%r845, 2;
	// begin inline asm
	shfl.sync.down.b32 %r843, %r844, %r845, %r841, %r862;
	// end inline asm
	add.s32 	%r91, %r770, 2;
	setp.gt.s32 	%p187, %r91, %r841;
	selp.b32 	%r870, 0, %r843, %p187;
	add.s32 	%r849, %r844, %r870;
	mov.b32 	%r850, 4;
	// begin inline asm
	shfl.sync.down.b32 %r848, %r849, %r850, %r841, %r862;
	// end inline asm
	add.s32 	%r92, %r770, 4;
	setp.gt.s32 	%p188, %r92, %r841;
	selp.b32 	%r871, 0, %r848, %p188;
	add.s32 	%r854, %r849, %r871;
	mov.b32 	%r855, 8;
	// begin inline asm
	shfl.sync.down.b32 %r853, %r854, %r855, %r841, %r862;
	// end inline asm
	add.s32 	%r93, %r770, 8;
	setp.gt.s32 	%p189, %r93, %r841;
	selp.b32 	%r872, 0, %r853, %p189;
	add.s32 	%r859, %r854, %r872;
	mov.b32 	%r860, 16;
	// begin inline asm
	shfl.sync.down.b32 %r858, %r859, %r860, %r841, %r862;
	// end inline asm
	add.s32 	%r94, %r770, 16;
	setp.gt.s32 	%p190, %r94, %r841;
	selp.b32 	%r873, 0, %r858, %p190;
	add.s32 	%r1131, %r859, %r873;
	add.s32 	%r1133, %r1, %r80;
	add.s64 	%rd12, %rd1, 256;
$L__BB3_55:
	setp.ne.s32 	%p191, %r1134, 101;
	mov.b32 	%r874, -1;
	vote.sync.all.pred 	%p192, %p191, %r874;
	not.pred 	%p193, %p192;
	@%p193 bra 	$L__BB3_63;
	mul.wide.s32 	%rd110, %r1133, 8;
	add.s64 	%rd111, %rd12, %rd110;
	add.s64 	%rd109, %rd111, -256;
	// begin inline asm
	ld.relaxed.gpu.v2.u32 {%r1134, %r1135}, [%rd109];
	// end inline asm
$L__BB3_57:
	setp.eq.s32 	%p213, %r1134, 99;
	mov.b32 	%r942, -1;
	vote.sync.any.pred 	%p214, %p213, %r942;
	not.pred 	%p215, %p214;
	@%p215 bra 	$L__BB3_62;
	@%p180 bra 	$L__BB3_60;
	membar.cta;
	bra.uni 	$L__BB3_61;
$L__BB3_60:
	mov.b32 	%r981, 350;
	// begin inline asm
	nanosleep.u32 %r981;
	// end inline asm
$L__BB3_61:
	// begin inline asm
	ld.relaxed.gpu.v2.u32 {%r1134, %r1135}, [%rd109];
	// end inline asm
	bra.uni 	$L__BB3_57;
$L__BB3_62:
	setp.eq.s32 	%p216, %r1134, 101;
	mov.b32 	%r968, -1;
	vote.sync.ballot.b32 	%r969, %p216, %r968;
	and.b32  	%r970, %r969, %r837;
	or.b32  	%r971, %r970, -2147483648;
	add.s32 	%r972, %r971, -1;
	not.b32 	%r973, %r971;
	and.b32  	%r974, %r973, %r972;
	popc.b32 	%r947, %r974;
	mov.b32 	%r946, 1;
	// begin inline asm
	shfl.sync.down.b32 %r944, %r1135, %r946, %r947, %r968;
	// end inline asm
	setp.lt.s32 	%p218, %r770, %r947;
	selp.b32 	%r975, %r944, 0, %p218;
	add.s32 	%r950, %r975, %r1135;
	mov.b32 	%r951, 2;
	// begin inline asm
	shfl.sync.down.b32 %r949, %r950, %r951, %r947, %r968;
	// end inline asm
	setp.gt.s32 	%p219, %r91, %r947;
	selp.b32 	%r976, 0, %r949, %p219;
	add.s32 	%r955, %r950, %r976;
	mov.b32 	%r956, 4;
	// begin inline asm
	shfl.sync.down.b32 %r954, %r955, %r956, %r947, %r968;
	// end inline asm
	setp.gt.s32 	%p220, %r92, %r947;
	selp.b32 	%r977, 0, %r954, %p220;
	add.s32 	%r960, %r955, %r977;
	mov.b32 	%r961, 8;
	// begin inline asm
	shfl.sync.down.b32 %r959, %r960, %r961, %r947, %r968;
	// end inline asm
	setp.gt.s32 	%p221, %r93, %r947;
	selp.b32 	%r978, 0, %r959, %p221;
	add.s32 	%r965, %r960, %r978;
	mov.b32 	%r966, 16;
	// begin inline asm
	shfl.sync.down.b32 %r964, %r965, %r966, %r947, %r968;
	// end inline asm
	setp.gt.s32 	%p222, %r94, %r947;
	selp.b32 	%r979, 0, %r964, %p222;
	add.s32 	%r980, %r979, %r1131;
	add.s32 	%r1131, %r980, %r965;
	add.s32 	%r1133, %r1133, -32;
	bra.uni 	$L__BB3_55;
$L__BB3_63:
	setp.ne.s32 	%p194, %r1144, 0;
	@%p194 bra 	$L__BB3_65;
	add.s32 	%r877, %r1131, %r77;
	add.s64 	%rd104, %rd10, 256;
	mov.b32 	%r876, 101;
	// begin inline asm
	st.relaxed.gpu.v2.u32 [%rd104], {%r876, %r877};
	// end inline asm
	st.shared.u32 	[_ZN6thrust24THRUST_300001_SM_1000_NS8cuda_cub4core6detail5shmemE+36], %r1131;
	st.shared.u32 	[_ZN6thrust24THRUST_300001_SM_1000_NS8cuda_cub4core6detail5shmemE+40], %r877;
$L__BB3_65:
	setp.ne.s32 	%p195, %r770, 0;
	mov.u32 	%r1136, %r79;
	@%p195 bra 	$L__BB3_67;
	st.shared.u32 	[_ZN6thrust24THRUST_300001_SM_1000_NS8cuda_cub4core6detail5shmemE+12], %r1131;
	mov.u32 	%r1136, %r1131;
$L__BB3_67:
	setp.eq.s32 	%p196, %r1144, 0;
	bar.sync 	0;
	@%p196 bra 	$L__BB3_69;
	ld.shared.u32 	%r878, [_ZN6thrust24THRUST_300001_SM_1000_NS8cuda_cub4core6detail5shmemE+12];
	add.s32 	%r1136, %r878, %r1136;
$L__BB3_69:
	setp.eq.s32 	%p197, %r1128, %r50;
	add.s32 	%r113, %r1136, %r65;
	add.s32 	%r114, %r66, %r1136;
	add.s32 	%r115, %r67, %r1136;
	add.s32 	%r116, %r68, %r1136;
	add.s32 	%r117, %r69, %r1136;
	add.s32 	%r118, %r70, %r1136;
	add.s32 	%r119, %r71, %r1136;
	add.s32 	%r120, %r72, %r1136;
	add.s32 	%r121, %r73, %r1136;
	add.s32 	%r122, %r74, %r1136;
	ld.shared.u32 	%r123, [_ZN6thrust24THRUST_300001_SM_1000_NS8cuda_cub4core6detail5shmemE+44];
	ld.shared.u32 	%r124, [_ZN6thrust24THRUST_300001_SM_1000_NS8cuda_cub4core6detail5shmemE+36];
	bar.sync 	0;
	@%p197 bra 	$L__BB3_71;
	sub.s32 	%r879, %r1136, %r124;
	shl.b32 	%r880, %r879, 2;
	mov.u32 	%r881, _ZN6thrust24THRUST_300001_SM_1000_NS8cuda_cub4core6detail5shmemE;
	add.s32 	%r882, %r881, %r880;
	st.shared.u32 	[%r882], %r50;
$L__BB3_71:
	setp.eq.s32 	%p198, %r50, %r51;
	@%p198 bra 	$L__BB3_73;
	sub.s32 	%r883, %r113, %r124;
	shl.b32 	%r884, %r883, 2;
	mov.u32 	%r885, _ZN6thrust24THRUST_300001_SM_1000_NS8cuda_cub4core6detail5shmemE;
	add.s32 	%r886, %r885, %r884;
	st.shared.u32 	[%r886], %r51;
$L__BB3_73:
	setp.eq.s32 	%p199, %r51, %r52;
	@%p199 bra 	$L__BB3_75;
	sub.s32 	%r887, %r114, %r124;
	shl.b32 	%r888, %r887, 2;
	mov.u32 	%r889, _ZN6thrust24THRUST_300001_SM_1000_NS8cuda_cub4core6detail5shmemE;
	add.s32 	%r890, %r889, %r888;
	st.shared.u32 	[%r890], %r52;
$L__BB3_75:
	setp.eq.s32 	%p200, %r52, %r53;
	@%p200 bra 	$L__BB3_77;
	sub.s32 	%r891, %r115, %r124;
	shl.b32 	%r892, %r891, 2;
	mov.u32 	%r893, _ZN6thrust24THRUST_300001_SM_1000_NS8cuda_cub4core6detail5shmemE;
	add.s32 	%r894, %r893, %r892;
	st.shared.u32 	[%r894], %r53;
$L__BB3_77:
	setp.eq.s32 	%p201, %r53, %r54;
	@%p201 bra 	$L__BB3_79;
	sub.s32 	%r895, %r116, %r124;
	shl.b32 	%r896, %r895, 2;
	mov.u32 	%r897, _ZN6thrust24THRUST_300001_SM_1000_NS8cuda_cub4core6detail5shmemE;
	add.s32 	%r898, %r897, %r896;
	st.shared.u32 	[%r898], %r54;
$L__BB3_79:
	setp.eq.s32 	%p202, %r54, %r55;
	@%p202 bra 	$L__BB3_81;
	sub.s32 	%r899, %r117, %r124;
	shl.b32 	%r900, %r899, 2;
	mov.u32 	%r901, _ZN6thrust24THRUST_300001_SM_1000_NS8cuda_cub4core6detail5shmemE;
	add.s32 	%r902, %r901, %r900;
	st.shared.u32 	[%r902], %r55;
$L__BB3_81:
	setp.eq.s32 	%p203, %r55, %r56;
	@%p203 bra 	$L__BB3_83;
	sub.s32 	%r903, %r118, %r124;
	shl.b32 	%r904, %r903, 2;
	mov.u32 	%r905, _ZN6thrust24THRUST_300001_SM_1000_NS8cuda_cub4core6detail5shmemE;
	add.s32 	%r906, %r905, %r904;
	st.shared.u32 	[%r906], %r56;
$L__BB3_83:
	setp.eq.s32 	%p204, %r56, %r57;
	@%p204 bra 	$L__BB3_85;
	sub.s32 	%r907, %r119, %r124;
	shl.b32 	%r908, %r907, 2;
	mov.u32 	%r909, _ZN6thrust24THRUST_300001_SM_1000_NS8cuda_cub4core6detail5shmemE;
	add.s32 	%r910, %r909, %r908;
	st.shared.u32 	[%r910], %r57;
$L__BB3_85:
	setp.eq.s32 	%p205, %r57, %r58;
	@%p205 bra 	$L__BB3_87;
	sub.s32 	%r911, %r120, %r124;
	shl.b32 	%r912, %r911, 2;
	mov.u32 	%r913, _ZN6thrust24THRUST_300001_SM_1000_NS8cuda_cub4core6detail5shmemE;
	add.s32 	%r914, %r913, %r912;
	st.shared.u32 	[%r914], %r58;
$L__BB3_87:
	setp.eq.s32 	%p206, %r58, %r59;
	@%p206 bra 	$L__BB3_89;
	sub.s32 	%r915, %r121, %r124;
	shl.b32 	%r916, %r915, 2;
	mov.u32 	%r917, _ZN6thrust24THRUST_300001_SM_1000_NS8cuda_cub4core6detail5shmemE;
	add.s32 	%r918, %r917, %r916;
	st.shared.u32 	[%r918], %r59;
$L__BB3_89:
	setp.eq.s32 	%p207, %r59, %r60;
	@%p207 bra 	$L__BB3_91;
	sub.s32 	%r919, %r122, %r124;
	shl.b32 	%r920, %r919, 2;
	mov.u32 	%r921, _ZN6thrust24THRUST_300001_SM_1000_NS8cuda_cub4core6detail5shmemE;
	add.s32 	%r922, %r921, %r920;
	st.shared.u32 	[%r922], %r60;
$L__BB3_91:
	bar.sync 	0;
	setp.ge.s32 	%p208, %r1144, %r123;
	@%p208 bra 	$L__BB3_98;
	not.b32 	%r923, %r1144;
	add.s32 	%r125, %r123, %r923;
	and.b32  	%r924, %r125, 192;
	setp.eq.s32 	%p209, %r924, 192;
	@%p209 bra 	$L__BB3_95;
	shr.u32 	%r925, %r125, 6;
	add.s32 	%r926, %r925, 1;
	and.b32  	%r927, %r926, 3;
	add.s32 	%r1140, %r1144, %r124;
	shl.b32 	%r928, %r1144, 2;
	mov.u32 	%r929, _ZN6thrust24THRUST_300001_SM_1000_NS8cuda_cub4core6detail5shmemE;
	add.s32 	%r1139, %r929, %r928;
	neg.s32 	%r1138, %r927;
	shl.b32 	%r930, %r926, 6;
	and.b32  	%r931, %r930, 192;
	add.s32 	%r1144, %r1144, %r931;
$L__BB3_94:
	.pragma "nounroll";
	mul.wide.s32 	%rd105, %r1140, 4;
	add.s64 	%rd106, %rd3, %rd105;
	ld.shared.u32 	%r932, [%r1139];
	st.global.u32 	[%rd106], %r932;
	add.s32 	%r1140, %r1140, 64;
	add.s32 	%r1139, %r1139, 256;
	add.s32 	%r1138, %r1138, 1;
	setp.ne.s32 	%p210, %r1138, 0;
	@%p210 bra 	$L__BB3_94;
$L__BB3_95:
	setp.lt.u32 	%p211, %r125, 192;
	@%p211 bra 	$L__BB3_98;
	add.s64 	%rd14, %rd3, 512;
	add.s32 	%r1143, %r1144, %r124;
	shl.b32 	%r933, %r1144, 2;
	mov.u32 	%r934, _ZN6thrust24THRUST_300001_SM_1000_NS8cuda_cub4core6detail5shmemE;
	add.s32 	%r935, %r933, %r934;
	add.s32 	%r1142, %r935, 512;
$L__BB3_97:
	mul.wide.s32 	%rd107, %r1143, 4;
	add.s64 	%rd108, %rd14, %rd107;
	ld.shared.u32 	%r936, [%r1142+-512];
	st.global.u32 	[%rd108+-512], %r936;
	ld.shared.u32 	%r937, [%r1142+-256];
	st.global.u32 	[%rd108+-256], %r937;
	ld.shared.u32 	%r938, [%r1142];
	st.global.u32 	[%rd108], %r938;
	ld.shared.u32 	%r939, [%r1142+256];
	st.global.u32 	[%rd108+256], %r939;
	add.s32 	%r1144, %r1144, 256;
	add.s32 	%r1143, %r1143, 256;
	add.s32 	%r1142, %r1142, 1024;
	setp.lt.s32 	%p212, %r1144, %r123;
	@%p212 bra 	$L__BB3_97;
$L__BB3_98:
	bar.sync 	0;
	bra.uni 	$L__BB3_241;
$L__BB3_99:
	sub.s32 	%r145, %r342, %r2;
	setp.ne.s32 	%p23, %r1, 0;
	@%p23 bra 	$L__BB3_156;
	mul.wide.u32 	%rd66, %r2, 4;
	add.s64 	%rd65, %rd2, %rd66;
	// begin inline asm
	ld.global.nc.u32 %r1155, [%rd65];
	// end inline asm
	mov.u32 	%r1161, %tid.x;
	and.b32  	%r601, %r1161, 31;
	and.b32  	%r602, %r1161, 992;
	mul.lo.s32 	%r603, %r602, 11;
	or.b32  	%r148, %r603, %r601;
	setp.ge.s32 	%p108, %r148, %r145;
	mov.u32 	%r1145, %r1155;
	@%p108 bra 	$L__BB3_102;
	add.s32 	%r605, %r148, %r2;
	mul.wide.u32 	%rd68, %r605, 4;
	add.s64 	%rd67, %rd2, %rd68;
	// begin inline asm
	ld.global.nc.u32 %r1145, [%rd67];
	// end inline asm
$L__BB3_102:
	add.s32 	%r606, %r148, 32;
	setp.ge.s32 	%p109, %r606, %r145;
	shl.b32 	%r607, %r148, 2;
	cvt.u64.u32 	%rd69, %r607;
	add.s64 	%rd16, %rd65, %rd69;
	mov.u32 	%r1146, %r1155;
	@%p109 bra 	$L__BB3_104;
	add.s64 	%rd70, %rd16, 128;
	// begin inline asm
	ld.global.nc.u32 %r1146, [%rd70];
	// end inline asm
$L__BB3_104:
	add.s32 	%r609, %r148, 64;
	setp.ge.s32 	%p110, %r609, %r145;
	mov.u32 	%r1147, %r1155;
	@%p110 bra 	$L__BB3_106;
	add.s64 	%rd71, %rd16, 256;
	// begin inline asm
	ld.global.nc.u32 %r1147, [%rd71];
	// end inline asm
$L__BB3_106:
	add.s32 	%r611, %r148, 96;
	setp.ge.s32 	%p111, %r611, %r145;
	mov.u32 	%r1148, %r1155;
	@%p111 bra 	$L__BB3_108;
	add.s64 	%rd72, %rd16, 384;
	// begin inline asm
	ld.global.nc.u32 %r1148, [%rd72];
	// end inline asm
$L__BB3_108:
	add.s32 	%r613, %r148, 128;
	setp.ge.s32 	%p112, %r613, %r145;
	mov.u32 	%r1149, %r1155;
	@%p112 bra 	$L__BB3_110;
	add.s64 	%rd73, %rd16, 512;
	// begin inline asm
	ld.global.nc.u32 %r1149, [%rd73];
	// end inline asm
$L__BB3_110:
	add.s32 	%r615, %r148, 160;
	setp.ge.s32 	%p113, %r615, %r145;
	mov.u32 	%r1150, %r1155;
	@%p113 bra 	$L__BB3_112;
	add.s64 	%rd74, %rd16, 640;
	// begin inline asm
	ld.global.nc.u32 %r1150, [%rd74];
	// end inline asm
$L__BB3_112:
	add.s32 	%r617, %r148, 192;
	setp.ge.s32 	%p114, %r617, %r145;
	mov.u32 	%r1151, %r1155;
	@%p114 bra 	$L__BB3_114;
	add.s64 	%rd75, %rd16, 768;
	// begin inline asm
	ld.global.nc.u32 %r1151, [%rd75];
	// end inline asm
$L__BB3_114:
	add.s32 	%r619, %r148, 224;
	setp.ge.s32 	%p115, %r619, %r145;
	mov.u32 	%r1152, %r1155;
	@%p115 bra 	$L__BB3_116;
	add.s64 	%rd76, %rd16, 896;
	// begin inline asm
	ld.global.nc.u32 %r1152, [%rd76];
	// end inline asm
$L__BB3_116:
	add.s32 	%r621, %r148, 256;
	setp.ge.s32 	%p116, %r621, %r145;
	mov.u32 	%r1153, %r1155;
	@%p116 bra 	$L__BB3_118;
	add.s64 	%rd77, %rd16, 1024;
	// begin inline asm
	ld.global.nc.u32 %r1153, [%rd77];
	// end inline asm
$L__BB3_118:
	add.s32 	%r623, %r148, 288;
	setp.ge.s32 	%p117, %r623, %r145;
	mov.u32 	%r1154, %r1155;
	@%p117 bra 	$L__BB3_120;
	add.s64 	%rd78, %rd16, 1152;
	// begin inline asm
	ld.global.nc.u32 %r1154, [%rd78];
	// end inline asm
$L__BB3_120:
	add.s32 	%r625, %r148, 320;
	setp.ge.s32 	%p118, %r625, %r145;
	@%p118 bra 	$L__BB3_122;
	add.s64 	%rd79, %rd16, 1280;
	// begin inline asm
	ld.global.nc.u32 %r1155, [%rd79];
	// end inline asm
$L__BB3_122:
	// begin inline asm
	mov.u32 %r627, %laneid;
	// end inline asm
	shr.u32 	%r172, %r1161, 5;
	mad.lo.s32 	%r629, %r172, 352, %r627;
	shl.b32 	%r630, %r629, 2;
	mov.u32 	%r631, _ZN6thrust24THRUST_300001_SM_1000_NS8cuda_cub4core6detail5shmemE;
	add.s32 	%r632, %r631, %r630;
	st.shared.u32 	[%r632], %r1145;
	st.shared.u32 	[%r632+128], %r1146;
	st.shared.u32 	[%r632+256], %r1147;
	st.shared.u32 	[%r632+384], %r1148;
	st.shared.u32 	[%r632+512], %r1149;
	st.shared.u32 	[%r632+640], %r1150;
	st.shared.u32 	[%r632+768], %r1151;
	st.shared.u32 	[%r632+896], %r1152;
	st.shared.u32 	[%r632+1024], %r1153;
	st.shared.u32 	[%r632+1152], %r1154;
	st.shared.u32 	[%r632+1280], %r1155;
	bar.warp.sync 	-1;
	mad.lo.s32 	%r633, %r627, 40, %r632;
	ld.shared.u32 	%r173, [%r633];
	ld.shared.u32 	%r174, [%r633+4];
	ld.shared.u32 	%r175, [%r633+8];
	ld.shared.u32 	%r176, [%r633+12];
	ld.shared.u32 	%r177, [%r633+16];
	ld.shared.u32 	%r178, [%r633+20];
	ld.shared.u32 	%r179, [%r633+24];
	ld.shared.u32 	%r180, [%r633+28];
	ld.shared.u32 	%r181, [%r633+32];
	ld.shared.u32 	%r182, [%r633+36];
	ld.shared.u32 	%r183, [%r633+40];
	bar.sync 	0;
	shl.b32 	%r634, %r1161, 2;
	add.s32 	%r635, %r631, %r634;
	add.s32 	%r184, %r635, 304;
	st.shared.u32 	[%r635+304], %r183;
	bar.sync 	0;
	setp.eq.s32 	%p119, %r1161, 0;
	mov.b32 	%r1156, 1;
	@%p119 bra 	$L__BB3_124;
	ld.shared.u32 	%r636, [%r184+-4];
	setp.ne.s32 	%p120, %r636, %r173;
	selp.u32 	%r1156, 1, 0, %p120;
$L__BB3_124:
	setp.ne.s32 	%p121, %r173, %r174;
	setp.ne.s32 	%p122, %r174, %r175;
	setp.ne.s32 	%p123, %r175, %r176;
	setp.ne.s32 	%p124, %r176, %r177;
	setp.ne.s32 	%p125, %r177, %r178;
	setp.ne.s32 	%p126, %r178, %r179;
	setp.ne.s32 	%p127, %r179, %r180;
	setp.ne.s32 	%p128, %r180, %r181;
	setp.ne.s32 	%p129, %r181, %r182;
	setp.ne.s32 	%p130, %r182, %r183;
	mul.lo.s32 	%r667, %r1161, 11;
	setp.lt.s32 	%p131, %r667, %r145;
	selp.b32 	%r187, %r1156, 1, %p131;
	add.s32 	%r668, %r667, 1;
	setp.ge.s32 	%p132, %r668, %r145;
	or.pred  	%p1, %p132, %p121;
	selp.u32 	%r669, 1, 0, %p1;
	add.s32 	%r670, %r667, 2;
	setp.ge.s32 	%p133, %r670, %r145;
	or.pred  	%p2, %p133, %p122;
	selp.u32 	%r671, 1, 0, %p2;
	add.s32 	%r672, %r667, 3;
	setp.ge.s32 	%p134, %r672, %r145;
	or.pred  	%p3, %p134, %p123;
	selp.u32 	%r673, 1, 0, %p3;
	add.s32 	%r674, %r667, 4;
	setp.ge.s32 	%p135, %r674, %r145;
	or.pred  	%p4, %p135, %p124;
	selp.u32 	%r675, 1, 0, %p4;
	add.s32 	%r676, %r667, 5;
	setp.ge.s32 	%p136, %r676, %r145;
	or.pred  	%p5, %p136, %p125;
	selp.u32 	%r677, 1, 0, %p5;
	add.s32 	%r678, %r667, 6;
	setp.ge.s32 	%p137, %r678, %r145;
	or.pred  	%p6, %p137, %p126;
	selp.u32 	%r679, 1, 0, %p6;
	add.s32 	%r680, %r667, 7;
	setp.ge.s32 	%p138, %r680, %r145;
	or.pred  	%p7, %p138, %p127;
	selp.u32 	%r681, 1, 0, %p7;
	add.s32 	%r682, %r667, 8;
	setp.ge.s32 	%p139, %r682, %r145;
	or.pred  	%p8, %p139, %p128;
	selp.u32 	%r683, 1, 0, %p8;
	add.s32 	%r684, %r667, 9;
	setp.ge.s32 	%p140, %r684, %r145;
	or.pred  	%p9, %p140, %p129;
	selp.u32 	%r685, 1, 0, %p9;
	add.s32 	%r686, %r667, 10;
	setp.ge.s32 	%p141, %r686, %r145;
	or.pred  	%p10, %p141, %p130;
	selp.u32 	%r687, 1, 0, %p10;
	bar.sync 	0;
	add.s32 	%r188, %r187, %r669;
	add.s32 	%r189, %r188, %r671;
	add.s32 	%r190, %r189, %r673;
	add.s32 	%r191, %r190, %r675;
	add.s32 	%r192, %r191, %r677;
	add.s32 	%r193, %r192, %r679;
	add.s32 	%r194, %r193, %r681;
	add.s32 	%r195, %r194, %r683;
	add.s32 	%r196, %r195, %r685;
	add.s32 	%r641, %r196, %r687;
	mov.b32 	%r639, 1;
	mov.b32 	%r664, 0;
	mov.b32 	%r666, -1;
	// begin inline asm
	{  .reg .s32 r0;  .reg .pred p;  shfl.sync.up.b32 r0|p, %r641, %r639, %r664, %r666;  @p add.s32 r0, r0, %r641;  mov.s32 %r637, r0;}
	// end inline asm
	mov.b32 	%r645, 2;
	// begin inline asm
	{  .reg .s32 r0;  .reg .pred p;  shfl.sync.up.b32 r0|p, %r637, %r645, %r664, %r666;  @p add.s32 r0, r0, %r637;  mov.s32 %r643, r0;}
	// end inline asm
	mov.b32 	%r651, 4;
	// begin inline asm
	{  .reg .s32 r0;  .reg .pred p;  shfl.sync.up.b32 r0|p, %r643, %r651, %r664, %r666;  @p add.s32 r0, r0, %r643;  mov.s32 %r649, r0;}
	// end inline asm
	mov.b32 	%r657, 8;
	// begin inline asm
	{  .reg .s32 r0;  .reg .pred p;  shfl.sync.up.b32 r0|p, %r649, %r657, %r664, %r666;  @p add.s32 r0, r0, %r649;  mov.s32 %r655, r0;}
	// end inline asm
	mov.b32 	%r663, 16;
	// begin inline asm
	{  .reg .s32 r0;  .reg .pred p;  shfl.sync.up.b32 r0|p, %r655, %r663, %r664, %r666;  @p add.s32 r0, r0, %r655;  mov.s32 %r661, r0;}
	// end inline asm
	setp.ne.s32 	%p142, %r627, 31;
	@%p142 bra 	$L__BB3_126;
	shl.b32 	%r688, %r172, 2;
	mov.u32 	%r689, _ZN6thrust24THRUST_300001_SM_1000_NS8cuda_cub4core6detail5shmemE;
	add.s32 	%r690, %r689, %r688;
	st.shared.u32 	[%r690], %r661;
$L__BB3_126:
	bar.sync 	0;
	ld.shared.v2.u32 	{%r199, %r200}, [_ZN6thrust24THRUST_300001_SM_1000_NS8cuda_cub4core6detail5shmemE];
	setp.lt.u32 	%p143, %r1161, 32;
	selp.b32 	%r691, 0, %r199, %p143;
	setp.eq.s32 	%p144, %r627, 0;
	sub.s32 	%r692, %r661, %r641;
	selp.b32 	%r693, 0, %r692, %p144;
	add.s32 	%r201, %r691, %r693;
	add.s32 	%r694, %r145, %r199;
	add.s32 	%r695, %r694, %r200;
	add.s32 	%r1190, %r695, -704;
	bar.sync 	0;
	setp.eq.s32 	%p145, %r187, 0;
	@%p145 bra 	$L__BB3_128;
	shl.b32 	%r696, %r201, 2;
	mov.u32 	%r697, _ZN6thrust24THRUST_300001_SM_1000_NS8cuda_cub4core6detail5shmemE;
	add.s32 	%r698, %r697, %r696;
	st.shared.u32 	[%r698], %r173;
$L__BB3_128:
	not.pred 	%p146, %p1;
	@%p146 bra 	$L__BB3_130;
	add.s32 	%r699, %r201, %r187;
	shl.b32 	%r700, %r699, 2;
	mov.u32 	%r701, _ZN6thrust24THRUST_300001_SM_1000_NS8cuda_cub4core6detail5shmemE;
	add.s32 	%r702, %r701, %r700;
	st.shared.u32 	[%r702], %r174;
$L__BB3_130:
	not.pred 	%p147, %p2;
	@%p147 bra 	$L__BB3_132;
	add.s32 	%r703, %r188, %r201;
	shl.b32 	%r704, %r703, 2;
	mov.u32 	%r705, _ZN6thrust24THRUST_300001_SM_1000_NS8cuda_cub4core6detail5shmemE;
	add.s32 	%r706, %r705, %r704;
	st.shared.u32 	[%r706], %r175;
$L__BB3_132:
	not.pred 	%p148, %p3;
	@%p148 bra 	$L__BB3_134;
	add.s32 	%r707, %r189, %r201;
	shl.b32 	%r708, %r707, 2;
	mov.u32 	%r709, _ZN6thrust24THRUST_300001_SM_1000_NS8cuda_cub4core6detail5shmemE;
	add.s32 	%r710, %r709, %r708;
	st.shared.u32 	[%r710], %r176;
$L__BB3_134:
	not.pred 	%p149, %p4;
	@%p149 bra 	$L__BB3_136;
	add.s32 	%r711, %r190, %r201;
	shl.b32 	%r712, %r711, 2;
	mov.u32 	%r713, _ZN6thrust24THRUST_300001_SM_1000_NS8cuda_cub4core6detail5shmemE;
	add.s32 	%r714, %r713, %r712;
	st.shared.u32 	[%r714], %r177;
$L__BB3_136:
	not.pred 	%p150, %p5;
	@%p150 bra 	$L__BB3_138;
	add.s32 	%r715, %r191, %r201;
	shl.b32 	%r716, %r715, 2;
	mov.u32 	%r717, _ZN6thrust24THRUST_300001_SM_1000_NS8cuda_cub4core6detail5shmemE;
	add.s32 	%r718, %r717, %r716;
	st.shared.u32 	[%r718], %r178;
$L__BB3_138:
	not.pred 	%p151, %p6;
	@%p151 bra 	$L__BB3_140;
	add.s32 	%r719, %r192, %r201;
	shl.b32 	%r720, %r719, 2;
	mov.u32 	%r721, _ZN6thrust24THRUST_300001_SM_1000_NS8cuda_cub4core6detail5shmemE;
	add.s32 	%r722, %r721, %r720;
	st.shared.u32 	[%r722], %r179;
$L__BB3_140:
	not.pred 	%p152, %p7;
	@%p152 bra 	$L__BB3_142;
	add.s32 	%r723, %r193, %r201;
	shl.b32 	%r724, %r723, 2;
	mov.u32 	%r725, _ZN6thrust24THRUST_300001_SM_1000_NS8cuda_cub4core6detail5shmemE;
	add.s32 	%r726, %r725, %r724;
	st.shared.u32 	[%r726], %r180;
$L__BB3_142:
	not.pred 	%p153, %p8;
	@%p153 bra 	$L__BB3_144;
	add.s32 	%r727, %r194, %r201;
	shl.b32 	%r728, %r727, 2;
	mov.u32 	%r729, _ZN6thrust24THRUST_300001_SM_1000_NS8cuda_cub4core6detail5shmemE;
	add.s32 	%r730, %r729, %r728;
	st.shared.u32 	[%r730], %r181;
$L__BB3_144:
	not.pred 	%p154, %p9;
	@%p154 bra 	$L__BB3_146;
	add.s32 	%r731, %r195, %r201;
	shl.b32 	%r732, %r731, 2;
	mov.u32 	%r733, _ZN6thrust24THRUST_300001_SM_1000_NS8cuda_cub4core6detail5shmemE;
	add.s32 	%r734, %r733, %r732;
	st.shared.u32 	[%r734], %r182;
$L__BB3_146:
	not.pred 	%p155, %p10;
	@%p155 bra 	$L__BB3_148;
	add.s32 	%r735, %r196, %r201;
	shl.b32 	%r736, %r735, 2;
	mov.u32 	%r737, _ZN6thrust24THRUST_300001_SM_1000_NS8cuda_cub4core6detail5shmemE;
	add.s32 	%r738, %r737, %r736;
	st.shared.u32 	[%r738], %r183;
$L__BB3_148:
	bar.sync 	0;
	setp.ge.s32 	%p156, %r1161, %r1190;
	@%p156 bra 	$L__BB3_155;
	add.s32 	%r739, %r200, %r199;
	add.s32 	%r740, %r739, %r342;
	sub.s32 	%r741, %r740, %r1161;
	add.s32 	%r203, %r741, -705;
	and.b32  	%r742, %r203, 192;
	setp.eq.s32 	%p157, %r742, 192;
	@%p157 bra 	$L__BB3_152;
	shr.u32 	%r743, %r203, 6;
	add.s32 	%r744, %r743, 1;
	and.b32  	%r745, %r744, 3;
	mul.wide.u32 	%rd80, %r1161, 4;
	add.s64 	%rd133, %rd3, %rd80;
	shl.b32 	%r746, %r1161, 2;
	mov.u32 	%r747, _ZN6thrust24THRUST_300001_SM_1000_NS8cuda_cub4core6detail5shmemE;
	add.s32 	%r1158, %r747, %r746;
	neg.s32 	%r1157, %r745;
	shl.b32 	%r748, %r744, 6;
	and.b32  	%r749, %r748, 192;
	add.s32 	%r1161, %r1161, %r749;
$L__BB3_151:
	.pragma "nounroll";
	ld.shared.u32 	%r750, [%r1158];
	st.global.u32 	[%rd133], %r750;
	add.s64 	%rd133, %rd133, 256;
	add.s32 	%r1158, %r1158, 256;
	add.s32 	%r1157, %r1157, 1;
	setp.ne.s32 	%p158, %r1157, 0;
	@%p158 bra 	$L__BB3_151;
$L__BB3_152:
	setp.lt.u32 	%p159, %r203, 192;
	@%p159 bra 	$L__BB3_155;
	mul.wide.u32 	%rd81, %r1161, 4;
	add.s64 	%rd82, %rd81, %rd3;
	add.s64 	%rd134, %rd82, 512;
	shl.b32 	%r751, %r1161, 2;
	mov.u32 	%r752, _ZN6thrust24THRUST_300001_SM_1000_NS8cuda_cub4core6detail5shmemE;
	add.s32 	%r753, %r751, %r752;
	add.s32 	%r1160, %r753, 512;
$L__BB3_154:
	ld.shared.u32 	%r754, [%r1160+-512];
	st.global.u32 	[%rd134+-512], %r754;
	ld.shared.u32 	%r755, [%r1160+-256];
	st.global.u32 	[%rd134+-256], %r755;
	ld.shared.u32 	%r756, [%r1160];
	st.global.u32 	[%rd134], %r756;
	ld.shared.u32 	%r757, [%r1160+256];
	st.global.u32 	[%rd134+256], %r757;
	add.s32 	%r1161, %r1161, 256;
	add.s64 	%rd134, %rd134, 1024;
	add.s32 	%r1160, %r1160, 1024;
	setp.lt.s32 	%p160, %r1161, %r1190;
	@%p160 bra 	$L__BB3_154;
$L__BB3_155:
	bar.sync 	0;
	bra.uni 	$L__BB3_239;
$L__BB3_156:
	mul.wide.u32 	%rd33, %r2, 4;
	add.s64 	%rd32, %rd2, %rd33;
	// begin inline asm
	ld.global.nc.u32 %r1172, [%rd32];
	// end inline asm
	mov.u32 	%r1189, %tid.x;
	and.b32  	%r346, %r1189, 31;
	and.b32  	%r347, %r1189, 992;
	mul.lo.s32 	%r348, %r347, 11;
	or.b32  	%r219, %r348, %r346;
	setp.ge.s32 	%p24, %r219, %r145;
	mov.u32 	%r1162, %r1172;
	@%p24 bra 	$L__BB3_158;
	add.s32 	%r350, %r219, %r2;
	mul.wide.u32 	%rd35, %r350, 4;
	add.s64 	%rd34, %rd2, %rd35;
	// begin inline asm
	ld.global.nc.u32 %r1162, [%rd34];
	// end inline asm
$L__BB3_158:
	add.s32 	%r351, %r219, 32;
	setp.ge.s32 	%p25, %r351, %r145;
	shl.b32 	%r352, %r219, 2;
	cvt.u64.u32 	%rd36, %r352;
	add.s64 	%rd24, %rd32, %rd36;
	mov.u32 	%r1163, %r1172;
	@%p25 bra 	$L__BB3_160;
	add.s64 	%rd37, %rd24, 128;
	// begin inline asm
	ld.global.nc.u32 %r1163, [%rd37];
	// end inline asm
$L__BB3_160:
	add.s32 	%r354, %r219, 64;
	setp.ge.s32 	%p26, %r354, %r145;
	mov.u32 	%r1164, %r1172;
	@%p26 bra 	$L__BB3_162;
	add.s64 	%rd38, %rd24, 256;
	// begin inline asm
	ld.global.nc.u32 %r1164, [%rd38];
	// end inline asm
$L__BB3_162:
	add.s32 	%r356, %r219, 96;
	setp.ge.s32 	%p27, %r356, %r145;
	mov.u32 	%r1165, %r1172;
	@%p27 bra 	$L__BB3_164;
	add.s64 	%rd39, %rd24, 384;
	// begin inline asm
	ld.global.nc.u32 %r1165, [%rd39];
	// end inline asm
$L__BB3_164:
	add.s32 	%r358, %r219, 128;
	setp.ge.s32 	%p28, %r358, %r145;
	mov.u32 	%r1166, %r1172;
	@%p28 bra 	$L__BB3_166;
	add.s64 	%rd40, %rd24, 512;
	// begin inline asm
	ld.global.nc.u32 %r1166, [%rd40];
	// end inline asm
$L__BB3_166:
	add.s32 	%r360, %r219, 160;
	setp.ge.s32 	%p29, %r360, %r145;
	mov.u32 	%r1167, %r1172;
	@%p29 bra 	$L__BB3_168;
	add.s64 	%rd41, %rd24, 640;
	// begin inline asm
	ld.global.nc.u32 %r1167, [%rd41];
	// end inline asm
$L__BB3_168:
	add.s32 	%r362, %r219, 192;
	setp.ge.s32 	%p30, %r362, %r145;
	mov.u32 	%r1168, %r1172;
	@%p30 bra 	$L__BB3_170;
	add.s64 	%rd42, %rd24, 768;
	// begin inline asm
	ld.global.nc.u32 %r1168, [%rd42];
	// end inline asm
$L__BB3_170:
	add.s32 	%r364, %r219, 224;
	setp.ge.s32 	%p31, %r364, %r145;
	mov.u32 	%r1169, %r1172;
	@%p31 bra 	$L__BB3_172;
	add.s64 	%rd43, %rd24, 896;
	// begin inline asm
	ld.global.nc.u32 %r1169, [%rd43];
	// end inline asm
$L__BB3_172:
	add.s32 	%r366, %r219, 256;
	setp.ge.s32 	%p32, %r366, %r145;
	mov.u32 	%r1170, %r1172;
	@%p32 bra 	$L__BB3_174;
	add.s64 	%rd44, %rd24, 1024;
	// begin inline asm
	ld.global.nc.u32 %r1170, [%rd44];
	// end inline asm
$L__BB3_174:
	add.s32 	%r368, %r219, 288;
	setp.ge.s32 	%p33, %r368, %r145;
	mov.u32 	%r1171, %r1172;
	@%p33 bra 	$L__BB3_176;
	add.s64 	%rd45, %rd24, 1152;
	// begin inline asm
	ld.global.nc.u32 %r1171, [%rd45];
	// end inline asm
$L__BB3_176:
	add.s32 	%r370, %r219, 320;
	setp.ge.s32 	%p34, %r370, %r145;
	@%p34 bra 	$L__BB3_178;
	add.s64 	%rd46, %rd24, 1280;
	// begin inline asm
	ld.global.nc.u32 %r1172, [%rd46];
	// end inline asm
$L__BB3_178:
	// begin inline asm
	mov.u32 %r372, %laneid;
	// end inline asm
	shr.u32 	%r243, %r1189, 5;
	mad.lo.s32 	%r374, %r243, 352, %r372;
	shl.b32 	%r375, %r374, 2;
	mov.u32 	%r376, _ZN6thrust24THRUST_300001_SM_1000_NS8cuda_cub4core6detail5shmemE;
	add.s32 	%r377, %r376, %r375;
	st.shared.u32 	[%r377], %r1162;
	st.shared.u32 	[%r377+128], %r1163;
	st.shared.u32 	[%r377+256], %r1164;
	st.shared.u32 	[%r377+384], %r1165;
	st.shared.u32 	[%r377+512], %r1166;
	st.shared.u32 	[%r377+640], %r1167;
	st.shared.u32 	[%r377+768], %r1168;
	st.shared.u32 	[%r377+896], %r1169;
	st.shared.u32 	[%r377+1024], %r1170;
	st.shared.u32 	[%r377+1152], %r1171;
	st.shared.u32 	[%r377+1280], %r1172;
	bar.warp.sync 	-1;
	mad.lo.s32 	%r378, %r372, 40, %r377;
	ld.shared.u32 	%r244, [%r378];
	ld.shared.u32 	%r245, [%r378+4];
	ld.shared.u32 	%r246, [%r378+8];
	ld.shared.u32 	%r247, [%r378+12];
	ld.shared.u32 	%r248, [%r378+16];
	ld.shared.u32 	%r249, [%r378+20];
	ld.shared.u32 	%r250, [%r378+24];
	ld.shared.u32 	%r251, [%r378+28];
	ld.shared.u32 	%r252, [%r378+32];
	ld.shared.u32 	%r253, [%r378+36];
	ld.shared.u32 	%r254, [%r378+40];
	bar.sync 	0;
	mul.wide.s32 	%rd48, %r2, 4;
	add.s64 	%rd49, %rd2, %rd48;
	add.s64 	%rd47, %rd49, -4;
	// begin inline asm
	ld.global.nc.u32 %r1173, [%rd47];
	// end inline asm
	shl.b32 	%r379, %r1189, 2;
	add.s32 	%r380, %r376, %r379;
	add.s32 	%r256, %r380, 304;
	st.shared.u32 	[%r380+304], %r254;
	bar.sync 	0;
	setp.eq.s32 	%p35, %r1189, 0;
	@%p35 bra 	$L__BB3_180;
	ld.shared.u32 	%r1173, [%r256+-4];
$L__BB3_180:
	setp.ne.s32 	%p36, %r1173, %r244;
	setp.ne.s32 	%p37, %r244, %r245;
	setp.ne.s32 	%p38, %r245, %r246;
	setp.ne.s32 	%p39, %r246, %r247;
	setp.ne.s32 	%p40, %r247, %r248;
	setp.ne.s32 	%p41, %r248, %r249;
	setp.ne.s32 	%p42, %r249, %r250;
	setp.ne.s32 	%p43, %r250, %r251;
	setp.ne.s32 	%p44, %r251, %r252;
	setp.ne.s32 	%p45, %r252, %r253;
	setp.ne.s32 	%p46, %r253, %r254;
	mul.lo.s32 	%r411, %r1189, 11;
	setp.ge.s32 	%p47, %r411, %r145;
	or.pred  	%p11, %p47, %p36;
	selp.u32 	%r259, 1, 0, %p11;
	add.s32 	%r412, %r411, 1;
	setp.ge.s32 	%p48, %r412, %r145;
	or.pred  	%p12, %p48, %p37;
	selp.u32 	%r413, 1, 0, %p12;
	add.s32 	%r414, %r411, 2;
	setp.ge.s32 	%p49, %r414, %r145;
	or.pred  	%p13, %p49, %p38;
	selp.u32 	%r415, 1, 0, %p13;
	add.s32 	%r416, %r411, 3;
	setp.ge.s32 	%p50, %r416, %r145;
	or.pred  	%p14, %p50, %p39;
	selp.u32 	%r417, 1, 0, %p14;
	add.s32 	%r418, %r411, 4;
	setp.ge.s32 	%p51, %r418, %r145;
	or.pred  	%p15, %p51, %p40;
	selp.u32 	%r419, 1, 0, %p15;
	add.s32 	%r420, %r411, 5;
	setp.ge.s32 	%p52, %r420, %r145;
	or.pred  	%p16, %p52, %p41;
	selp.u32 	%r421, 1, 0, %p16;
	add.s32 	%r422, %r411, 6;
	setp.ge.s32 	%p53, %r422, %r145;
	or.pred  	%p17, %p53, %p42;
	selp.u32 	%r423, 1, 0, %p17;
	add.s32 	%r424, %r411, 7;
	setp.ge.s32 	%p54, %r424, %r145;
	or.pred  	%p18, %p54, %p43;
	selp.u32 	%r425, 1, 0, %p18;
	add.s32 	%r426, %r411, 8;
	setp.ge.s32 	%p55, %r426, %r145;
	or.pred  	%p19, %p55, %p44;
	selp.u32 	%r427, 1, 0, %p19;
	add.s32 	%r428, %r411, 9;
	setp.ge.s32 	%p56, %r428, %r145;
	or.pred  	%p20, %p56, %p45;
	selp.u32 	%r429, 1, 0, %p20;
	add.s32 	%r430, %r411, 10;
	setp.ge.s32 	%p57, %r430, %r145;
	or.pred  	%p21, %p57, %p46;
	selp.u32 	%r431, 1, 0, %p21;
	bar.sync 	0;
	add.s32 	%r260, %r413, %r259;
	add.s32 	%r261, %r260, %r415;
	add.s32 	%r262, %r261, %r417;
	add.s32 	%r263, %r262, %r419;
	add.s32 	%r264, %r263, %r421;
	add.s32 	%r265, %r264, %r423;
	add.s32 	%r266, %r265, %r425;
	add.s32 	%r267, %r266, %r427;
	add.s32 	%r268, %r267, %r429;
	add.s32 	%r385, %r268, %r431;
	mov.b32 	%r383, 1;
	mov.b32 	%r408, 0;
	mov.b32 	%r410, -1;
	// begin inline asm
	{  .reg .s32 r0;  .reg .pred p;  shfl.sync.up.b32 r0|p, %r385, %r383, %r408, %r410;  @p add.s32 r0, r0, %r385;  mov.s32 %r381, r0;}
	// end inline asm
	mov.b32 	%r389, 2;
	// begin inline asm
	{  .reg .s32 r0;  .reg .pred p;  shfl.sync.up.b32 r0|p, %r381, %r389, %r408, %r410;  @p add.s32 r0, r0, %r381;  mov.s32 %r387, r0;}
	// end inline asm
	mov.b32 	%r395, 4;
	// begin inline asm
	{  .reg .s32 r0;  .reg .pred p;  shfl.sync.up.b32 r0|p, %r387, %r395, %r408, %r410;  @p add.s32 r0, r0, %r387;  mov.s32 %r393, r0;}
	// end inline asm
	mov.b32 	%r401, 8;
	// begin inline asm
	{  .reg .s32 r0;  .reg .pred p;  shfl.sync.up.b32 r0|p, %r393, %r401, %r408, %r410;  @p add.s32 r0, r0, %r393;  mov.s32 %r399, r0;}
	// end inline asm
	mov.b32 	%r407, 16;
	// begin inline asm
	{  .reg .s32 r0;  .reg .pred p;  shfl.sync.up.b32 r0|p, %r399, %r407, %r408, %r410;  @p add.s32 r0, r0, %r399;  mov.s32 %r405, r0;}
	// end inline asm
	setp.ne.s32 	%p58, %r372, 31;
	@%p58 bra 	$L__BB3_182;
	shl.b32 	%r432, %r243, 2;
	mov.u32 	%r433, _ZN6thrust24THRUST_300001_SM_1000_NS8cuda_cub4core6detail5shmemE;
	add.s32 	%r434, %r433, %r432;
	st.shared.u32 	[%r434], %r405;
$L__BB3_182:
	sub.s32 	%r435, %r405, %r385;
	bar.sync 	0;
	ld.shared.v2.u32 	{%r436, %r437}, [_ZN6thrust24THRUST_300001_SM_1000_NS8cuda_cub4core6detail5shmemE];
	add.s32 	%r271, %r437, %r436;
	setp.gt.u32 	%p59, %r1189, 31;
	setp.lt.u32 	%p60, %r1189, 32;
	setp.eq.s32 	%p61, %r372, 0;
	selp.b32 	%r438, 0, %r435, %p61;
	add.s32 	%r1181, %r436, %r438;
	selp.b32 	%r273, %r435, %r1181, %p60;
	@%p59 bra 	$L__BB3_207;
	setp.ne.s32 	%p62, %r1189, 0;
	mul.wide.u32 	%rd50, %r1, 8;
	add.s64 	%rd25, %rd1, %rd50;
	@%p62 bra 	$L__BB3_185;
	st.shared.u32 	[_ZN6thrust24THRUST_300001_SM_1000_NS8cuda_cub4core6detail5shmemE+44], %r271;
	add.s64 	%rd51, %rd25, 256;
	mov.b32 	%r439, 100;
	// begin inline asm
	st.relaxed.gpu.v2.u32 [%rd51], {%r439, %r271};
	// end inline asm
$L__BB3_185:
	not.b32 	%r274, %r1189;
	mov.u32 	%r275, %nctaid.x;
	setp.gt.u32 	%p63, %r275, 499;
	@%p63 bra 	$L__BB3_187;
	membar.cta;
	bra.uni 	$L__BB3_188;
$L__BB3_187:
	mov.b32 	%r441, 450;
	// begin inline asm
	nanosleep.u32 %r441;
	// end inline asm
$L__BB3_188:
	mul.wide.s32 	%rd53, %r274, 8;
	add.s64 	%rd54, %rd25, %rd53;
	add.s64 	%rd52, %rd54, 256;
	// begin inline asm
	ld.relaxed.gpu.v2.u32 {%r1179, %r1175}, [%rd52];
	// end inline asm
$L__BB3_189:
	setp.eq.s32 	%p64, %r1179, 99;
	mov.b32 	%r444, -1;
	vote.sync.any.pred 	%p65, %p64, %r444;
	not.pred 	%p66, %p65;
	@%p66 bra 	$L__BB3_194;
	setp.gt.u32 	%p107, %r275, 499;
	@%p107 bra 	$L__BB3_192;
	membar.cta;
	bra.uni 	$L__BB3_193;
$L__BB3_192:
	mov.b32 	%r597, 350;
	// begin inline asm
	nanosleep.u32 %r597;
	// end inline asm
$L__BB3_193:
	// begin inline asm
	ld.relaxed.gpu.v2.u32 {%r1179, %r1175}, [%rd52];
	// end inline asm
	bra.uni 	$L__BB3_189;
$L__BB3_194:
	setp.eq.s32 	%p67, %r1179, 101;
	mov.b32 	%r471, -1;
	vote.sync.ballot.b32 	%r472, %p67, %r471;
	// begin inline asm
	mov.u32 %r446, %lanemask_ge;
	// end inline asm
	and.b32  	%r473, %r472, %r446;
	or.b32  	%r474, %r473, -2147483648;
	add.s32 	%r475, %r474, -1;
	not.b32 	%r476, %r474;
	and.b32  	%r477, %r476, %r475;
	popc.b32 	%r450, %r477;
	mov.b32 	%r449, 1;
	// begin inline asm
	shfl.sync.down.b32 %r447, %r1175, %r449, %r450, %r471;
	// end inline asm
	setp.lt.s32 	%p69, %r372, %r450;
	selp.b32 	%r478, %r447, 0, %p69;
	add.s32 	%r453, %r478, %r1175;
	mov.b32 	%r454, 2;
	// begin inline asm
	shfl.sync.down.b32 %r452, %r453, %r454, %r450, %r471;
	// end inline asm
	add.s32 	%r285, %r372, 2;
	setp.gt.s32 	%p70, %r285, %r450;
	selp.b32 	%r479, 0, %r452, %p70;
	add.s32 	%r458, %r453, %r479;
	mov.b32 	%r459, 4;
	// begin inline asm
	shfl.sync.down.b32 %r457, %r458, %r459, %r450, %r471;
	// end inline asm
	add.s32 	%r286, %r372, 4;
	setp.gt.s32 	%p71, %r286, %r450;
	selp.b32 	%r480, 0, %r457, %p71;
	add.s32 	%r463, %r458, %r480;
	mov.b32 	%r464, 8;
	// begin inline asm
	shfl.sync.down.b32 %r462, %r463, %r464, %r450, %r471;
	// end inline asm
	add.s32 	%r287, %r372, 8;
	setp.gt.s32 	%p72, %r287, %r450;
	selp.b32 	%r481, 0, %r462, %p72;
	add.s32 	%r468, %r463, %r481;
	mov.b32 	%r469, 16;
	// begin inline asm
	shfl.sync.down.b32 %r467, %r468, %r469, %r450, %r471;
	// end inline asm
	add.s32 	%r288, %r372, 16;
	setp.gt.s32 	%p73, %r288, %r450;
	selp.b32 	%r482, 0, %r467, %p73;
	add.s32 	%r1176, %r468, %r482;
	add.s32 	%r1178, %r1, %r274;
	add.s64 	%rd27, %rd1, 256;
$L__BB3_195:
	setp.ne.s32 	%p74, %r1179, 101;
	mov.b32 	%r483, -1;
	vote.sync.all.pred 	%p75, %p74, %r483;
	not.pred 	%p76, %p75;
	@%p76 bra 	$L__BB3_203;
	mul.wide.s32 	%rd61, %r1178, 8;
	add.s64 	%rd62, %rd27, %rd61;
	add.s64 	%rd60, %rd62, -256;
	// begin inline asm
	ld.relaxed.gpu.v2.u32 {%r1179, %r1180}, [%rd60];
	// end inline asm
$L__BB3_197:
	setp.eq.s32 	%p96, %r1179, 99;
	mov.b32 	%r555, -1;
	vote.sync.any.pred 	%p97, %p96, %r555;
	not.pred 	%p98, %p97;
	@%p98 bra 	$L__BB3_202;
	setp.gt.u32 	%p106, %r275, 499;
	@%p106 bra 	$L__BB3_200;
	membar.cta;
	bra.uni 	$L__BB3_201;
$L__BB3_200:
	mov.b32 	%r594, 350;
	// begin inline asm
	nanosleep.u32 %r594;
	// end inline asm
$L__BB3_201:
	// begin inline asm
	ld.relaxed.gpu.v2.u32 {%r1179, %r1180}, [%rd60];
	// end inline asm
	bra.uni 	$L__BB3_197;
$L__BB3_202:
	setp.eq.s32 	%p99, %r1179, 101;
	mov.b32 	%r581, -1;
	vote.sync.ballot.b32 	%r582, %p99, %r581;
	and.b32  	%r583, %r582, %r446;
	or.b32  	%r584, %r583, -2147483648;
	add.s32 	%r585, %r584, -1;
	not.b32 	%r586, %r584;
	and.b32  	%r587, %r586, %r585;
	popc.b32 	%r560, %r587;
	mov.b32 	%r559, 1;
	// begin inline asm
	shfl.sync.down.b32 %r557, %r1180, %r559, %r560, %r581;
	// end inline asm
	setp.lt.s32 	%p101, %r372, %r560;
	selp.b32 	%r588, %r557, 0, %p101;
	add.s32 	%r563, %r588, %r1180;
	mov.b32 	%r564, 2;
	// begin inline asm
	shfl.sync.down.b32 %r562, %r563, %r564, %r560, %r581;
	// end inline asm
	setp.gt.s32 	%p102, %r285, %r560;
	selp.b32 	%r589, 0, %r562, %p102;
	add.s32 	%r568, %r563, %r589;
	mov.b32 	%r569, 4;
	// begin inline asm
	shfl.sync.down.b32 %r567, %r568, %r569, %r560, %r581;
	// end inline asm
	setp.gt.s32 	%p103, %r286, %r560;
	selp.b32 	%r590, 0, %r567, %p103;
	add.s32 	%r573, %r568, %r590;
	mov.b32 	%r574, 8;
	// begin inline asm
	shfl.sync.down.b32 %r572, %r573, %r574, %r560, %r581;
	// end inline asm
	setp.gt.s32 	%p104, %r287, %r560;
	selp.b32 	%r591, 0, %r572, %p104;
	add.s32 	%r578, %r573, %r591;
	mov.b32 	%r579, 16;
	// begin inline asm
	shfl.sync.down.b32 %r577, %r578, %r579, %r560, %r581;
	// end inline asm
	setp.gt.s32 	%p105, %r288, %r560;
	selp.b32 	%r592, 0, %r577, %p105;
	add.s32 	%r593, %r592, %r1176;
	add.s32 	%r1176, %r593, %r578;
	add.s32 	%r1178, %r1178, -32;
	bra.uni 	$L__BB3_195;
$L__BB3_203:
	setp.ne.s32 	%p77, %r1189, 0;
	@%p77 bra 	$L__BB3_205;
	add.s32 	%r486, %r1176, %r271;
	add.s64 	%rd55, %rd25, 256;
	mov.b32 	%r485, 101;
	// begin inline asm
	st.relaxed.gpu.v2.u32 [%rd55], {%r485, %r486};
	// end inline asm
	st.shared.u32 	[_ZN6thrust24THRUST_300001_SM_1000_NS8cuda_cub4core6detail5shmemE+36], %r1176;
	st.shared.u32 	[_ZN6thrust24THRUST_300001_SM_1000_NS8cuda_cub4core6detail5shmemE+40], %r486;
$L__BB3_205:
	setp.ne.s32 	%p78, %r372, 0;
	mov.u32 	%r1181, %r273;
	@%p78 bra 	$L__BB3_207;
	st.shared.u32 	[_ZN6thrust24THRUST_300001_SM_1000_NS8cuda_cub4core6detail5shmemE+12], %r1176;
	mov.u32 	%r1181, %r1176;
$L__BB3_207:
	setp.eq.s32 	%p79, %r1189, 0;
	bar.sync 	0;
	@%p79 bra 	$L__BB3_209;
	ld.shared.u32 	%r487, [_ZN6thrust24THRUST_300001_SM_1000_NS8cuda_cub4core6detail5shmemE+12];
	add.s32 	%r1181, %r487, %r1181;
$L__BB3_209:
	add.s32 	%r307, %r1181, %r259;
	add.s32 	%r308, %r260, %r1181;
	add.s32 	%r309, %r261, %r1181;
	add.s32 	%r310, %r262, %r1181;
	add.s32 	%r311, %r263, %r1181;
	add.s32 	%r312, %r264, %r1181;
	add.s32 	%r313, %r265, %r1181;
	add.s32 	%r314, %r266, %r1181;
	add.s32 	%r315, %r267, %r1181;
	add.s32 	%r316, %r268, %r1181;
	ld.shared.v2.u32 	{%r488, %r317}, [_ZN6thrust24THRUST_300001_SM_1000_NS8cuda_cub4core6detail5shmemE+40];
	ld.shared.u32 	%r318, [_ZN6thrust24THRUST_300001_SM_1000_NS8cuda_cub4core6detail5shmemE+36];
	sub.s32 	%r489, 704, %r145;
	sub.s32 	%r319, %r317, %r489;
	sub.s32 	%r1190, %r488, %r489;
	bar.sync 	0;
	not.pred 	%p80, %p11;
	@%p80 bra 	$L__BB3_211;
	sub.s32 	%r490, %r1181, %r318;
	shl.b32 	%r491, %r490, 2;
	mov.u32 	%r492, _ZN6thrust24THRUST_300001_SM_1000_NS8cuda_cub4core6detail5shmemE;
	add.s32 	%r493, %r492, %r491;
	st.shared.u32 	[%r493], %r244;
$L__BB3_211:
	not.pred 	%p81, %p12;
	@%p81 bra 	$L__BB3_213;
	sub.s32 	%r494, %r307, %r318;
	shl.b32 	%r495, %r494, 2;
	mov.u32 	%r496, _ZN6thrust24THRUST_300001_SM_1000_NS8cuda_cub4core6detail5shmemE;
	add.s32 	%r497, %r496, %r495;
	st.shared.u32 	[%r497], %r245;
$L__BB3_213:
	not.pred 	%p82, %p13;
	@%p82 bra 	$L__BB3_215;
	sub.s32 	%r498, %r308, %r318;
	shl.b32 	%r499, %r498, 2;
	mov.u32 	%r500, _ZN6thrust24THRUST_300001_SM_1000_NS8cuda_cub4core6detail5shmemE;
	add.s32 	%r501, %r500, %r499;
	st.shared.u32 	[%r501], %r246;
$L__BB3_215:
	not.pred 	%p83, %p14;
	@%p83 bra 	$L__BB3_217;
	sub.s32 	%r502, %r309, %r318;
	shl.b32 	%r503, %r502, 2;
	mov.u32 	%r504, _ZN6thrust24THRUST_300001_SM_1000_NS8cuda_cub4core6detail5shmemE;
	add.s32 	%r505, %r504, %r503;
	st.shared.u32 	[%r505], %r247;
$L__BB3_217:
	not.pred 	%p84, %p15;
	@%p84 bra 	$L__BB3_219;
	sub.s32 	%r506, %r310, %r318;
	shl.b32 	%r507, %r506, 2;
	mov.u32 	%r508, _ZN6thrust24THRUST_300001_SM_1000_NS8cuda_cub4core6detail5shmemE;
	add.s32 	%r509, %r508, %r507;
	st.shared.u32 	[%r509], %r248;
$L__BB3_219:
	not.pred 	%p85, %p16;
	@%p85 bra 	$L__BB3_221;
	sub.s32 	%r510, %r311, %r318;
	shl.b32 	%r511, %r510, 2;
	mov.u32 	%r512, _ZN6thrust24THRUST_300001_SM_1000_NS8cuda_cub4core6detail5shmemE;
	add.s32 	%r513, %r512, %r511;
	st.shared.u32 	[%r513], %r249;
$L__BB3_221:
	not.pred 	%p86, %p17;
	@%p86 bra 	$L__BB3_223;
	sub.s32 	%r514, %r312, %r318;
	shl.b32 	%r515, %r514, 2;
	mov.u32 	%r516, _ZN6thrust24THRUST_300001_SM_1000_NS8cuda_cub4core6detail5shmemE;
	add.s32 	%r517, %r516, %r515;
	st.shared.u32 	[%r517], %r250;
$L__BB3_223:
	not.pred 	%p87, %p18;
	@%p87 bra 	$L__BB3_225;
	sub.s32 	%r518, %r313, %r318;
	shl.b32 	%r519, %r518, 2;
	mov.u32 	%r520, _ZN6thrust24THRUST_300001_SM_1000_NS8cuda_cub4core6detail5shmemE;
	add.s32 	%r521, %r520, %r519;
	st.shared.u32 	[%r521], %r251;
$L__BB3_225:
	not.pred 	%p88, %p19;
	@%p88 bra 	$L__BB3_227;
	sub.s32 	%r522, %r314, %r318;
	shl.b32 	%r523, %r522, 2;
	mov.u32 	%r524, _ZN6thrust24THRUST_300001_SM_1000_NS8cuda_cub4core6detail5shmemE;
	add.s32 	%r525, %r524, %r523;
	st.shared.u32 	[%r525], %r252;
$L__BB3_227:
	not.pred 	%p89, %p20;
	@%p89 bra 	$L__BB3_229;
	sub.s32 	%r526, %r315, %r318;
	shl.b32 	%r527, %r526, 2;
	mov.u32 	%r528, _ZN6thrust24THRUST_300001_SM_1000_NS8cuda_cub4core6detail5shmemE;
	add.s32 	%r529, %r528, %r527;
	st.shared.u32 	[%r529], %r253;
$L__BB3_229:
	not.pred 	%p90, %p21;
	@%p90 bra 	$L__BB3_231;
	sub.s32 	%r530, %r316, %r318;
	shl.b32 	%r531, %r530, 2;
	mov.u32 	%r532, _ZN6thrust24THRUST_300001_SM_1000_NS8cuda_cub4core6detail5shmemE;
	add.s32 	%r533, %r532, %r531;
	st.shared.u32 	[%r533], %r254;
$L__BB3_231:
	bar.sync 	0;
	setp.ge.s32 	%p91, %r1189, %r319;
	@%p91 bra 	$L__BB3_238;
	add.s32 	%r534, %r317, %r342;
	add.s32 	%r535, %r1189, %r2;
	sub.s32 	%r536, %r534, %r535;
	add.s32 	%r321, %r536, -705;
	and.b32  	%r537, %r321, 192;
	setp.eq.s32 	%p92, %r537, 192;
	@%p92 bra 	$L__BB3_235;
	shr.u32 	%r538, %r321, 6;
	add.s32 	%r539, %r538, 1;
	and.b32  	%r540, %r539, 3;
	add.s32 	%r1185, %r1189, %r318;
	shl.b32 	%r541, %r1189, 2;
	mov.u32 	%r542, _ZN6thrust24THRUST_300001_SM_1000_NS8cuda_cub4core6detail5shmemE;
	add.s32 	%r1184, %r542, %r541;
	neg.s32 	%r1183, %r540;
	shl.b32 	%r543, %r539, 6;
	and.b32  	%r544, %r543, 192;
	add.s32 	%r1189, %r1189, %r544;
$L__BB3_234:
	.pragma "nounroll";
	mul.wide.s32 	%rd56, %r1185, 4;
	add.s64 	%rd57, %rd3, %rd56;
	ld.shared.u32 	%r545, [%r1184];
	st.global.u32 	[%rd57], %r545;
	add.s32 	%r1185, %r1185, 64;
	add.s32 	%r1184, %r1184, 256;
	add.s32 	%r1183, %r1183, 1;
	setp.ne.s32 	%p93, %r1183, 0;
	@%p93 bra 	$L__BB3_234;
$L__BB3_235:
	setp.lt.u32 	%p94, %r321, 192;
	@%p94 bra 	$L__BB3_238;
	add.s64 	%rd29, %rd3, 512;
	add.s32 	%r1188, %r1189, %r318;
	shl.b32 	%r546, %r1189, 2;
	mov.u32 	%r547, _ZN6thrust24THRUST_300001_SM_1000_NS8cuda_cub4core6detail5shmemE;
	add.s32 	%r548, %r546, %r547;
	add.s32 	%r1187, %r548, 512;
$L__BB3_237:
	mul.wide.s32 	%rd58, %r1188, 4;
	add.s64 	%rd59, %rd29, %rd58;
	ld.shared.u32 	%r549, [%r1187+-512];
	st.global.u32 	[%rd59+-512], %r549;
	ld.shared.u32 	%r550, [%r1187+-256];
	st.global.u32 	[%rd59+-256], %r550;
	ld.shared.u32 	%r551, [%r1187];
	st.global.u32 	[%rd59], %r551;
	ld.shared.u32 	%r552, [%r1187+256];
	st.global.u32 	[%rd59+256], %r552;
	add.s32 	%r1189, %r1189, 256;
	add.s32 	%r1188, %r1188, 256;
	add.s32 	%r1187, %r1187, 1024;
	setp.lt.s32 	%p95, %r1189, %r319;
	@%p95 bra 	$L__BB3_237;
$L__BB3_238:
	bar.sync 	0;
$L__BB3_239:
	mov.u32 	%r758, %tid.x;
	setp.ne.s32 	%p161, %r758, 0;
	@%p161 bra 	$L__BB3_241;
	ld.param.u64 	%rd130, [_ZN6thrust24THRUST_300001_SM_1000_NS8cuda_cub4core6detail13_kernel_agentINS1_8__unique11UniqueAgentINS0_6detail15normal_iteratorINS0_10device_ptrIiEEEESB_N4cuda3std3__48equal_toIiEEiPiEEJSB_SB_SG_SH_iN3cub18CUB_300001_SM_100013ScanTileStateIiLb1EEEmEEEvDpT0__param_3];
	cvta.to.global.u64 	%rd83, %rd130;
	st.global.u32 	[%rd83], %r1190;
$L__BB3_241:
	ret;

}
	// .globl	_ZN3cub18CUB_300001_SM_10006detail11EmptyKernelIvEEvv
.visible .entry _ZN3cub18CUB_300001_SM_10006detail11EmptyKernelIvEEvv()
{


	ret;

}
	// .globl	_ZN3cub18CUB_300001_SM_10006detail8for_each13static_kernelINS2_12policy_hub_t12policy_500_tEmN6thrust24THRUST_300001_SM_1000_NS8cuda_cub20__uninitialized_fill7functorINS7_10device_ptrIiEEiEEEEvT0_T1_
.visible .entry _ZN3cub18CUB_300001_SM_10006detail8for_each13static_kernelINS2_12policy_hub_t12policy_500_tEmN6thrust24THRUST_300001_SM_1000_NS8cuda_cub20__uninitialized_fill7functorINS7_10device_ptrIiEEiEEEEvT0_T1_(
	.param .u64 _ZN3cub18CUB_300001_SM_10006detail8for_each13static_kernelINS2_12policy_hub_t12policy_500_tEmN6thrust24THRUST_300001_SM_1000_NS8cuda_cub20__uninitialized_fill7functorINS7_10device_ptrIiEEiEEEEvT0_T1__param_0,
	.param .align 8 .b8 _ZN3cub18CUB_300001_SM_10006detail8for_each13static_kernelINS2_12policy_hub_t12policy_500_tEmN6thrust24THRUST_300001_SM_1000_NS8cuda_cub20__uninitialized_fill7functorINS7_10device_ptrIiEEiEEEEvT0_T1__param_1[16]
)
.maxntid 256
{
	.reg .pred 	%p<4>;
	.reg .b16 	%rs<5>;
	.reg .b32 	%r<12>;
	.reg .b64 	%rd<16>;

	ld.param.u32 	%r3, [_ZN3cub18CUB_300001_SM_10006detail8for_each13static_kernelINS2_12policy_hub_t12policy_500_tEmN6thrust24THRUST_300001_SM_1000_NS8cuda_cub20__uninitialized_fill7functorINS7_10device_ptrIiEEiEEEEvT0_T1__param_1+8];
	ld.param.u64 	%rd4, [_ZN3cub18CUB_300001_SM_10006detail8for_each13static_kernelINS2_12policy_hub_t12policy_500_tEmN6thrust24THRUST_300001_SM_1000_NS8cuda_cub20__uninitialized_fill7functorINS7_10device_ptrIiEEiEEEEvT0_T1__param_1];
	ld.param.u64 	%rd5, [_ZN3cub18CUB_300001_SM_10006detail8for_each13static_kernelINS2_12policy_hub_t12policy_500_tEmN6thrust24THRUST_300001_SM_1000_NS8cuda_cub20__uninitialized_fill7functorINS7_10device_ptrIiEEiEEEEvT0_T1__param_0];
	mov.u32 	%r9, %ctaid.x;
	mul.wide.u32 	%rd1, %r9, 512;
	sub.s64 	%rd2, %rd5, %rd1;
	setp.lt.u64 	%p1, %rd2, 512;
	@%p1 bra 	$L__BB5_2;
	mov.u32 	%r11, %tid.x;
	cvta.to.global.u64 	%rd11, %rd4;
	cvt.u64.u32 	%rd12, %r11;
	add.s64 	%rd13, %rd1, %rd12;
	shl.b64 	%rd14, %rd13, 2;
	add.s64 	%rd15, %rd11, %rd14;
	st.global.u32 	[%rd15], %r3;
	st.global.u32 	[%rd15+1024], %r3;
	bra.uni 	$L__BB5_6;
$L__BB5_2:
	cvta.to.global.u64 	%rd6, %rd4;
	mov.u32 	%r2, %tid.x;
	cvt.u64.u32 	%rd7, %r2;
	setp.le.u64 	%p2, %rd2, %rd7;
	add.s64 	%rd8, %rd1, %rd7;
	shl.b64 	%rd9, %rd8, 2;
	add.s64 	%rd3, %rd6, %rd9;
	@%p2 bra 	$L__BB5_4;
	st.global.u32 	[%rd3], %r3;
$L__BB5_4:
	add.s32 	%r10, %r2, 256;
	cvt.u64.u32 	%rd10, %r10;
	setp.le.u64 	%p3, %rd2, %rd10;
	@%p3 bra 	$L__BB5_6;
	st.global.u32 	[%rd3+1024], %r3;
$L__BB5_6:
	ret;

}
	// .globl	_ZN3cub18CUB_300001_SM_10006detail9transform16transform_kernelINS2_10policy_hubILb1EN4cuda3std3__45tupleIJN6thrust24THRUST_300001_SM_1000_NS6detail15normal_iteratorINSA_10device_ptrIiEEEEEEEE10policy1000Ei15AbsoluteFunctorSF_JPiEEEvT0_iT1_T2_DpNS2_10kernel_argIT3_EE
.visible .entry _ZN3cub18CUB_300001_SM_10006detail9transform16transform_kernelINS2_10policy_hubILb1EN4cuda3std3__45tupleIJN6thrust24THRUST_300001_SM_1000_NS6detail15normal_iteratorINSA_10device_ptrIiEEEEEEEE10policy1000Ei15AbsoluteFunctorSF_JPiEEEvT0_iT1_T2_DpNS2_10kernel_argIT3_EE(
	.param .u32 _ZN3cub18CUB_300001_SM_10006detail9transform16transform_kernelINS2_10policy_hubILb1EN4cuda3std3__45tupleIJN6thrust24THRUST_300001_SM_1000_NS6detail15normal_iteratorINSA_10device_ptrIiEEEEEEEE10policy1000Ei15AbsoluteFunctorSF_JPiEEEvT0_iT1_T2_DpNS2_10kernel_argIT3_EE_param_0,
	.param .u32 _ZN3cub18CUB_300001_SM_10006detail9transform16transform_kernelINS2_10policy_hubILb1EN4cuda3std3__45tupleIJN6thrust24THRUST_300001_SM_1000_NS6detail15normal_iteratorINSA_10device_ptrIiEEEEEEEE10policy1000Ei15AbsoluteFunctorSF_JPiEEEvT0_iT1_T2_DpNS2_10kernel_argIT3_EE_param_1,
	.param .align 1 .b8 _ZN3cub18CUB_300001_SM_10006detail9transform16transform_kernelINS2_10policy_hubILb1EN4cuda3std3__45tupleIJN6thrust24THRUST_300001_SM_1000_NS6detail15normal_iteratorINSA_10device_ptrIiEEEEEEEE10policy1000Ei15AbsoluteFunctorSF_JPiEEEvT0_iT1_T2_DpNS2_10kernel_argIT3_EE_param_2[1],
	.param .align 8 .b8 _ZN3cub18CUB_300001_SM_10006detail9transform16transform_kernelINS2_10policy_hubILb1EN4cuda3std3__45tupleIJN6thrust24THRUST_300001_SM_1000_NS6detail15normal_iteratorINSA_10device_ptrIiEEEEEEEE10policy1000Ei15AbsoluteFunctorSF_JPiEEEvT0_iT1_T2_DpNS2_10kernel_argIT3_EE_param_3[8],
	.param .align 8 .b8 _ZN3cub18CUB_300001_SM_10006detail9transform16transform_kernelINS2_10policy_hubILb1EN4cuda3std3__45tupleIJN6thrust24THRUST_300001_SM_1000_NS6detail15normal_iteratorINSA_10device_ptrIiEEEEEEEE10policy1000Ei15AbsoluteFunctorSF_JPiEEEvT0_iT1_T2_DpNS2_10kernel_argIT3_EE_param_4[16]
)
.maxntid 128
{
	.reg .pred 	%p<37>;
	.reg .b32 	%r<172>;
	.reg .b64 	%rd<66>;

	ld.param.u32 	%r50, [_ZN3cub18CUB_300001_SM_10006detail9transform16transform_kernelINS2_10policy_hubILb1EN4cuda3std3__45tupleIJN6thrust24THRUST_300001_SM_1000_NS6detail15normal_iteratorINSA_10device_ptrIiEEEEEEEE10policy1000Ei15AbsoluteFunctorSF_JPiEEEvT0_iT1_T2_DpNS2_10kernel_argIT3_EE_param_0];
	ld.param.u64 	%rd15, [_ZN3cub18CUB_300001_SM_10006detail9transform16transform_kernelINS2_10policy_hubILb1EN4cuda3std3__45tupleIJN6thrust24THRUST_300001_SM_1000_NS6detail15normal_iteratorINSA_10device_ptrIiEEEEEEEE10policy1000Ei15AbsoluteFunctorSF_JPiEEEvT0_iT1_T2_DpNS2_10kernel_argIT3_EE_param_4];
	ld.param.u64 	%rd16, [_ZN3cub18CUB_300001_SM_10006detail9transform16transform_kernelINS2_10policy_hubILb1EN4cuda3std3__45tupleIJN6thrust24THRUST_300001_SM_1000_NS6detail15normal_iteratorINSA_10device_ptrIiEEEEEEEE10policy1000Ei15AbsoluteFunctorSF_JPiEEEvT0_iT1_T2_DpNS2_10kernel_argIT3_EE_param_3];
	ld.param.u32 	%r49, [_ZN3cub18CUB_300001_SM_10006detail9transform16transform_kernelINS2_10policy_hubILb1EN4cuda3std3__45tupleIJN6thrust24THRUST_300001_SM_1000_NS6detail15normal_iteratorINSA_10device_ptrIiEEEEEEEE10policy1000Ei15AbsoluteFunctorSF_JPiEEEvT0_iT1_T2_DpNS2_10kernel_argIT3_EE_param_1];
	cvta.to.global.u64 	%rd1, %rd16;
	cvta.to.global.u64 	%rd2, %rd15;
	shl.b32 	%r1, %r49, 7;
	mov.u32 	%r51, %ctaid.x;
	mul.lo.s32 	%r2, %r1, %r51;
	sub.s32 	%r3, %r50, %r2;
	min.s32 	%r4, %r1, %r3;
	shl.b32 	%r5, %r4, 2;
	mov.u32 	%r6, %tid.x;
	shl.b32 	%r160, %r6, 7;
	setp.ge.s32 	%p1, %r160, %r5;
	@%p1 bra 	$L__BB6_3;
	mul.wide.u32 	%rd17, %r6, 128;
	add.s64 	%rd18, %rd2, %rd17;
	mul.wide.s32 	%rd19, %r2, 4;
	add.s64 	%rd64, %rd18, %rd19;
$L__BB6_2:
	.pragma "nounroll";
	// begin inline asm
	prefetch.global.L2 [%rd64];
	// end inline asm
	add.s32 	%r160, %r160, 16384;
	add.s64 	%rd64, %rd64, 16384;
	setp.lt.s32 	%p2, %r160, %r5;
	@%p2 bra 	$L__BB6_2;
$L__BB6_3:
	mul.wide.s32 	%rd21, %r2, 4;
	add.s64 	%rd6, %rd2, %rd21;
	add.s64 	%rd7, %rd1, %rd21;
	setp.gt.s32 	%p3, %r1, %r3;
	@%p3 bra 	$L__BB6_17;
	setp.lt.s32 	%p4, %r49, 1;
	@%p4 bra 	$L__BB6_58;
	and.b32  	%r10, %r49, 15;
	setp.lt.u32 	%p5, %r49, 16;
	mov.b32 	%r167, 0;
	@%p5 bra 	$L__BB6_8;
	and.b32  	%r167, %r49, 2147483632;
	neg.s32 	%r162, %r167;
	add.s32 	%r161, %r6, 1152;
	mul.wide.u32 	%rd22, %r6, 4;
	or.b64  	%rd65, %rd22, 4096;
$L__BB6_7:
	.pragma "nounroll";
	mul.wide.s32 	%rd23, %r161, 4;
	add.s64 	%rd24, %rd23, 1536;
	add.s64 	%rd25, %rd6, %rd65;
	ld.global.u32 	%r53, [%rd25+-4096];
	abs.s32 	%r54, %r53;
	add.s64 	%rd26, %rd7, %rd65;
	st.global.u32 	[%rd26+-4096], %r54;
	ld.global.u32 	%r55, [%rd25+-3584];
	abs.s32 	%r56, %r55;
	st.global.u32 	[%rd26+-3584], %r56;
	ld.global.u32 	%r57, [%rd25+-3072];
	abs.s32 	%r58, %r57;
	st.global.u32 	[%rd26+-3072], %r58;
	ld.global.u32 	%r59, [%rd25+-2560];
	abs.s32 	%r60, %r59;
	st.global.u32 	[%rd26+-2560], %r60;
	ld.global.u32 	%r61, [%rd25+-2048];
	abs.s32 	%r62, %r61;
	st.global.u32 	[%rd26+-2048], %r62;
	ld.global.u32 	%r63, [%rd25+-1536];
	abs.s32 	%r64, %r63;
	st.global.u32 	[%rd26+-1536], %r64;
	ld.global.u32 	%r65, [%rd25+-1024];
	abs.s32 	%r66, %r65;
	st.global.u32 	[%rd26+-1024], %r66;
	ld.global.u32 	%r67, [%rd25+-512];
	abs.s32 	%r68, %r67;
	st.global.u32 	[%rd26+-512], %r68;
	ld.global.u32 	%r69, [%rd25];
	abs.s32 	%r70, %r69;
	st.global.u32 	[%rd26], %r70;
	add.s64 	%rd27, %rd6, %rd24;
	ld.global.u32 	%r71, [%rd27+-1536];
	abs.s32 	%r72, %r71;
	add.s64 	%rd28, %rd7, %rd24;
	st.global.u32 	[%rd28+-1536], %r72;
	ld.global.u32 	%r73, [%rd27+-1024];
	abs.s32 	%r74, %r73;
	st.global.u32 	[%rd28+-1024], %r74;
	ld.global.u32 	%r75, [%rd27+-512];
	abs.s32 	%r76, %r75;
	st.global.u32 	[%rd28+-512], %r76;
	ld.global.u32 	%r77, [%rd27];
	abs.s32 	%r78, %r77;
	st.global.u32 	[%rd28], %r78;
	ld.global.u32 	%r79, [%rd27+512];
	abs.s32 	%r80, %r79;
	st.global.u32 	[%rd28+512], %r80;
	ld.global.u32 	%r81, [%rd27+1024];
	abs.s32 	%r82, %r81;
	st.global.u32 	[%rd28+1024], %r82;
	ld.global.u32 	%r83, [%rd27+1536];
	abs.s32 	%r84, %r83;
	st.global.u32 	[%rd28+1536], %r84;
	add.s32 	%r162, %r162, 16;
	add.s32 	%r161, %r161, 2048;
	add.s64 	%rd65, %rd65, 8192;
	setp.eq.s32 	%p6, %r162, 0;
	@%p6 bra 	$L__BB6_8;
	bra.uni 	$L__BB6_7;
$L__BB6_8:
	setp.eq.s32 	%p7, %r10, 0;
	@%p7 bra 	$L__BB6_58;
	and.b32  	%r37, %r49, 7;
	setp.lt.u32 	%p8, %r10, 8;
	@%p8 bra 	$L__BB6_11;
	shl.b32 	%r85, %r167, 7;
	add.s32 	%r86, %r85, %r6;
	mul.wide.s32 	%rd29, %r86, 4;
	add.s64 	%rd30, %rd6, %rd29;
	ld.global.u32 	%r87, [%rd30];
	abs.s32 	%r88, %r87;
	add.s64 	%rd31, %rd7, %rd29;
	st.global.u32 	[%rd31], %r88;
	ld.global.u32 	%r89, [%rd30+512];
	abs.s32 	%r90, %r89;
	st.global.u32 	[%rd31+512], %r90;
	ld.global.u32 	%r91, [%rd30+1024];
	abs.s32 	%r92, %r91;
	st.global.u32 	[%rd31+1024], %r92;
	ld.global.u32 	%r93, [%rd30+1536];
	abs.s32 	%r94, %r93;
	st.global.u32 	[%rd31+1536], %r94;
	ld.global.u32 	%r95, [%rd30+2048];
	abs.s32 	%r96, %r95;
	st.global.u32 	[%rd31+2048], %r96;
	ld.global.u32 	%r97, [%rd30+2560];
	abs.s32 	%r98, %r97;
	st.global.u32 	[%rd31+2560], %r98;
	ld.global.u32 	%r99, [%rd30+3072];
	abs.s32 	%r100, %r99;
	st.global.u32 	[%rd31+3072], %r100;
	ld.global.u32 	%r101, [%rd30+3584];
	abs.s32 	%r102, %r101;
	st.global.u32 	[%rd31+3584], %r102;
	add.s32 	%r167, %r167, 8;
$L__BB6_11:
	setp.eq.s32 	%p9, %r37, 0;
	@%p9 bra 	$L__BB6_58;
	and.b32  	%r40, %r49, 3;
	setp.lt.u32 	%p10, %r37, 4;
	@%p10 bra 	$L__BB6_14;
	shl.b32 	%r103, %r167, 7;
	add.s32 	%r104, %r103, %r6;
	mul.wide.s32 	%rd32, %r104, 4;
	add.s64 	%rd33, %rd6, %rd32;
	ld.global.u32 	%r105, [%rd33];
	abs.s32 	%r106, %r105;
	add.s64 	%rd34, %rd7, %rd32;
	st.global.u32 	[%rd34], %r106;
	ld.global.u32 	%r107, [%rd33+512];
	abs.s32 	%r108, %r107;
	st.global.u32 	[%rd34+512], %r108;
	ld.global.u32 	%r109, [%rd33+1024];
	abs.s32 	%r110, %r109;
	st.global.u32 	[%rd34+1024], %r110;
	ld.global.u32 	%r111, [%rd33+1536];
	abs.s32 	%r112, %r111;
	st.global.u32 	[%rd34+1536], %r112;
	add.s32 	%r167, %r167, 4;
$L__BB6_14:
	setp.eq.s32 	%p11, %r40, 0;
	@%p11 bra 	$L__BB6_58;
	shl.b32 	%r113, %r167, 7;
	add.s32 	%r171, %r6, %r113;
	neg.s32 	%r170, %r40;
$L__BB6_16:
	.pragma "nounroll";
	mul.wide.s32 	%rd36, %r171, 4;
	add.s64 	%rd37, %rd7, %rd36;
	add.s64 	%rd38, %rd6, %rd36;
	ld.global.u32 	%r114, [%rd38];
	abs.s32 	%r115, %r114;
	st.global.u32 	[%rd37], %r115;
	add.s32 	%r171, %r171, 128;
	add.s32 	%r170, %r170, 1;
	setp.ne.s32 	%p12, %r170, 0;
	@%p12 bra 	$L__BB6_16;
	bra.uni 	$L__BB6_58;
$L__BB6_17:
	setp.lt.s32 	%p13, %r49, 1;
	@%p13 bra 	$L__BB6_58;
	and.b32  	%r14, %r49, 7;
	setp.lt.u32 	%p14, %r49, 8;
	mov.b32 	%r164, 0;
	@%p14 bra 	$L__BB6_37;
	and.b32  	%r164, %r49, 2147483640;
	mov.b32 	%r163, 0;
$L__BB6_20:
	.pragma "nounroll";
	shl.b32 	%r118, %r163, 7;
	add.s32 	%r21, %r118, %r6;
	setp.ge.s32 	%p15, %r21, %r4;
	@%p15 bra 	$L__BB6_22;
	mul.wide.u32 	%rd39, %r21, 4;
	add.s64 	%rd40, %rd6, %rd39;
	ld.global.u32 	%r119, [%rd40];
	abs.s32 	%r120, %r119;
	add.s64 	%rd41, %rd7, %rd39;
	st.global.u32 	[%rd41], %r120;
$L__BB6_22:
	add.s32 	%r121, %r21, 128;
	setp.ge.s32 	%p16, %r121, %r4;
	mul.wide.s32 	%rd42, %r121, 4;
	add.s64 	%rd11, %rd6, %rd42;
	add.s64 	%rd12, %rd7, %rd42;
	@%p16 bra 	$L__BB6_24;
	ld.global.u32 	%r122, [%rd11];
	abs.s32 	%r123, %r122;
	st.global.u32 	[%rd12], %r123;
$L__BB6_24:
	add.s32 	%r124, %r21, 256;
	setp.ge.s32 	%p17, %r124, %r4;
	@%p17 bra 	$L__BB6_26;
	ld.global.u32 	%r125, [%rd11+512];
	abs.s32 	%r126, %r125;
	st.global.u32 	[%rd12+512], %r126;
$L__BB6_26:
	add.s32 	%r127, %r21, 384;
	setp.ge.s32 	%p18, %r127, %r4;
	@%p18 bra 	$L__BB6_28;
	ld.global.u32 	%r128, [%rd11+1024];
	abs.s32 	%r129, %r128;
	st.global.u32 	[%rd12+1024], %r129;
$L__BB6_28:
	add.s32 	%r130, %r21, 512;
	setp.ge.s32 	%p19, %r130, %r4;
	@%p19 bra 	$L__BB6_30;
	ld.global.u32 	%r131, [%rd11+1536];
	abs.s32 	%r132, %r131;
	st.global.u32 	[%rd12+1536], %r132;
$L__BB6_30:
	add.s32 	%r133, %r21, 640;
	setp.ge.s32 	%p20, %r133, %r4;
	@%p20 bra 	$L__BB6_32;
	ld.global.u32 	%r134, [%rd11+2048];
	abs.s32 	%r135, %r134;
	st.global.u32 	[%rd12+2048], %r135;
$L__BB6_32:
	add.s32 	%r136, %r21, 768;
	setp.ge.s32 	%p21, %r136, %r4;
	@%p21 bra 	$L__BB6_34;
	ld.global.u32 	%r137, [%rd11+2560];
	abs.s32 	%r138, %r137;
	st.global.u32 	[%rd12+2560], %r138;
$L__BB6_34:
	add.s32 	%r139, %r21, 896;
	setp.ge.s32 	%p22, %r139, %r4;
	@%p22 bra 	$L__BB6_36;
	ld.global.u32 	%r140, [%rd11+3072];
	abs.s32 	%r141, %r140;
	st.global.u32 	[%rd12+3072], %r141;
$L__BB6_36:
	add.s32 	%r163, %r163, 8;
	setp.ne.s32 	%p23, %r163, %r164;
	@%p23 bra 	$L__BB6_20;
$L__BB6_37:
	setp.eq.s32 	%p24, %r14, 0;
	@%p24 bra 	$L__BB6_58;
	and.b32  	%r24, %r49, 3;
	setp.lt.u32 	%p25, %r14, 4;
	@%p25 bra 	$L__BB6_48;
	shl.b32 	%r142, %r164, 7;
	add.s32 	%r25, %r142, %r6;
	setp.ge.s32 	%p26, %r25, %r4;
	@%p26 bra 	$L__BB6_41;
	mul.wide.s32 	%rd43, %r25, 4;
	add.s64 	%rd44, %rd6, %rd43;
	ld.global.u32 	%r143, [%rd44];
	abs.s32 	%r144, %r143;
	add.s64 	%rd45, %rd7, %rd43;
	st.global.u32 	[%rd45], %r144;
$L__BB6_41:
	add.s32 	%r26, %r25, 128;
	setp.ge.s32 	%p27, %r26, %r4;
	@%p27 bra 	$L__BB6_43;
	mul.wide.s32 	%rd46, %r26, 4;
	add.s64 	%rd47, %rd6, %rd46;
	ld.global.u32 	%r145, [%rd47];
	abs.s32 	%r146, %r145;
	add.s64 	%rd48, %rd7, %rd46;
	st.global.u32 	[%rd48], %r146;
$L__BB6_43:
	add.s32 	%r27, %r25, 256;
	setp.ge.s32 	%p28, %r27, %r4;
	@%p28 bra 	$L__BB6_45;
	mul.wide.s32 	%rd49, %r27, 4;
	add.s64 	%rd50, %rd6, %rd49;
	ld.global.u32 	%r147, [%rd50];
	abs.s32 	%r148, %r147;
	add.s64 	%rd51, %rd7, %rd49;
	st.global.u32 	[%rd51], %r148;
$L__BB6_45:
	add.s32 	%r28, %r25, 384;
	setp.ge.s32 	%p29, %r28, %r4;
	@%p29 bra 	$L__BB6_47;
	mul.wide.s32 	%rd52, %r28, 4;
	add.s64 	%rd53, %rd6, %rd52;
	ld.global.u32 	%r149, [%rd53];
	abs.s32 	%r150, %r149;
	add.s64 	%rd54, %rd7, %rd52;
	st.global.u32 	[%rd54], %r150;
$L__BB6_47:
	add.s32 	%r164, %r164, 4;
$L__BB6_48:
	setp.eq.s32 	%p30, %r24, 0;
	@%p30 bra 	$L__BB6_58;
	setp.eq.s32 	%p31, %r24, 1;
	@%p31 bra 	$L__BB6_55;
	shl.b32 	%r151, %r164, 7;
	add.s32 	%r31, %r151, %r6;
	setp.ge.s32 	%p32, %r31, %r4;
	@%p32 bra 	$L__BB6_52;
	mul.wide.s32 	%rd55, %r31, 4;
	add.s64 	%rd56, %rd6, %rd55;
	ld.global.u32 	%r152, [%rd56];
	abs.s32 	%r153, %r152;
	add.s64 	%rd57, %rd7, %rd55;
	st.global.u32 	[%rd57], %r153;
$L__BB6_52:
	add.s32 	%r32, %r31, 128;
	setp.ge.s32 	%p33, %r32, %r4;
	@%p33 bra 	$L__BB6_54;
	mul.wide.s32 	%rd58, %r32, 4;
	add.s64 	%rd59, %rd6, %rd58;
	ld.global.u32 	%r154, [%rd59];
	abs.s32 	%r155, %r154;
	add.s64 	%rd60, %rd7, %rd58;
	st.global.u32 	[%rd60], %r155;
$L__BB6_54:
	add.s32 	%r164, %r164, 2;
$L__BB6_55:
	and.b32  	%r156, %r49, 1;
	setp.eq.b32 	%p34, %r156, 1;
	not.pred 	%p35, %p34;
	@%p35 bra 	$L__BB6_58;
	shl.b32 	%r157, %r164, 7;
	add.s32 	%r35, %r157, %r6;
	setp.ge.s32 	%p36, %r35, %r4;
	@%p36 bra 	$L__BB6_58;
	mul.wide.s32 	%rd61, %r35, 4;
	add.s64 	%rd62, %rd6, %rd61;
	ld.global.u32 	%r158, [%rd62];
	abs.s32 	%r159, %r158;
	add.s64 	%rd63, %rd7, %rd61;
	st.global.u32 	[%rd63], %r159;
$L__BB6_58:
	ret;

}
	// .globl	_ZN3cub18CUB_300001_SM_10006detail9transform16transform_kernelINS2_10policy_hubILb1EN4cuda3std3__45tupleIJN6thrust24THRUST_300001_SM_1000_NS6detail15normal_iteratorINSA_10device_ptrIiEEEEEEEE10policy1000El15AbsoluteFunctorSF_JPiEEEvT0_iT1_T2_DpNS2_10kernel_argIT3_EE
.visible .entry _ZN3cub18CUB_300001_SM_10006detail9transform16transform_kernelINS2_10policy_hubILb1EN4cuda3std3__45tupleIJN6thrust24THRUST_300001_SM_1000_NS6detail15normal_iteratorINSA_10device_ptrIiEEEEEEEE10policy1000El15AbsoluteFunctorSF_JPiEEEvT0_iT1_T2_DpNS2_10kernel_argIT3_EE(
	.param .u64 _ZN3cub18CUB_300001_SM_10006detail9transform16transform_kernelINS2_10policy_hubILb1EN4cuda3std3__45tupleIJN6thrust24THRUST_300001_SM_1000_NS6detail15normal_iteratorINSA_10device_ptrIiEEEEEEEE10policy1000El15AbsoluteFunctorSF_JPiEEEvT0_iT1_T2_DpNS2_10kernel_argIT3_EE_param_0,
	.param .u32 _ZN3cub18CUB_300001_SM_10006detail9transform16transform_kernelINS2_10policy_hubILb1EN4cuda3std3__45tupleIJN6thrust24THRUST_300001_SM_1000_NS6detail15normal_iteratorINSA_10device_ptrIiEEEEEEEE10policy1000El15AbsoluteFunctorSF_JPiEEEvT0_iT1_T2_DpNS2_10kernel_argIT3_EE_param_1,
	.param .align 1 .b8 _ZN3cub18CUB_300001_SM_10006detail9transform16transform_kernelINS2_10policy_hubILb1EN4cuda3std3__45tupleIJN6thrust24THRUST_300001_SM_1000_NS6detail15normal_iteratorINSA_10device_ptrIiEEEEEEEE10policy1000El15AbsoluteFunctorSF_JPiEEEvT0_iT1_T2_DpNS2_10kernel_argIT3_EE_param_2[1],
	.param .align 8 .b8 _ZN3cub18CUB_300001_SM_10006detail9transform16transform_kernelINS2_10policy_hubILb1EN4cuda3std3__45tupleIJN6thrust24THRUST_300001_SM_1000_NS6detail15normal_iteratorINSA_10device_ptrIiEEEEEEEE10policy1000El15AbsoluteFunctorSF_JPiEEEvT0_iT1_T2_DpNS2_10kernel_argIT3_EE_param_3[8],
	.param .align 8 .b8 _ZN3cub18CUB_300001_SM_10006detail9transform16transform_kernelINS2_10policy_hubILb1EN4cuda3std3__45tupleIJN6thrust24THRUST_300001_SM_1000_NS6detail15normal_iteratorINSA_10device_ptrIiEEEEEEEE10policy1000El15AbsoluteFunctorSF_JPiEEEvT0_iT1_T2_DpNS2_10kernel_argIT3_EE_param_4[16]
)
.maxntid 128
{
	.reg .pred 	%p<37>;
	.reg .b32 	%r<169>;
	.reg .b64 	%rd<72>;

	ld.param.u64 	%rd16, [_ZN3cub18CUB_300001_SM_10006detail9transform16transform_kernelINS2_10policy_hubILb1EN4cuda3std3__45tupleIJN6thrust24THRUST_300001_SM_1000_NS6detail15normal_iteratorINSA_10device_ptrIiEEEEEEEE10policy1000El15AbsoluteFunctorSF_JPiEEEvT0_iT1_T2_DpNS2_10kernel_argIT3_EE_param_0];
	ld.param.u64 	%rd17, [_ZN3cub18CUB_300001_SM_10006detail9transform16transform_kernelINS2_10policy_hubILb1EN4cuda3std3__45tupleIJN6thrust24THRUST_300001_SM_1000_NS6detail15normal_iteratorINSA_10device_ptrIiEEEEEEEE10policy1000El15AbsoluteFunctorSF_JPiEEEvT0_iT1_T2_DpNS2_10kernel_argIT3_EE_param_4];
	ld.param.u64 	%rd18, [_ZN3cub18CUB_300001_SM_10006detail9transform16transform_kernelINS2_10policy_hubILb1EN4cuda3std3__45tupleIJN6thrust24THRUST_300001_SM_1000_NS6detail15normal_iteratorINSA_10device_ptrIiEEEEEEEE10policy1000El15AbsoluteFunctorSF_JPiEEEvT0_iT1_T2_DpNS2_10kernel_argIT3_EE_param_3];
	ld.param.u32 	%r47, [_ZN3cub18CUB_300001_SM_10006detail9transform16transform_kernelINS2_10policy_hubILb1EN4cuda3std3__45tupleIJN6thrust24THRUST_300001_SM_1000_NS6detail15normal_iteratorINSA_10device_ptrIiEEEEEEEE10policy1000El15AbsoluteFunctorSF_JPiEEEvT0_iT1_T2_DpNS2_10kernel_argIT3_EE_param_1];
	cvta.to.global.u64 	%rd1, %rd18;
	cvta.to.global.u64 	%rd2, %rd17;
	shl.b32 	%r1, %r47, 7;
	mov.u32 	%r48, %ctaid.x;
	cvt.u64.u32 	%rd19, %r48;
	cvt.s64.s32 	%rd20, %r1;
	mul.lo.s64 	%rd3, %rd20, %rd19;
	sub.s64 	%rd21, %rd16, %rd3;
	min.s64 	%rd22, %rd21, %rd20;
	cvt.u32.u64 	%r2, %rd22;
	shl.b32 	%r3, %r2, 2;
	mov.u32 	%r4, %tid.x;
	shl.b32 	%r157, %r4, 7;
	setp.ge.s32 	%p1, %r157, %r3;
	@%p1 bra 	$L__BB7_3;
	shl.b64 	%rd23, %rd3, 2;
	add.s64 	%rd24, %rd2, %rd23;
	mul.wide.u32 	%rd25, %r4, 128;
	add.s64 	%rd70, %rd24, %rd25;
$L__BB7_2:
	.pragma "nounroll";
	// begin inline asm
	prefetch.global.L2 [%rd70];
	// end inline asm
	add.s32 	%r157, %r157, 16384;
	add.s64 	%rd70, %rd70, 16384;
	setp.lt.s32 	%p2, %r157, %r3;
	@%p2 bra 	$L__BB7_2;
$L__BB7_3:
	shl.b64 	%rd27, %rd3, 2;
	add.s64 	%rd7, %rd2, %rd27;
	add.s64 	%rd8, %rd1, %rd27;
	setp.eq.s32 	%p3, %r1, %r2;
	@%p3 bra 	$L__BB7_45;
	setp.lt.s32 	%p4, %r47, 1;
	@%p4 bra 	$L__BB7_58;
	and.b32  	%r8, %r47, 7;
	setp.lt.u32 	%p5, %r47, 8;
	mov.b32 	%r166, 0;
	@%p5 bra 	$L__BB7_24;
	and.b32  	%r166, %r47, 2147483640;
	mov.b32 	%r160, 0;
$L__BB7_7:
	.pragma "nounroll";
	shl.b32 	%r51, %r160, 7;
	add.s32 	%r19, %r51, %r4;
	setp.ge.s32 	%p6, %r19, %r2;
	@%p6 bra 	$L__BB7_9;
	mul.wide.u32 	%rd28, %r19, 4;
	add.s64 	%rd29, %rd7, %rd28;
	ld.global.u32 	%r52, [%rd29];
	abs.s32 	%r53, %r52;
	add.s64 	%rd30, %rd8, %rd28;
	st.global.u32 	[%rd30], %r53;
$L__BB7_9:
	add.s32 	%r54, %r19, 128;
	setp.ge.s32 	%p7, %r54, %r2;
	mul.wide.s32 	%rd31, %r54, 4;
	add.s64 	%rd12, %rd7, %rd31;
	add.s64 	%rd13, %rd8, %rd31;
	@%p7 bra 	$L__BB7_11;
	ld.global.u32 	%r55, [%rd12];
	abs.s32 	%r56, %r55;
	st.global.u32 	[%rd13], %r56;
$L__BB7_11:
	add.s32 	%r57, %r19, 256;
	setp.ge.s32 	%p8, %r57, %r2;
	@%p8 bra 	$L__BB7_13;
	ld.global.u32 	%r58, [%rd12+512];
	abs.s32 	%r59, %r58;
	st.global.u32 	[%rd13+512], %r59;
$L__BB7_13:
	add.s32 	%r60, %r19, 384;
	setp.ge.s32 	%p9, %r60, %r2;
	@%p9 bra 	$L__BB7_15;
	ld.global.u32 	%r61, [%rd12+1024];
	abs.s32 	%r62, %r61;
	st.global.u32 	[%rd13+1024], %r62;
$L__BB7_15:
	add.s32 	%r63, %r19, 512;
	setp.ge.s32 	%p10, %r63, %r2;
	@%p10 bra 	$L__BB7_17;
	ld.global.u32 	%r64, [%rd12+1536];
	abs.s32 	%r65, %r64;
	st.global.u32 	[%rd13+1536], %r65;
$L__BB7_17:
	add.s32 	%r66, %r19, 640;
	setp.ge.s32 	%p11, %r66, %r2;
	@%p11 bra 	$L__BB7_19;
	ld.global.u32 	%r67, [%rd12+2048];
	abs.s32 	%r68, %r67;
	st.global.u32 	[%rd13+2048], %r68;
$L__BB7_19:
	add.s32 	%r69, %r19, 768;
	setp.ge.s32 	%p12, %r69, %r2;
	@%p12 bra 	$L__BB7_21;
	ld.global.u32 	%r70, [%rd12+2560];
	abs.s32 	%r71, %r70;
	st.global.u32 	[%rd13+2560], %r71;
$L__BB7_21:
	add.s32 	%r72, %r19, 896;
	setp.ge.s32 	%p13, %r72, %r2;
	@%p13 bra 	$L__BB7_23;
	ld.global.u32 	%r73, [%rd12+3072];
	abs.s32 	%r74, %r73;
	st.global.u32 	[%rd13+3072], %r74;
$L__BB7_23:
	add.s32 	%r160, %r160, 8;
	setp.eq.s32 	%p14, %r160, %r166;
	@%p14 bra 	$L__BB7_24;
	bra.uni 	$L__BB7_7;
$L__BB7_24:
	setp.eq.s32 	%p15, %r8, 0;
	@%p15 bra 	$L__BB7_58;
	and.b32  	%r35, %r47, 3;
	setp.lt.u32 	%p16, %r8, 4;
	@%p16 bra 	$L__BB7_35;
	shl.b32 	%r75, %r166, 7;
	add.s32 	%r36, %r75, %r4;
	setp.ge.s32 	%p17, %r36, %r2;
	@%p17 bra 	$L__BB7_28;
	mul.wide.s32 	%rd32, %r36, 4;
	add.s64 	%rd33, %rd7, %rd32;
	ld.global.u32 	%r76, [%rd33];
	abs.s32 	%r77, %r76;
	add.s64 	%rd34, %rd8, %rd32;
	st.global.u32 	[%rd34], %r77;
$L__BB7_28:
	add.s32 	%r37, %r36, 128;
	setp.ge.s32 	%p18, %r37, %r2;
	@%p18 bra 	$L__BB7_30;
	mul.wide.s32 	%rd35, %r37, 4;
	add.s64 	%rd36, %rd7, %rd35;
	ld.global.u32 	%r78, [%rd36];
	abs.s32 	%r79, %r78;
	add.s64 	%rd37, %rd8, %rd35;
	st.global.u32 	[%rd37], %r79;
$L__BB7_30:
	add.s32 	%r38, %r36, 256;
	setp.ge.s32 	%p19, %r38, %r2;
	@%p19 bra 	$L__BB7_32;
	mul.wide.s32 	%rd38, %r38, 4;
	add.s64 	%rd39, %rd7, %rd38;
	ld.global.u32 	%r80, [%rd39];
	abs.s32 	%r81, %r80;
	add.s64 	%rd40, %rd8, %rd38;
	st.global.u32 	[%rd40], %r81;
$L__BB7_32:
	add.s32 	%r39, %r36, 384;
	setp.ge.s32 	%p20, %r39, %r2;
	@%p20 bra 	$L__BB7_34;
	mul.wide.s32 	%rd41, %r39, 4;
	add.s64 	%rd42, %rd7, %rd41;
	ld.global.u32 	%r82, [%rd42];
	abs.s32 	%r83, %r82;
	add.s64 	%rd43, %rd8, %rd41;
	st.global.u32 	[%rd43], %r83;
$L__BB7_34:
	add.s32 	%r166, %r166, 4;
$L__BB7_35:
	setp.eq.s32 	%p21, %r35, 0;
	@%p21 bra 	$L__BB7_58;
	setp.eq.s32 	%p22, %r35, 1;
	@%p22 bra 	$L__BB7_42;
	shl.b32 	%r84, %r166, 7;
	add.s32 	%r42, %r84, %r4;
	setp.ge.s32 	%p23, %r42, %r2;
	@%p23 bra 	$L__BB7_39;
	mul.wide.s32 	%rd44, %r42, 4;
	add.s64 	%rd45, %rd7, %rd44;
	ld.global.u32 	%r85, [%rd45];
	abs.s32 	%r86, %r85;
	add.s64 	%rd46, %rd8, %rd44;
	st.global.u32 	[%rd46], %r86;
$L__BB7_39:
	add.s32 	%r43, %r42, 128;
	setp.ge.s32 	%p24, %r43, %r2;
	@%p24 bra 	$L__BB7_41;
	mul.wide.s32 	%rd47, %r43, 4;
	add.s64 	%rd48, %rd7, %rd47;
	ld.global.u32 	%r87, [%rd48];
	abs.s32 	%r88, %r87;
	add.s64 	%rd49, %rd8, %rd47;
	st.global.u32 	[%rd49], %r88;
$L__BB7_41:
	add.s32 	%r166, %r166, 2;
$L__BB7_42:
	and.b32  	%r89, %r47, 1;
	setp.eq.b32 	%p25, %r89, 1;
	not.pred 	%p26, %p25;
	@%p26 bra 	$L__BB7_58;
	shl.b32 	%r90, %r166, 7;
	add.s32 	%r46, %r90, %r4;
	setp.ge.s32 	%p27, %r46, %r2;
	@%p27 bra 	$L__BB7_58;
	mul.wide.s32 	%rd50, %r46, 4;
	add.s64 	%rd51, %rd7, %rd50;
	ld.global.u32 	%r91, [%rd51];
	abs.s32 	%r92, %r91;
	add.s64 	%rd52, %rd8, %rd50;
	st.global.u32 	[%rd52], %r92;
	bra.uni 	$L__BB7_58;
$L__BB7_45:
	setp.lt.s32 	%p28, %r47, 1;
	@%p28 bra 	$L__BB7_58;
	and.b32  	%r10, %r47, 15;
	setp.lt.u32 	%p29, %r47, 16;
	mov.b32 	%r162, 0;
	@%p29 bra 	$L__BB7_49;
	and.b32  	%r162, %r47, 2147483632;
	neg.s32 	%r159, %r162;
	add.s32 	%r158, %r4, 1152;
	mul.wide.u32 	%rd53, %r4, 4;
	or.b64  	%rd71, %rd53, 4096;
$L__BB7_48:
	.pragma "nounroll";
	mul.wide.s32 	%rd54, %r158, 4;
	add.s64 	%rd55, %rd54, 1536;
	add.s64 	%rd56, %rd7, %rd71;
	ld.global.u32 	%r94, [%rd56+-4096];
	abs.s32 	%r95, %r94;
	add.s64 	%rd57, %rd8, %rd71;
	st.global.u32 	[%rd57+-4096], %r95;
	ld.global.u32 	%r96, [%rd56+-3584];
	abs.s32 	%r97, %r96;
	st.global.u32 	[%rd57+-3584], %r97;
	ld.global.u32 	%r98, [%rd56+-3072];
	abs.s32 	%r99, %r98;
	st.global.u32 	[%rd57+-3072], %r99;
	ld.global.u32 	%r100, [%rd56+-2560];
	abs.s32 	%r101, %r100;
	st.global.u32 	[%rd57+-2560], %r101;
	ld.global.u32 	%r102, [%rd56+-2048];
	abs.s32 	%r103, %r102;
	st.global.u32 	[%rd57+-2048], %r103;
	ld.global.u32 	%r104, [%rd56+-1536];
	abs.s32 	%r105, %r104;
	st.global.u32 	[%rd57+-1536], %r105;
	ld.global.u32 	%r106, [%rd56+-1024];
	abs.s32 	%r107, %r106;
	st.global.u32 	[%rd57+-1024], %r107;
	ld.global.u32 	%r108, [%rd56+-512];
	abs.s32 	%r109, %r108;
	st.global.u32 	[%rd57+-512], %r109;
	ld.global.u32 	%r110, [%rd56];
	abs.s32 	%r111, %r110;
	st.global.u32 	[%rd57], %r111;
	add.s64 	%rd58, %rd7, %rd55;
	ld.global.u32 	%r112, [%rd58+-1536];
	abs.s32 	%r113, %r112;
	add.s64 	%rd59, %rd8, %rd55;
	st.global.u32 	[%rd59+-1536], %r113;
	ld.global.u32 	%r114, [%rd58+-1024];
	abs.s32 	%r115, %r114;
	st.global.u32 	[%rd59+-1024], %r115;
	ld.global.u32 	%r116, [%rd58+-512];
	abs.s32 	%r117, %r116;
	st.global.u32 	[%rd59+-512], %r117;
	ld.global.u32 	%r118, [%rd58];
	abs.s32 	%r119, %r118;
	st.global.u32 	[%rd59], %r119;
	ld.global.u32 	%r120, [%rd58+512];
	abs.s32 	%r121, %r120;
	st.global.u32 	[%rd59+512], %r121;
	ld.global.u32 	%r122, [%rd58+1024];
	abs.s32 	%r123, %r122;
	st.global.u32 	[%rd59+1024], %r123;
	ld.global.u32 	%r124, [%rd58+1536];
	abs.s32 	%r125, %r124;
	st.global.u32 	[%rd59+1536], %r125;
	add.s32 	%r159, %r159, 16;
	add.s32 	%r158, %r158, 2048;
	add.s64 	%rd71, %rd71, 8192;
	setp.eq.s32 	%p30, %r159, 0;
	@%p30 bra 	$L__BB7_49;
	bra.uni 	$L__BB7_48;
$L__BB7_49:
	setp.eq.s32 	%p31, %r10, 0;
	@%p31 bra 	$L__BB7_58;
	and.b32  	%r22, %r47, 7;
	setp.lt.u32 	%p32, %r10, 8;
	@%p32 bra 	$L__BB7_52;
	shl.b32 	%r126, %r162, 7;
	add.s32 	%r127, %r126, %r4;
	mul.wide.s32 	%rd60, %r127, 4;
	add.s64 	%rd61, %rd7, %rd60;
	ld.global.u32 	%r128, [%rd61];
	abs.s32 	%r129, %r128;
	add.s64 	%rd62, %rd8, %rd60;
	st.global.u32 	[%rd62], %r129;
	ld.global.u32 	%r130, [%rd61+512];
	abs.s32 	%r131, %r130;
	st.global.u32 	[%rd62+512], %r131;
	ld.global.u32 	%r132, [%rd61+1024];
	abs.s32 	%r133, %r132;
	st.global.u32 	[%rd62+1024], %r133;
	ld.global.u32 	%r134, [%rd61+1536];
	abs.s32 	%r135, %r134;
	st.global.u32 	[%rd62+1536], %r135;
	ld.global.u32 	%r136, [%rd61+2048];
	abs.s32 	%r137, %r136;
	st.global.u32 	[%rd62+2048], %r137;
	ld.global.u32 	%r138, [%rd61+2560];
	abs.s32 	%r139, %r138;
	st.global.u32 	[%rd62+2560], %r139;
	ld.global.u32 	%r140, [%rd61+3072];
	abs.s32 	%r141, %r140;
	st.global.u32 	[%rd62+3072], %r141;
	ld.global.u32 	%r142, [%rd61+3584];
	abs.s32 	%r143, %r142;
	st.global.u32 	[%rd62+3584], %r143;
	add.s32 	%r162, %r162, 8;
$L__BB7_52:
	setp.eq.s32 	%p33, %r22, 0;
	@%p33 bra 	$L__BB7_58;
	and.b32  	%r25, %r47, 3;
	setp.lt.u32 	%p34, %r22, 4;
	@%p34 bra 	$L__BB7_55;
	shl.b32 	%r144, %r162, 7;
	add.s32 	%r145, %r144, %r4;
	mul.wide.s32 	%rd63, %r145, 4;
	add.s64 	%rd64, %rd7, %rd63;
	ld.global.u32 	%r146, [%rd64];
	abs.s32 	%r147, %r146;
	add.s64 	%rd65, %rd8, %rd63;
	st.global.u32 	[%rd65], %r147;
	ld.global.u32 	%r148, [%rd64+512];
	abs.s32 	%r149, %r148;
	st.global.u32 	[%rd65+512], %r149;
	ld.global.u32 	%r150, [%rd64+1024];
	abs.s32 	%r151, %r150;
	st.global.u32 	[%rd65+1024], %r151;
	ld.global.u32 	%r152, [%rd64+1536];
	abs.s32 	%r153, %r152;
	st.global.u32 	[%rd65+1536], %r153;
	add.s32 	%r162, %r162, 4;
$L__BB7_55:
	setp.eq.s32 	%p35, %r25, 0;
	@%p35 bra 	$L__BB7_58;
	shl.b32 	%r154, %r162, 7;
	add.s32 	%r165, %r4, %r154;
	neg.s32 	%r164, %r25;
$L__BB7_57:
	.pragma "nounroll";
	mul.wide.s32 	%rd67, %r165, 4;
	add.s64 	%rd68, %rd8, %rd67;
	add.s64 	%rd69, %rd7, %rd67;
	ld.global.u32 	%r155, [%rd69];
	abs.s32 	%r156, %r155;
	st.global.u32 	[%rd68], %r156;
	add.s32 	%r165, %r165, 128;
	add.s32 	%r164, %r164, 1;
	setp.eq.s32 	%p36, %r164, 0;
	@%p36 bra 	$L__BB7_58;
	bra.uni 	$L__BB7_57;
$L__BB7_58:
	ret;

}
	// .globl	_ZN3cub18CUB_300001_SM_10006detail10radix_sort31DeviceRadixSortSingleTileKernelINS1_5radix10policy_hubIiNS0_8NullTypeEyE10Policy1000ELNS0_9SortOrderE0EiS6_yNS1_21identity_decomposer_tEEEvPKT1_PSB_PKT2_PSF_T3_iiT4_
.visible .entry _ZN3cub18CUB_300001_SM_10006detail10radix_sort31DeviceRadixSortSingleTileKernelINS1_5radix10policy_hubIiNS0_8NullTypeEyE10Policy1000ELNS0_9SortOrderE0EiS6_yNS1_21identity_decomposer_tEEEvPKT1_PSB_PKT2_PSF_T3_iiT4_(
	.param .u64 .ptr .align 1 _ZN3cub18CUB_300001_SM_10006detail10radix_sort31DeviceRadixSortSingleTileKernelINS1_5radix10policy_hubIiNS0_8NullTypeEyE10Policy1000ELNS0_9SortOrderE0EiS6_yNS1_21identity_decomposer_tEEEvPKT1_PSB_PKT2_PSF_T3_iiT4__param_0,
	.param .u64 .ptr .align 1 _ZN3cub18CUB_300001_SM_10006detail10radix_sort31DeviceRadixSortSingleTileKernelINS1_5radix10policy_hubIiNS0_8NullTypeEyE10Policy1000ELNS0_9SortOrderE0EiS6_yNS1_21identity_decomposer_tEEEvPKT1_PSB_PKT2_PSF_T3_iiT4__param_1,
	.param .u64 .ptr .align 1 _ZN3cub18CUB_300001_SM_10006detail10radix_sort31DeviceRadixSortSingleTileKernelINS1_5radix10policy_hubIiNS0_8NullTypeEyE10Policy1000ELNS0_9SortOrderE0EiS6_yNS1_21identity_decomposer_tEEEvPKT1_PSB_PKT2_PSF_T3_iiT4__param_2,
	.param .u64 .ptr .align 1 _ZN3cub18CUB_300001_SM_10006detail10radix_sort31DeviceRadixSortSingleTileKernelINS1_5radix10policy_hubIiNS0_8NullTypeEyE10Policy1000ELNS0_9SortOrderE0EiS6_yNS1_21identity_decomposer_tEEEvPKT1_PSB_PKT2_PSF_T3_iiT4__param_3,
	.param .u64 _ZN3cub18CUB_300001_SM_10006detail10radix_sort31DeviceRadixSortSingleTileKernelINS1_5radix10policy_hubIiNS0_8NullTypeEyE10Policy1000ELNS0_9SortOrderE0EiS6_yNS1_21identity_decomposer_tEEEvPKT1_PSB_PKT2_PSF_T3_iiT4__param_4,
	.param .u32 _ZN3cub18CUB_300001_SM_10006detail10radix_sort31DeviceRadixSortSingleTileKernelINS1_5radix10policy_hubIiNS0_8NullTypeEyE10Policy1000ELNS0_9SortOrderE0EiS6_yNS1_21identity_decomposer_tEEEvPKT1_PSB_PKT2_PSF_T3_iiT4__param_5,
	.param .u32 _ZN3cub18CUB_300001_SM_10006detail10radix_sort31DeviceRadixSortSingleTileKernelINS1_5radix10policy_hubIiNS0_8NullTypeEyE10Policy1000ELNS0_9SortOrderE0EiS6_yNS1_21identity_decomposer_tEEEvPKT1_PSB_PKT2_PSF_T3_iiT4__param_6,
	.param .align 1 .b8 _ZN3cub18CUB_300001_SM_10006detail10radix_sort31DeviceRadixSortSingleTileKernelINS1_5radix10policy_hubIiNS0_8NullTypeEyE10Policy1000ELNS0_9SortOrderE0EiS6_yNS1_21identity_decomposer_tEEEvPKT1_PSB_PKT2_PSF_T3_iiT4__param_7[1]
)
.maxntid 256
.minnctapersm 1
{
	.reg .pred 	%p<52>;
	.reg .b16 	%rs<39>;
	.reg .b32 	%r<744>;
	.reg .b64 	%rd<29>;
	// demoted variable
	.shared .align 16 .b8 _ZZN3cub18CUB_300001_SM_10006detail10radix_sort31DeviceRadixSortSingleTileKernelINS1_5radix10policy_hubIiNS0_8NullTypeEyE10Policy1000ELNS0_9SortOrderE0EiS6_yNS1_21identity_decomposer_tEEEvPKT1_PSB_PKT2_PSF_T3_iiT4_E12temp_storage[33856];
	ld.param.u64 	%rd5, [_ZN3cub18CUB_300001_SM_10006detail10radix_sort31DeviceRadixSortSingleTileKernelINS1_5radix10policy_hubIiNS0_8NullTypeEyE10Policy1000ELNS0_9SortOrderE0EiS6_yNS1_21identity_decomposer_tEEEvPKT1_PSB_PKT2_PSF_T3_iiT4__param_0];
	ld.param.u64 	%rd3, [_ZN3cub18CUB_300001_SM_10006detail10radix_sort31DeviceRadixSortSingleTileKernelINS1_5radix10policy_hubIiNS0_8NullTypeEyE10Policy1000ELNS0_9SortOrderE0EiS6_yNS1_21identity_decomposer_tEEEvPKT1_PSB_PKT2_PSF_T3_iiT4__param_1];
	ld.param.u64 	%rd4, [_ZN3cub18CUB_300001_SM_10006detail10radix_sort31DeviceRadixSortSingleTileKernelINS1_5radix10policy_hubIiNS0_8NullTypeEyE10Policy1000ELNS0_9SortOrderE0EiS6_yNS1_21identity_decomposer_tEEEvPKT1_PSB_PKT2_PSF_T3_iiT4__param_4];
	ld.param.u32 	%r189, [_ZN3cub18CUB_300001_SM_10006detail10radix_sort31DeviceRadixSortSingleTileKernelINS1_5radix10policy_hubIiNS0_8NullTypeEyE10Policy1000ELNS0_9SortOrderE0EiS6_yNS1_21identity_decomposer_tEEEvPKT1_PSB_PKT2_PSF_T3_iiT4__param_5];
	ld.param.u32 	%r190, [_ZN3cub18CUB_300001_SM_10006detail10radix_sort31DeviceRadixSortSingleTileKernelINS1_5radix10policy_hubIiNS0_8NullTypeEyE10Policy1000ELNS0_9SortOrderE0EiS6_yNS1_21identity_decomposer_tEEEvPKT1_PSB_PKT2_PSF_T3_iiT4__param_6];
	cvta.to.global.u64 	%rd6, %rd5;
	cvt.u32.u64 	%r1, %rd4;
	mov.u32 	%r2, %tid.x;
	mul.lo.s32 	%r3, %r2, 19;
	setp.ge.s32 	%p1, %r3, %r1;
	mul.wide.u32 	%rd7, %r3, 4;
	add.s64 	%rd1, %rd6, %rd7;
	mov.b32 	%r741, -1;
	@%p1 bra 	$L__BB8_2;
	ld.global.u32 	%r192, [%rd1];
	xor.b32  	%r741, %r192, -2147483648;
$L__BB8_2:
	add.s32 	%r194, %r3, 1;
	setp.ge.s32 	%p2, %r194, %r1;
	mov.b32 	%r740, -1;
	@%p2 bra 	$L__BB8_4;
	ld.global.u32 	%r195, [%rd1+4];
	xor.b32  	%r740, %r195, -2147483648;
$L__BB8_4:
	add.s32 	%r197, %r3, 2;
	setp.ge.s32 	%p3, %r197, %r1;
	mov.b32 	%r739, -1;
	@%p3 bra 	$L__BB8_6;
	ld.global.u32 	%r198, [%rd1+8];
	xor.b32  	%r739, %r198, -2147483648;
$L__BB8_6:
	add.s32 	%r200, %r3, 3;
	setp.ge.s32 	%p4, %r200, %r1;
	mov.b32 	%r738, -1;
	@%p4 bra 	$L__BB8_8;
	ld.global.u32 	%r201, [%rd1+12];
	xor.b32  	%r738, %r201, -2147483648;
$L__BB8_8:
	add.s32 	%r203, %r3, 4;
	setp.ge.s32 	%p5, %r203, %r1;
	mov.b32 	%r737, -1;
	@%p5 bra 	$L__BB8_10;
	ld.global.u32 	%r204, [%rd1+16];
	xor.b32  	%r737, %r204, -2147483648;
$L__BB8_10:
	add.s32 	%r206, %r3, 5;
	setp.ge.s32 	%p6, %r206, %r1;
	mov.b32 	%r736, -1;
	@%p6 bra 	$L__BB8_12;
	ld.global.u32 	%r207, [%rd1+20];
	xor.b32  	%r736, %r207, -2147483648;
$L__BB8_12:
	add.s32 	%r209, %r3, 6;
	setp.ge.s32 	%p7, %r209, %r1;
	mov.b32 	%r735, -1;
	@%p7 bra 	$L__BB8_14;
	ld.global.u32 	%r210, [%rd1+24];
	xor.b32  	%r735, %r210, -2147483648;
$L__BB8_14:
	add.s32 	%r212, %r3, 7;
	setp.ge.s32 	%p8, %r212, %r1;
	mov.b32 	%r734, -1;
	@%p8 bra 	$L__BB8_16;
	ld.global.u32 	%r213, [%rd1+28];
	xor.b32  	%r734, %r213, -2147483648;
$L__BB8_16:
	add.s32 	%r215, %r3, 8;
	setp.ge.s32 	%p9, %r215, %r1;
	mov.b32 	%r733, -1;
	@%p9 bra 	$L__BB8_18;
	ld.global.u32 	%r216, [%rd1+32];
	xor.b32  	%r733, %r216, -2147483648;
$L__BB8_18:
	add.s32 	%r218, %r3, 9;
	setp.ge.s32 	%p10, %r218, %r1;
	mov.b32 	%r732, -1;
	@%p10 bra 	$L__BB8_20;
	ld.global.u32 	%r219, [%rd1+36];
	xor.b32  	%r732, %r219, -2147483648;
$L__BB8_20:
	add.s32 	%r221, %r3, 10;
	setp.ge.s32 	%p11, %r221, %r1;
	mov.b32 	%r731, -1;
	@%p11 bra 	$L__BB8_22;
	ld.global.u32 	%r222, [%rd1+40];
	xor.b32  	%r731, %r222, -2147483648;
$L__BB8_22:
	add.s32 	%r224, %r3, 11;
	setp.ge.s32 	%p12, %r224, %r1;
	mov.b32 	%r730, -1;
	@%p12 bra 	$L__BB8_24;
	ld.global.u32 	%r225, [%rd1+44];
	xor.b32  	%r730, %r225, -2147483648;
$L__BB8_24:
	add.s32 	%r227, %r3, 12;
	setp.ge.s32 	%p13, %r227, %r1;
	mov.b32 	%r729, -1;
	@%p13 bra 	$L__BB8_26;
	ld.global.u32 	%r228, [%rd1+48];
	xor.b32  	%r729, %r228, -2147483648;
$L__BB8_26:
	add.s32 	%r230, %r3, 13;
	setp.ge.s32 	%p14, %r230, %r1;
	mov.b32 	%r728, -1;
	@%p14 bra 	$L__BB8_28;
	ld.global.u32 	%r231, [%rd1+52];
	xor.b32  	%r728, %r231, -2147483648;
$L__BB8_28:
	add.s32 	%r233, %r3, 14;
	setp.ge.s32 	%p15, %r233, %r1;
	mov.b32 	%r727, -1;
	@%p15 bra 	$L__BB8_30;
	ld.global.u32 	%r234, [%rd1+56];
	xor.b32  	%r727, %r234, -2147483648;
$L__BB8_30:
	add.s32 	%r236, %r3, 15;
	setp.ge.s32 	%p16, %r236, %r1;
	mov.b32 	%r726, -1;
	@%p16 bra 	$L__BB8_32;
	ld.global.u32 	%r237, [%rd1+60];
	xor.b32  	%r726, %r237, -2147483648;
$L__BB8_32:
	add.s32 	%r239, %r3, 16;
	setp.ge.s32 	%p17, %r239, %r1;
	mov.b32 	%r725, -1;
	@%p17 bra 	$L__BB8_34;
	ld.global.u32 	%r240, [%rd1+64];
	xor.b32  	%r725, %r240, -2147483648;
$L__BB8_34:
	add.s32 	%r242, %r3, 17;
	setp.ge.s32 	%p18, %r242, %r1;
	mov.b32 	%r724, -1;
	@%p18 bra 	$L__BB8_36;
	ld.global.u32 	%r243, [%rd1+68];
	xor.b32  	%r724, %r243, -2147483648;
$L__BB8_36:
	add.s32 	%r245, %r3, 18;
	setp.ge.s32 	%p19, %r245, %r1;
	mov.b32 	%r723, -1;
	@%p19 bra 	$L__BB8_38;
	ld.global.u32 	%r246, [%rd1+72];
	xor.b32  	%r723, %r246, -2147483648;
$L__BB8_38:
	bar.sync 	0;
	shr.u32 	%r42, %r2, 5;
	shl.b32 	%r248, %r2, 2;
	mov.u32 	%r249, _ZZN3cub18CUB_300001_SM_10006detail10radix_sort31DeviceRadixSortSingleTileKernelINS1_5radix10policy_hubIiNS0_8NullTypeEyE10Policy1000ELNS0_9SortOrderE0EiS6_yNS1_21identity_decomposer_tEEEvPKT1_PSB_PKT2_PSF_T3_iiT4_E12temp_storage;
	add.s32 	%r43, %r249, %r248;
	shl.b32 	%r250, %r2, 7;
	add.s32 	%r44, %r43, %r250;
	shl.b32 	%r251, %r42, 2;
	add.s32 	%r252, %r249, %r251;
	add.s32 	%r45, %r252, 33792;
	mad.lo.s32 	%r46, %r2, -56, %r44;
	add.s32 	%r722, %r189, 6;
	sub.s32 	%r721, %r190, %r189;
$L__BB8_39:
	add.s32 	%r312, %r722, -6;
	min.s32 	%r255, %r721, 6;
	mov.b32 	%r341, 0;
	st.shared.u32 	[%r43], %r341;
	st.shared.u32 	[%r43+1024], %r341;
	st.shared.u32 	[%r43+2048], %r341;
	st.shared.u32 	[%r43+3072], %r341;
	st.shared.u32 	[%r43+4096], %r341;
	st.shared.u32 	[%r43+5120], %r341;
	st.shared.u32 	[%r43+6144], %r341;
	st.shared.u32 	[%r43+7168], %r341;
	st.shared.u32 	[%r43+8192], %r341;
	st.shared.u32 	[%r43+9216], %r341;
	st.shared.u32 	[%r43+10240], %r341;
	st.shared.u32 	[%r43+11264], %r341;
	st.shared.u32 	[%r43+12288], %r341;
	st.shared.u32 	[%r43+13312], %r341;
	st.shared.u32 	[%r43+14336], %r341;
	st.shared.u32 	[%r43+15360], %r341;
	st.shared.u32 	[%r43+16384], %r341;
	st.shared.u32 	[%r43+17408], %r341;
	st.shared.u32 	[%r43+18432], %r341;
	st.shared.u32 	[%r43+19456], %r341;
	st.shared.u32 	[%r43+20480], %r341;
	st.shared.u32 	[%r43+21504], %r341;
	st.shared.u32 	[%r43+22528], %r341;
	st.shared.u32 	[%r43+23552], %r341;
	st.shared.u32 	[%r43+24576], %r341;
	st.shared.u32 	[%r43+25600], %r341;
	st.shared.u32 	[%r43+26624], %r341;
	st.shared.u32 	[%r43+27648], %r341;
	st.shared.u32 	[%r43+28672], %r341;
	st.shared.u32 	[%r43+29696], %r341;
	st.shared.u32 	[%r43+30720], %r341;
	st.shared.u32 	[%r43+31744], %r341;
	st.shared.u32 	[%r43+32768], %r341;
	// begin inline asm
	bmsk.clamp.b32 %r253, %r341, %r255;
	// end inline asm
	// begin inline asm
	shr.b32 %r256, %r741, %r312;
	// end inline asm
	and.b32  	%r344, %r253, %r256;
	shl.b32 	%r345, %r344, 10;
	and.b32  	%r346, %r345, 31744;
	add.s32 	%r347, %r43, %r346;
	shr.u32 	%r348, %r344, 4;
	and.b32  	%r349, %r348, 268435454;
	add.s32 	%r71, %r347, %r349;
	ld.shared.u16 	%rs1, [%r71];
	add.s16 	%rs20, %rs1, 1;
	st.shared.u16 	[%r71], %rs20;
	// begin inline asm
	shr.b32 %r259, %r740, %r312;
	// end inline asm
	and.b32  	%r350, %r253, %r259;
	shl.b32 	%r351, %r350, 10;
	and.b32  	%r352, %r351, 31744;
	add.s32 	%r353, %r43, %r352;
	shr.u32 	%r354, %r350, 4;
	and.b32  	%r355, %r354, 268435454;
	add.s32 	%r72, %r353, %r355;
	ld.shared.u16 	%rs2, [%r72];
	add.s16 	%rs21, %rs2, 1;
	st.shared.u16 	[%r72], %rs21;
	// begin inline asm
	shr.b32 %r262, %r739, %r312;
	// end inline asm
	and.b32  	%r356, %r253, %r262;
	shl.b32 	%r357, %r356, 10;
	and.b32  	%r358, %r357, 31744;
	add.s32 	%r359, %r43, %r358;
	shr.u32 	%r360, %r356, 4;
	and.b32  	%r361, %r360, 268435454;
	add.s32 	%r73, %r359, %r361;
	ld.shared.u16 	%rs3, [%r73];
	add.s16 	%rs22, %rs3, 1;
	st.shared.u16 	[%r73], %rs22;
	// begin inline asm
	shr.b32 %r265, %r738, %r312;
	// end inline asm
	and.b32  	%r362, %r253, %r265;
	shl.b32 	%r363, %r362, 10;
	and.b32  	%r364, %r363, 31744;
	add.s32 	%r365, %r43, %r364;
	shr.u32 	%r366, %r362, 4;
	and.b32  	%r367, %r366, 268435454;
	add.s32 	%r74, %r365, %r367;
	ld.shared.u16 	%rs4, [%r74];
	add.s16 	%rs23, %rs4, 1;
	st.shared.u16 	[%r74], %rs23;
	// begin inline asm
	shr.b32 %r268, %r737, %r312;
	// end inline asm
	and.b32  	%r368, %r253, %r268;
	shl.b32 	%r369, %r368, 10;
	and.b32  	%r370, %r369, 31744;
	add.s32 	%r371, %r43, %r370;
	shr.u32 	%r372, %r368, 4;
	and.b32  	%r373, %r372, 268435454;
	add.s32 	%r75, %r371, %r373;
	ld.shared.u16 	%rs5, [%r75];
	add.s16 	%rs24, %rs5, 1;
	st.shared.u16 	[%r75], %rs24;
	// begin inline asm
	shr.b32 %r271, %r736, %r312;
	// end inline asm
	and.b32  	%r374, %r253, %r271;
	shl.b32 	%r375, %r374, 10;
	and.b32  	%r376, %r375, 31744;
	add.s32 	%r377, %r43, %r376;
	shr.u32 	%r378, %r374, 4;
	and.b32  	%r379, %r378, 268435454;
	add.s32 	%r76, %r377, %r379;
	ld.shared.u16 	%rs6, [%r76];
	add.s16 	%rs25, %rs6, 1;
	st.shared.u16 	[%r76], %rs25;
	// begin inline asm
	shr.b32 %r274, %r735, %r312;
	// end inline asm
	and.b32  	%r380, %r253, %r274;
	shl.b32 	%r381, %r380, 10;
	and.b32  	%r382, %r381, 31744;
	add.s32 	%r383, %r43, %r382;
	shr.u32 	%r384, %r380, 4;
	and.b32  	%r385, %r384, 268435454;
	add.s32 	%r77, %r383, %r385;
	ld.shared.u16 	%rs7, [%r77];
	add.s16 	%rs26, %rs7, 1;
	st.shared.u16 	[%r77], %rs26;
	// begin inline asm
	shr.b32 %r277, %r734, %r312;
	// end inline asm
	and.b32  	%r386, %r253, %r277;
	shl.b32 	%r387, %r386, 10;
	and.b32  	%r388, %r387, 31744;
	add.s32 	%r389, %r43, %r388;
	shr.u32 	%r390, %r386, 4;
	and.b32  	%r391, %r390, 268435454;
	add.s32 	%r78, %r389, %r391;
	ld.shared.u16 	%rs8, [%r78];
	add.s16 	%rs27, %rs8, 1;
	st.shared.u16 	[%r78], %rs27;
	// begin inline asm
	shr.b32 %r280, %r733, %r312;
	// end inline asm
	and.b32  	%r392, %r253, %r280;
	shl.b32 	%r393, %r392, 10;
	and.b32  	%r394, %r393, 31744;
	add.s32 	%r395, %r43, %r394;
	shr.u32 	%r396, %r392, 4;
	and.b32  	%r397, %r396, 268435454;
	add.s32 	%r79, %r395, %r397;
	ld.shared.u16 	%rs9, [%r79];
	add.s16 	%rs28, %rs9, 1;
	st.shared.u16 	[%r79], %rs28;
	// begin inline asm
	shr.b32 %r283, %r732, %r312;
	// end inline asm
	and.b32  	%r398, %r253, %r283;
	shl.b32 	%r399, %r398, 10;
	and.b32  	%r400, %r399, 31744;
	add.s32 	%r401, %r43, %r400;
	shr.u32 	%r402, %r398, 4;
	and.b32  	%r403, %r402, 268435454;
	add.s32 	%r80, %r401, %r403;
	ld.shared.u16 	%rs10, [%r80];
	add.s16 	%rs29, %rs10, 1;
	st.shared.u16 	[%r80], %rs29;
	// begin inline asm
	shr.b32 %r286, %r731, %r312;
	// end inline asm
	and.b32  	%r404, %r253, %r286;
	shl.b32 	%r405, %r404, 10;
	and.b32  	%r406, %r405, 31744;
	add.s32 	%r407, %r43, %r406;
	shr.u32 	%r408, %r404, 4;
	and.b32  	%r409, %r408, 268435454;
	add.s32 	%r81, %r407, %r409;
	ld.shared.u16 	%rs11, [%r81];
	add.s16 	%rs30, %rs11, 1;
	st.shared.u16 	[%r81], %rs30;
	// begin inline asm
	shr.b32 %r289, %r730, %r312;
	// end inline asm
	and.b32  	%r410, %r253, %r289;
	shl.b32 	%r411, %r410, 10;
	and.b32  	%r412, %r411, 31744;
	add.s32 	%r413, %r43, %r412;
	shr.u32 	%r414, %r410, 4;
	and.b32  	%r415, %r414, 268435454;
	add.s32 	%r82, %r413, %r415;
	ld.shared.u16 	%rs12, [%r82];
	add.s16 	%rs31, %rs12, 1;
	st.shared.u16 	[%r82], %rs31;
	// begin inline asm
	shr.b32 %r292, %r729, %r312;
	// end inline asm
	and.b32  	%r416, %r253, %r292;
	shl.b32 	%r417, %r416, 10;
	and.b32  	%r418, %r417, 31744;
	add.s32 	%r419, %r43, %r418;
	shr.u32 	%r420, %r416, 4;
	and.b32  	%r421, %r420, 268435454;
	add.s32 	%r83, %r419, %r421;
	ld.shared.u16 	%rs13, [%r83];
	add.s16 	%rs32, %rs13, 1;
	st.shared.u16 	[%r83], %rs32;
	// begin inline asm
	shr.b32 %r295, %r728, %r312;
	// end inline asm
	and.b32  	%r422, %r253, %r295;
	shl.b32 	%r423, %r422, 10;
	and.b32  	%r424, %r423, 31744;
	add.s32 	%r425, %r43, %r424;
	shr.u32 	%r426, %r422, 4;
	and.b32  	%r427, %r426, 268435454;
	add.s32 	%r84, %r425, %r427;
	ld.shared.u16 	%rs14, [%r84];
	add.s16 	%rs33, %rs14, 1;
	st.shared.u16 	[%r84], %rs33;
	// begin inline asm
	shr.b32 %r298, %r727, %r312;
	// end inline asm
	and.b32  	%r428, %r253, %r298;
	shl.b32 	%r429, %r428, 10;
	and.b32  	%r430, %r429, 31744;
	add.s32 	%r431, %r43, %r430;
	shr.u32 	%r432, %r428, 4;
	and.b32  	%r433, %r432, 268435454;
	add.s32 	%r85, %r431, %r433;
	ld.shared.u16 	%rs15, [%r85];
	add.s16 	%rs34, %rs15, 1;
	st.shared.u16 	[%r85], %rs34;
	// begin inline asm
	shr.b32 %r301, %r726, %r312;
	// end inline asm
	and.b32  	%r434, %r253, %r301;
	shl.b32 	%r435, %r434, 10;
	and.b32  	%r436, %r435, 31744;
	add.s32 	%r437, %r43, %r436;
	shr.u32 	%r438, %r434, 4;
	and.b32  	%r439, %r438, 268435454;
	add.s32 	%r86, %r437, %r439;
	ld.shared.u16 	%rs16, [%r86];
	add.s16 	%rs35, %rs16, 1;
	st.shared.u16 	[%r86], %rs35;
	// begin inline asm
	shr.b32 %r304, %r725, %r312;
	// end inline asm
	and.b32  	%r440, %r253, %r304;
	shl.b32 	%r441, %r440, 10;
	and.b32  	%r442, %r441, 31744;
	add.s32 	%r443, %r43, %r442;
	shr.u32 	%r444, %r440, 4;
	and.b32  	%r445, %r444, 268435454;
	add.s32 	%r87, %r443, %r445;
	ld.shared.u16 	%rs17, [%r87];
	add.s16 	%rs36, %rs17, 1;
	st.shared.u16 	[%r87], %rs36;
	// begin inline asm
	shr.b32 %r307, %r724, %r312;
	// end inline asm
	and.b32  	%r446, %r253, %r307;
	shl.b32 	%r447, %r446, 10;
	and.b32  	%r448, %r447, 31744;
	add.s32 	%r449, %r43, %r448;
	shr.u32 	%r450, %r446, 4;
	and.b32  	%r451, %r450, 268435454;
	add.s32 	%r88, %r449, %r451;
	ld.shared.u16 	%rs18, [%r88];
	add.s16 	%rs37, %rs18, 1;
	st.shared.u16 	[%r88], %rs37;
	// begin inline asm
	shr.b32 %r310, %r723, %r312;
	// end inline asm
	and.b32  	%r452, %r253, %r310;
	shl.b32 	%r453, %r452, 10;
	and.b32  	%r454, %r453, 31744;
	add.s32 	%r455, %r43, %r454;
	shr.u32 	%r456, %r452, 4;
	and.b32  	%r457, %r456, 268435454;
	add.s32 	%r89, %r455, %r457;
	ld.shared.u16 	%rs19, [%r89];
	add.s16 	%rs38, %rs19, 1;
	st.shared.u16 	[%r89], %rs38;
	bar.sync 	0;
	ld.shared.u32 	%r90, [%r44];
	ld.shared.u32 	%r458, [%r44+4];
	ld.shared.u32 	%r459, [%r44+8];
	ld.shared.u32 	%r460, [%r44+12];
	ld.shared.u32 	%r461, [%r44+16];
	ld.shared.u32 	%r462, [%r44+20];
	ld.shared.u32 	%r463, [%r44+24];
	ld.shared.u32 	%r464, [%r44+28];
	ld.shared.u32 	%r465, [%r44+32];
	ld.shared.u32 	%r466, [%r44+36];
	ld.shared.u32 	%r467, [%r44+40];
	ld.shared.u32 	%r468, [%r44+44];
	ld.shared.u32 	%r469, [%r44+48];
	ld.shared.u32 	%r470, [%r44+52];
	ld.shared.u32 	%r471, [%r44+56];
	ld.shared.u32 	%r472, [%r44+60];
	ld.shared.u32 	%r473, [%r44+64];
	ld.shared.u32 	%r474, [%r44+68];
	ld.shared.u32 	%r475, [%r44+72];
	ld.shared.u32 	%r476, [%r44+76];
	ld.shared.u32 	%r477, [%r44+80];
	ld.shared.u32 	%r478, [%r44+84];
	ld.shared.u32 	%r479, [%r44+88];
	ld.shared.u32 	%r480, [%r44+92];
	ld.shared.u32 	%r481, [%r44+96];
	ld.shared.u32 	%r482, [%r44+100];
	ld.shared.u32 	%r483, [%r44+104];
	ld.shared.u32 	%r484, [%r44+108];
	ld.shared.u32 	%r485, [%r44+112];
	ld.shared.u32 	%r486, [%r44+116];
	ld.shared.u32 	%r487, [%r44+120];
	ld.shared.u32 	%r488, [%r44+124];
	ld.shared.u32 	%r489, [%r44+128];
	add.s32 	%r91, %r458, %r90;
	add.s32 	%r92, %r459, %r91;
	add.s32 	%r93, %r460, %r92;
	add.s32 	%r94, %r461, %r93;
	add.s32 	%r95, %r462, %r94;
	add.s32 	%r96, %r463, %r95;
	add.s32 	%r97, %r464, %r96;
	add.s32 	%r98, %r465, %r97;
	add.s32 	%r99, %r466, %r98;
	add.s32 	%r100, %r467, %r99;
	add.s32 	%r101, %r468, %r100;
	add.s32 	%r102, %r469, %r101;
	add.s32 	%r103, %r470, %r102;
	add.s32 	%r104, %r471, %r103;
	add.s32 	%r105, %r472, %r104;
	add.s32 	%r106, %r473, %r105;
	add.s32 	%r107, %r474, %r106;
	add.s32 	%r108, %r475, %r107;
	add.s32 	%r109, %r476, %r108;
	add.s32 	%r110, %r477, %r109;
	add.s32 	%r111, %r478, %r110;
	add.s32 	%r112, %r479, %r111;
	add.s32 	%r113, %r480, %r112;
	add.s32 	%r114, %r481, %r113;
	add.s32 	%r115, %r482, %r114;
	add.s32 	%r116, %r483, %r115;
	add.s32 	%r117, %r484, %r116;
	add.s32 	%r118, %r485, %r117;
	add.s32 	%r119, %r486, %r118;
	add.s32 	%r120, %r487, %r119;
	add.s32 	%r121, %r488, %r120;
	add.s32 	%r318, %r489, %r121;
	// begin inline asm
	mov.u32 %r313, %laneid;
	// end inline asm
	mov.b32 	%r316, 1;
	mov.b32 	%r343, -1;
	// begin inline asm
	{  .reg .u32 r0;  .reg .pred p;  shfl.sync.up.b32 r0|p, %r318, %r316, %r341, %r343;  @p add.u32 r0, r0, %r318;  mov.u32 %r314, r0;}
	// end inline asm
	mov.b32 	%r322, 2;
	// begin inline asm
	{  .reg .u32 r0;  .reg .pred p;  shfl.sync.up.b32 r0|p, %r314, %r322, %r341, %r343;  @p add.u32 r0, r0, %r314;  mov.u32 %r320, r0;}
	// end inline asm
	mov.b32 	%r328, 4;
	// begin inline asm
	{  .reg .u32 r0;  .reg .pred p;  shfl.sync.up.b32 r0|p, %r320, %r328, %r341, %r343;  @p add.u32 r0, r0, %r320;  mov.u32 %r326, r0;}
	// end inline asm
	mov.b32 	%r334, 8;
	// begin inline asm
	{  .reg .u32 r0;  .reg .pred p;  shfl.sync.up.b32 r0|p, %r326, %r334, %r341, %r343;  @p add.u32 r0, r0, %r326;  mov.u32 %r332, r0;}
	// end inline asm
	mov.b32 	%r340, 16;
	// begin inline asm
	{  .reg .u32 r0;  .reg .pred p;  shfl.sync.up.b32 r0|p, %r332, %r340, %r341, %r343;  @p add.u32 r0, r0, %r332;  mov.u32 %r338, r0;}
	// end inline asm
	setp.ne.s32 	%p20, %r313, 31;
	@%p20 bra 	$L__BB8_41;
	st.shared.u32 	[%r45], %r338;
$L__BB8_41:
	sub.s32 	%r490, %r338, %r318;
	setp.gt.u32 	%p21, %r2, 31;
	setp.eq.s32 	%p22, %r42, 7;
	setp.eq.s32 	%p23, %r42, 6;
	setp.eq.s32 	%p24, %r42, 5;
	setp.eq.s32 	%p25, %r42, 4;
	setp.eq.s32 	%p26, %r42, 3;
	setp.eq.s32 	%p27, %r42, 2;
	setp.eq.s32 	%p28, %r42, 1;
	bar.sync 	0;
	ld.shared.v4.u32 	{%r491, %r492, %r493, %r494}, [_ZZN3cub18CUB_300001_SM_10006detail10radix_sort31DeviceRadixSortSingleTileKernelINS1_5radix10policy_hubIiNS0_8NullTypeEyE10Policy1000ELNS0_9SortOrderE0EiS6_yNS1_21identity_decomposer_tEEEvPKT1_PSB_PKT2_PSF_T3_iiT4_E12temp_storage+33792];
	selp.b32 	%r495, %r491, %r742, %p28;
	add.s32 	%r496, %r492, %r491;
	selp.b32 	%r497, %r496, %r495, %p27;
	add.s32 	%r498, %r496, %r493;
	selp.b32 	%r499, %r498, %r497, %p26;
	add.s32 	%r500, %r498, %r494;
	selp.b32 	%r501, %r500, %r499, %p25;
	ld.shared.v4.u32 	{%r502, %r503, %r504, %r505}, [_ZZN3cub18CUB_300001_SM_10006detail10radix_sort31DeviceRadixSortSingleTileKernelINS1_5radix10policy_hubIiNS0_8NullTypeEyE10Policy1000ELNS0_9SortOrderE0EiS6_yNS1_21identity_decomposer_tEEEvPKT1_PSB_PKT2_PSF_T3_iiT4_E12temp_storage+33808];
	add.s32 	%r506, %r500, %r502;
	selp.b32 	%r507, %r506, %r501, %p24;
	add.s32 	%r508, %r506, %r503;
	selp.b32 	%r509, %r508, %r507, %p23;
	add.s32 	%r510, %r508, %r504;
	selp.b32 	%r742, %r510, %r509, %p22;
	add.s32 	%r126, %r510, %r505;
	setp.ne.s32 	%p29, %r313, 0;
	selp.b32 	%r511, %r490, 0, %p29;
	add.s32 	%r512, %r742, %r511;
	or.pred  	%p30, %p21, %p29;
	selp.b32 	%r743, %r512, %r490, %p21;
	@%p30 bra 	$L__BB8_43;
	shl.b32 	%r743, %r126, 16;
	st.shared.u32 	[_ZZN3cub18CUB_300001_SM_10006detail10radix_sort31DeviceRadixSortSingleTileKernelINS1_5radix10policy_hubIiNS0_8NullTypeEyE10Policy1000ELNS0_9SortOrderE0EiS6_yNS1_21identity_decomposer_tEEEvPKT1_PSB_PKT2_PSF_T3_iiT4_E12temp_storage+33832], %r743;
$L__BB8_43:
	setp.eq.s32 	%p31, %r2, 0;
	bar.sync 	0;
	ld.shared.u32 	%r513, [_ZZN3cub18CUB_300001_SM_10006detail10radix_sort31DeviceRadixSortSingleTileKernelINS1_5radix10policy_hubIiNS0_8NullTypeEyE10Policy1000ELNS0_9SortOrderE0EiS6_yNS1_21identity_decomposer_tEEEvPKT1_PSB_PKT2_PSF_T3_iiT4_E12temp_storage+33832];
	selp.b32 	%r514, 0, %r513, %p31;
	add.s32 	%r515, %r743, %r514;
	add.s32 	%r516, %r90, %r515;
	add.s32 	%r517, %r91, %r515;
	add.s32 	%r518, %r92, %r515;
	add.s32 	%r519, %r93, %r515;
	add.s32 	%r520, %r94, %r515;
	add.s32 	%r521, %r95, %r515;
	add.s32 	%r522, %r96, %r515;
	add.s32 	%r523, %r97, %r515;
	add.s32 	%r524, %r98, %r515;
	add.s32 	%r525, %r99, %r515;
	add.s32 	%r526, %r100, %r515;
	add.s32 	%r527, %r101, %r515;
	add.s32 	%r528, %r102, %r515;
	add.s32 	%r529, %r103, %r515;
	add.s32 	%r530, %r104, %r515;
	add.s32 	%r531, %r105, %r515;
	add.s32 	%r532, %r106, %r515;
	add.s32 	%r533, %r107, %r515;
	add.s32 	%r534, %r108, %r515;
	add.s32 	%r535, %r109, %r515;
	add.s32 	%r536, %r110, %r515;
	add.s32 	%r537, %r111, %r515;
	add.s32 	%r538, %r112, %r515;
	add.s32 	%r539, %r113, %r515;
	add.s32 	%r540, %r114, %r515;
	add.s32 	%r541, %r115, %r515;
	add.s32 	%r542, %r116, %r515;
	add.s32 	%r543, %r117, %r515;
	add.s32 	%r544, %r118, %r515;
	add.s32 	%r545, %r119, %r515;
	add.s32 	%r546, %r120, %r515;
	add.s32 	%r547, %r121, %r515;
	st.shared.u32 	[%r44], %r515;
	st.shared.u32 	[%r44+4], %r516;
	st.shared.u32 	[%r44+8], %r517;
	st.shared.u32 	[%r44+12], %r518;
	st.shared.u32 	[%r44+16], %r519;
	st.shared.u32 	[%r44+20], %r520;
	st.shared.u32 	[%r44+24], %r521;
	st.shared.u32 	[%r44+28], %r522;
	st.shared.u32 	[%r44+32], %r523;
	st.shared.u32 	[%r44+36], %r524;
	st.shared.u32 	[%r44+40], %r525;
	st.shared.u32 	[%r44+44], %r526;
	st.shared.u32 	[%r44+48], %r527;
	st.shared.u32 	[%r44+52], %r528;
	st.shared.u32 	[%r44+56], %r529;
	st.shared.u32 	[%r44+60], %r530;
	st.shared.u32 	[%r44+64], %r531;
	st.shared.u32 	[%r44+68], %r532;
	st.shared.u32 	[%r44+72], %r533;
	st.shared.u32 	[%r44+76], %r534;
	st.shared.u32 	[%r44+80], %r535;
	st.shared.u32 	[%r44+84], %r536;
	st.shared.u32 	[%r44+88], %r537;
	st.shared.u32 	[%r44+92], %r538;
	st.shared.u32 	[%r44+96], %r539;
	st.shared.u32 	[%r44+100], %r540;
	st.shared.u32 	[%r44+104], %r541;
	st.shared.u32 	[%r44+108], %r542;
	st.shared.u32 	[%r44+112], %r543;
	st.shared.u32 	[%r44+116], %r544;
	st.shared.u32 	[%r44+120], %r545;
	st.shared.u32 	[%r44+124], %r546;
	st.shared.u32 	[%r44+128], %r547;
	bar.sync 	0;
	cvt.u32.u16 	%r548, %rs1;
	ld.shared.u16 	%r549, [%r71];
	add.s32 	%r130, %r549, %r548;
	cvt.u32.u16 	%r550, %rs2;
	ld.shared.u16 	%r551, [%r72];
	add.s32 	%r131, %r551, %r550;
	cvt.u32.u16 	%r552, %rs3;
	ld.shared.u16 	%r553, [%r73];
	add.s32 	%r132, %r553, %r552;
	cvt.u32.u16 	%r554, %rs4;
	ld.shared.u16 	%r555, [%r74];
	add.s32 	%r133, %r555, %r554;
	cvt.u32.u16 	%r556, %rs5;
	ld.shared.u16 	%r557, [%r75];
	add.s32 	%r134, %r557, %r556;
	cvt.u32.u16 	%r558, %rs6;
	ld.shared.u16 	%r559, [%r76];
	add.s32 	%r135, %r559, %r558;
	cvt.u32.u16 	%r560, %rs7;
	ld.shared.u16 	%r561, [%r77];
	add.s32 	%r136, %r561, %r560;
	cvt.u32.u16 	%r562, %rs8;
	ld.shared.u16 	%r563, [%r78];
	add.s32 	%r137, %r563, %r562;
	cvt.u32.u16 	%r564, %rs9;
	ld.shared.u16 	%r565, [%r79];
	add.s32 	%r138, %r565, %r564;
	cvt.u32.u16 	%r566, %rs10;
	ld.shared.u16 	%r567, [%r80];
	add.s32 	%r139, %r567, %r566;
	cvt.u32.u16 	%r568, %rs11;
	ld.shared.u16 	%r569, [%r81];
	add.s32 	%r140, %r569, %r568;
	cvt.u32.u16 	%r570, %rs12;
	ld.shared.u16 	%r571, [%r82];
	add.s32 	%r141, %r571, %r570;
	cvt.u32.u16 	%r572, %rs13;
	ld.shared.u16 	%r573, [%r83];
	add.s32 	%r142, %r573, %r572;
	cvt.u32.u16 	%r574, %rs14;
	ld.shared.u16 	%r575, [%r84];
	add.s32 	%r143, %r575, %r574;
	cvt.u32.u16 	%r576, %rs15;
	ld.shared.u16 	%r577, [%r85];
	add.s32 	%r144, %r577, %r576;
	cvt.u32.u16 	%r578, %rs16;
	ld.shared.u16 	%r579, [%r86];
	add.s32 	%r145, %r579, %r578;
	cvt.u32.u16 	%r580, %rs17;
	ld.shared.u16 	%r581, [%r87];
	add.s32 	%r146, %r581, %r580;
	cvt.u32.u16 	%r582, %rs18;
	ld.shared.u16 	%r583, [%r88];
	add.s32 	%r147, %r583, %r582;
	cvt.u32.u16 	%r584, %rs19;
	ld.shared.u16 	%r585, [%r89];
	add.s32 	%r148, %r585, %r584;
	bar.sync 	0;
	setp.lt.s32 	%p32, %r722, %r190;
	@%p32 bra 	$L__BB8_83;
	cvt.u64.u32 	%rd8, %r2;
	shl.b32 	%r586, %r130, 2;
	mov.u32 	%r587, _ZZN3cub18CUB_300001_SM_10006detail10radix_sort31DeviceRadixSortSingleTileKernelINS1_5radix10policy_hubIiNS0_8NullTypeEyE10Policy1000ELNS0_9SortOrderE0EiS6_yNS1_21identity_decomposer_tEEEvPKT1_PSB_PKT2_PSF_T3_iiT4_E12temp_storage;
	add.s32 	%r588, %r587, %r586;
	st.shared.u32 	[%r588], %r741;
	shl.b32 	%r589, %r131, 2;
	add.s32 	%r590, %r587, %r589;
	st.shared.u32 	[%r590], %r740;
	shl.b32 	%r591, %r132, 2;
	add.s32 	%r592, %r587, %r591;
	st.shared.u32 	[%r592], %r739;
	shl.b32 	%r593, %r133, 2;
	add.s32 	%r594, %r587, %r593;
	st.shared.u32 	[%r594], %r738;
	shl.b32 	%r595, %r134, 2;
	add.s32 	%r596, %r587, %r595;
	st.shared.u32 	[%r596], %r737;
	shl.b32 	%r597, %r135, 2;
	add.s32 	%r598, %r587, %r597;
	st.shared.u32 	[%r598], %r736;
	shl.b32 	%r599, %r136, 2;
	add.s32 	%r600, %r587, %r599;
	st.shared.u32 	[%r600], %r735;
	shl.b32 	%r601, %r137, 2;
	add.s32 	%r602, %r587, %r601;
	st.shared.u32 	[%r602], %r734;
	shl.b32 	%r603, %r138, 2;
	add.s32 	%r604, %r587, %r603;
	st.shared.u32 	[%r604], %r733;
	shl.b32 	%r605, %r139, 2;
	add.s32 	%r606, %r587, %r605;
	st.shared.u32 	[%r606], %r732;
	shl.b32 	%r607, %r140, 2;
	add.s32 	%r608, %r587, %r607;
	st.shared.u32 	[%r608], %r731;
	shl.b32 	%r609, %r141, 2;
	add.s32 	%r610, %r587, %r609;
	st.shared.u32 	[%r610], %r730;
	shl.b32 	%r611, %r142, 2;
	add.s32 	%r612, %r587, %r611;
	st.shared.u32 	[%r612], %r729;
	shl.b32 	%r613, %r143, 2;
	add.s32 	%r614, %r587, %r613;
	st.shared.u32 	[%r614], %r728;
	shl.b32 	%r615, %r144, 2;
	add.s32 	%r616, %r587, %r615;
	st.shared.u32 	[%r616], %r727;
	shl.b32 	%r617, %r145, 2;
	add.s32 	%r618, %r587, %r617;
	st.shared.u32 	[%r618], %r726;
	shl.b32 	%r619, %r146, 2;
	add.s32 	%r620, %r587, %r619;
	st.shared.u32 	[%r620], %r725;
	shl.b32 	%r621, %r147, 2;
	add.s32 	%r622, %r587, %r621;
	st.shared.u32 	[%r622], %r724;
	shl.b32 	%r623, %r148, 2;
	add.s32 	%r624, %r587, %r623;
	st.shared.u32 	[%r624], %r723;
	bar.sync 	0;
	mad.lo.s32 	%r149, %r2, -72, %r46;
	ld.shared.u32 	%r150, [%r149+1024];
	ld.shared.u32 	%r151, [%r149+2048];
	ld.shared.u32 	%r152, [%r149+3072];
	ld.shared.u32 	%r153, [%r149+4096];
	ld.shared.u32 	%r154, [%r149+5120];
	ld.shared.u32 	%r155, [%r149+6144];
	ld.shared.u32 	%r156, [%r149+7168];
	ld.shared.u32 	%r157, [%r149+8192];
	ld.shared.u32 	%r158, [%r149+9216];
	ld.shared.u32 	%r159, [%r149+10240];
	ld.shared.u32 	%r160, [%r149+11264];
	ld.shared.u32 	%r161, [%r149+12288];
	ld.shared.u32 	%r162, [%r149+13312];
	ld.shared.u32 	%r163, [%r149+14336];
	ld.shared.u32 	%r164, [%r149+15360];
	ld.shared.u32 	%r165, [%r149+16384];
	ld.shared.u32 	%r166, [%r149+17408];
	ld.shared.u32 	%r167, [%r149+18432];
	setp.gt.u64 	%p33, %rd4, %rd8;
	cvta.to.global.u64 	%rd9, %rd3;
	mul.wide.u32 	%rd10, %r2, 4;
	add.s64 	%rd2, %rd9, %rd10;
	@%p33 bra 	$L__BB8_45;
	bra.uni 	$L__BB8_46;
$L__BB8_45:
	ld.shared.u32 	%r625, [%r149];
	xor.b32  	%r626, %r625, -2147483648;
	st.global.u32 	[%rd2], %r626;
$L__BB8_46:
	add.s32 	%r627, %r2, 256;
	cvt.u64.u32 	%rd11, %r627;
	setp.le.u64 	%p34, %rd4, %rd11;
	@%p34 bra 	$L__BB8_48;
	xor.b32  	%r628, %r150, -2147483648;
	st.global.u32 	[%rd2+1024], %r628;
$L__BB8_48:
	add.s32 	%r629, %r2, 512;
	cvt.u64.u32 	%rd12, %r629;
	setp.le.u64 	%p35, %rd4, %rd12;
	@%p35 bra 	$L__BB8_50;
	xor.b32  	%r630, %r151, -2147483648;
	st.global.u32 	[%rd2+2048], %r630;
$L__BB8_50:
	add.s32 	%r631, %r2, 768;
	cvt.u64.u32 	%rd13, %r631;
	setp.le.u64 	%p36, %rd4, %rd13;
	@%p36 bra 	$L__BB8_52;
	xor.b32  	%r632, %r152, -2147483648;
	st.global.u32 	[%rd2+3072], %r632;
$L__BB8_52:
	or.b32  	%r633, %r2, 1024;
	cvt.u64.u32 	%rd14, %r633;
	setp.le.u64 	%p37, %rd4, %rd14;
	@%p37 bra 	$L__BB8_54;
	xor.b32  	%r634, %r153, -2147483648;
	st.global.u32 	[%rd2+4096], %r634;
$L__BB8_54:
	add.s32 	%r635, %r2, 1280;
	cvt.u64.u32 	%rd15, %r635;
	setp.le.u64 	%p38, %rd4, %rd15;
	@%p38 bra 	$L__BB8_56;
	xor.b32  	%r636, %r154, -2147483648;
	st.global.u32 	[%rd2+5120], %r636;
$L__BB8_56:
	add.s32 	%r637, %r2, 1536;
	cvt.u64.u32 	%rd16, %r637;
	setp.le.u64 	%p39, %rd4, %rd16;
	@%p39 bra 	$L__BB8_58;
	xor.b32  	%r638, %r155, -2147483648;
	st.global.u32 	[%rd2+6144], %r638;
$L__BB8_58:
	add.s32 	%r639, %r2, 1792;
	cvt.u64.u32 	%rd17, %r639;
	setp.le.u64 	%p40, %rd4, %rd17;
	@%p40 bra 	$L__BB8_60;
	xor.b32  	%r640, %r156, -2147483648;
	st.global.u32 	[%rd2+7168], %r640;
$L__BB8_60:
	or.b32  	%r641, %r2, 2048;
	cvt.u64.u32 	%rd18, %r641;
	setp.le.u64 	%p41, %rd4, %rd18;
	@%p41 bra 	$L__BB8_62;
	xor.b32  	%r642, %r157, -2147483648;
	st.global.u32 	[%rd2+8192], %r642;
$L__BB8_62:
	add.s32 	%r643, %r2, 2304;
	cvt.u64.u32 	%rd19, %r643;
	setp.le.u64 	%p42, %rd4, %rd19;
	@%p42 bra 	$L__BB8_64;
	xor.b32  	%r644, %r158, -2147483648;
	st.global.u32 	[%rd2+9216], %r644;
$L__BB8_64:
	add.s32 	%r645, %r2, 2560;
	cvt.u64.u32 	%rd20, %r645;
	setp.le.u64 	%p43, %rd4, %rd20;
	@%p43 bra 	$L__BB8_66;
	xor.b32  	%r646, %r159, -2147483648;
	st.global.u32 	[%rd2+10240], %r646;
$L__BB8_66:
	add.s32 	%r647, %r2, 2816;
	cvt.u64.u32 	%rd21, %r647;
	setp.le.u64 	%p44, %rd4, %rd21;
	@%p44 bra 	$L__BB8_68;
	xor.b32  	%r648, %r160, -2147483648;
	st.global.u32 	[%rd2+11264], %r648;
$L__BB8_68:
	or.b32  	%r649, %r2, 3072;
	cvt.u64.u32 	%rd22, %r649;
	setp.le.u64 	%p45, %rd4, %rd22;
	@%p45 bra 	$L__BB8_70;
	xor.b32  	%r650, %r161, -2147483648;
	st.global.u32 	[%rd2+12288], %r650;
$L__BB8_70:
	add.s32 	%r651, %r2, 3328;
	cvt.u64.u32 	%rd23, %r651;
	setp.le.u64 	%p46, %rd4, %rd23;
	@%p46 bra 	$L__BB8_72;
	xor.b32  	%r652, %r162, -2147483648;
	st.global.u32 	[%rd2+13312], %r652;
$L__BB8_72:
	add.s32 	%r653, %r2, 3584;
	cvt.u64.u32 	%rd24, %r653;
	setp.le.u64 	%p47, %rd4, %rd24;
	@%p47 bra 	$L__BB8_74;
	xor.b32  	%r654, %r163, -2147483648;
	st.global.u32 	[%rd2+14336], %r654;
$L__BB8_74:
	add.s32 	%r655, %r2, 3840;
	cvt.u64.u32 	%rd25, %r655;
	setp.le.u64 	%p48, %rd4, %rd25;
	@%p48 bra 	$L__BB8_76;
	xor.b32  	%r656, %r164, -2147483648;
	st.global.u32 	[%rd2+15360], %r656;
$L__BB8_76:
	or.b32  	%r657, %r2, 4096;
	cvt.u64.u32 	%rd26, %r657;
	setp.le.u64 	%p49, %rd4, %rd26;
	@%p49 bra 	$L__BB8_78;
	xor.b32  	%r658, %r165, -2147483648;
	st.global.u32 	[%rd2+16384], %r658;
$L__BB8_78:
	add.s32 	%r659, %r2, 4352;
	cvt.u64.u32 	%rd27, %r659;
	setp.le.u64 	%p50, %rd4, %rd27;
	@%p50 bra 	$L__BB8_80;
	xor.b32  	%r660, %r166, -2147483648;
	st.global.u32 	[%rd2+17408], %r660;
$L__BB8_80:
	add.s32 	%r661, %r2, 4608;
	cvt.u64.u32 	%rd28, %r661;
	setp.le.u64 	%p51, %rd4, %rd28;
	@%p51 bra 	$L__BB8_82;
	xor.b32  	%r662, %r167, -2147483648;
	st.global.u32 	[%rd2+18432], %r662;
$L__BB8_82:
	ret;
$L__BB8_83:
	shl.b32 	%r663, %r130, 2;
	mov.u32 	%r664, _ZZN3cub18CUB_300001_SM_10006detail10radix_sort31DeviceRadixSortSingleTileKernelINS1_5radix10policy_hubIiNS0_8NullTypeEyE10Policy1000ELNS0_9SortOrderE0EiS6_yNS1_21identity_decomposer_tEEEvPKT1_PSB_PKT2_PSF_T3_iiT4_E12temp_storage;
	add.s32 	%r665, %r664, %r663;
	st.shared.u32 	[%r665], %r741;
	shl.b32 	%r666, %r131, 2;
	add.s32 	%r667, %r664, %r666;
	st.shared.u32 	[%r667], %r740;
	shl.b32 	%r668, %r132, 2;
	add.s32 	%r669, %r664, %r668;
	st.shared.u32 	[%r669], %r739;
	shl.b32 	%r670, %r133, 2;
	add.s32 	%r671, %r664, %r670;
	st.shared.u32 	[%r671], %r738;
	shl.b32 	%r672, %r134, 2;
	add.s32 	%r673, %r664, %r672;
	st.shared.u32 	[%r673], %r737;
	shl.b32 	%r674, %r135, 2;
	add.s32 	%r675, %r664, %r674;
	st.shared.u32 	[%r675], %r736;
	shl.b32 	%r676, %r136, 2;
	add.s32 	%r677, %r664, %r676;
	st.shared.u32 	[%r677], %r735;
	shl.b32 	%r678, %r137, 2;
	add.s32 	%r679, %r664, %r678;
	st.shared.u32 	[%r679], %r734;
	shl.b32 	%r680, %r138, 2;
	add.s32 	%r681, %r664, %r680;
	st.shared.u32 	[%r681], %r733;
	shl.b32 	%r682, %r139, 2;
	add.s32 	%r683, %r664, %r682;
	st.shared.u32 	[%r683], %r732;
	shl.b32 	%r684, %r140, 2;
	add.s32 	%r685, %r664, %r684;
	st.shared.u32 	[%r685], %r731;
	shl.b32 	%r686, %r141, 2;
	add.s32 	%r687, %r664, %r686;
	st.shared.u32 	[%r687], %r730;
	shl.b32 	%r688, %r142, 2;
	add.s32 	%r689, %r664, %r688;
	st.shared.u32 	[%r689], %r729;
	shl.b32 	%r690, %r143, 2;
	add.s32 	%r691, %r664, %r690;
	st.shared.u32 	[%r691], %r728;
	shl.b32 	%r692, %r144, 2;
	add.s32 	%r693, %r664, %r692;
	st.shared.u32 	[%r693], %r727;
	shl.b32 	%r694, %r145, 2;
	add.s32 	%r695, %r664, %r694;
	st.shared.u32 	[%r695], %r726;
	shl.b32 	%r696, %r146, 2;
	add.s32 	%r697, %r664, %r696;
	st.shared.u32 	[%r697], %r725;
	shl.b32 	%r698, %r147, 2;
	add.s32 	%r699, %r664, %r698;
	st.shared.u32 	[%r699], %r724;
	shl.b32 	%r700, %r148, 2;
	add.s32 	%r701, %r664, %r700;
	st.shared.u32 	[%r701], %r723;
	bar.sync 	0;
	ld.shared.u32 	%r741, [%r46];
	ld.shared.u32 	%r740, [%r46+4];
	ld.shared.u32 	%r739, [%r46+8];
	ld.shared.u32 	%r738, [%r46+12];
	ld.shared.u32 	%r737, [%r46+16];
	ld.shared.u32 	%r736, [%r46+20];
	ld.shared.u32 	%r735, [%r46+24];
	ld.shared.u32 	%r734, [%r46+28];
	ld.shared.u32 	%r733, [%r46+32];
	ld.shared.u32 	%r732, [%r46+36];
	ld.shared.u32 	%r731, [%r46+40];
	ld.shared.u32 	%r730, [%r46+44];
	ld.shared.u32 	%r729, [%r46+48];
	ld.shared.u32 	%r728, [%r46+52];
	ld.shared.u32 	%r727, [%r46+56];
	ld.shared.u32 	%r726, [%r46+60];
	ld.shared.u32 	%r725, [%r46+64];
	ld.shared.u32 	%r724, [%r46+68];
	ld.shared.u32 	%r723, [%r46+72];
	bar.sync 	0;
	add.s32 	%r722, %r722, 6;
	add.s32 	%r721, %r721, -6;
	bra.uni 	$L__BB8_39;

}
	// .globl	_ZN3cub18CUB_300001_SM_10006detail10radix_sort30DeviceRadixSortHistogramKernelINS1_5radix10policy_hubIiNS0_8NullTypeEyE10Policy1000ELNS0_9SortOrderE0EiyNS1_21identity_decomposer_tEEEvPT2_PKT1_SB_iiT3_
.visible .entry _ZN3cub18CUB_300001_SM_10006detail10radix_sort30DeviceRadixSortHistogramKernelINS1_5radix10policy_hubIiNS0_8NullTypeEyE10Policy1000ELNS0_9SortOrderE0EiyNS1_21identity_decomposer_tEEEvPT2_PKT1_SB_iiT3_(
	.param .u64 .ptr .align 1 _ZN3cub18CUB_300001_SM_10006detail10radix_sort30DeviceRadixSortHistogramKernelINS1_5radix10policy_hubIiNS0_8NullTypeEyE10Policy1000ELNS0_9SortOrderE0EiyNS1_21identity_decomposer_tEEEvPT2_PKT1_SB_iiT3__param_0,
	.param .u64 .ptr .align 1 _ZN3cub18CUB_300001_SM_10006detail10radix_sort30DeviceRadixSortHistogramKernelINS1_5radix10policy_hubIiNS0_8NullTypeEyE10Policy1000ELNS0_9SortOrderE0EiyNS1_21identity_decomposer_tEEEvPT2_PKT1_SB_iiT3__param_1,
	.param .u64 _ZN3cub18CUB_300001_SM_10006detail10radix_sort30DeviceRadixSortHistogramKernelINS1_5radix10policy_hubIiNS0_8NullTypeEyE10Policy1000ELNS0_9SortOrderE0EiyNS1_21identity_decomposer_tEEEvPT2_PKT1_SB_iiT3__param_2,
	.param .u32 _ZN3cub18CUB_300001_SM_10006detail10radix_sort30DeviceRadixSortHistogramKernelINS1_5radix10policy_hubIiNS0_8NullTypeEyE10Policy1000ELNS0_9SortOrderE0EiyNS1_21identity_decomposer_tEEEvPT2_PKT1_SB_iiT3__param_3,
	.param .u32 _ZN3cub18CUB_300001_SM_10006detail10radix_sort30DeviceRadixSortHistogramKernelINS1_5radix10policy_hubIiNS0_8NullTypeEyE10Policy1000ELNS0_9SortOrderE0EiyNS1_21identity_decomposer_tEEEvPT2_PKT1_SB_iiT3__param_4,
	.param .align 1 .b8 _ZN3cub18CUB_300001_SM_10006detail10radix_sort30DeviceRadixSortHistogramKernelINS1_5radix10policy_hubIiNS0_8NullTypeEyE10Policy1000ELNS0_9SortOrderE0EiyNS1_21identity_decomposer_tEEEvPT2_PKT1_SB_iiT3__param_5[1]
)
.maxntid 128
{
	.reg .pred 	%p<91>;
	.reg .b32 	%r<486>;
	.reg .b64 	%rd<137>;
	// demoted variable
	.shared .align 4 .b8 _ZZN3cub18CUB_300001_SM_10006detail10radix_sort30DeviceRadixSortHistogramKernelINS1_5radix10policy_hubIiNS0_8NullTypeEyE10Policy1000ELNS0_9SortOrderE0EiyNS1_21identity_decomposer_tEEEvPT2_PKT1_SB_iiT3_E12temp_storage[4096];
	ld.param.u64 	%rd18, [_ZN3cub18CUB_300001_SM_10006detail10radix_sort30DeviceRadixSortHistogramKernelINS1_5radix10policy_hubIiNS0_8NullTypeEyE10Policy1000ELNS0_9SortOrderE0EiyNS1_21identity_decomposer_tEEEvPT2_PKT1_SB_iiT3__param_0];
	ld.param.u64 	%rd19, [_ZN3cub18CUB_300001_SM_10006detail10radix_sort30DeviceRadixSortHistogramKernelINS1_5radix10policy_hubIiNS0_8NullTypeEyE10Policy1000ELNS0_9SortOrderE0EiyNS1_21identity_decomposer_tEEEvPT2_PKT1_SB_iiT3__param_1];
	ld.param.u64 	%rd17, [_ZN3cub18CUB_300001_SM_10006detail10radix_sort30DeviceRadixSortHistogramKernelINS1_5radix10policy_hubIiNS0_8NullTypeEyE10Policy1000ELNS0_9SortOrderE0EiyNS1_21identity_decomposer_tEEEvPT2_PKT1_SB_iiT3__param_2];
	ld.param.u32 	%r174, [_ZN3cub18CUB_300001_SM_10006detail10radix_sort30DeviceRadixSortHistogramKernelINS1_5radix10policy_hubIiNS0_8NullTypeEyE10Policy1000ELNS0_9SortOrderE0EiyNS1_21identity_decomposer_tEEEvPT2_PKT1_SB_iiT3__param_3];
	ld.param.u32 	%r175, [_ZN3cub18CUB_300001_SM_10006detail10radix_sort30DeviceRadixSortHistogramKernelINS1_5radix10policy_hubIiNS0_8NullTypeEyE10Policy1000ELNS0_9SortOrderE0EiyNS1_21identity_decomposer_tEEEvPT2_PKT1_SB_iiT3__param_4];
	cvta.to.global.u64 	%rd1, %rd19;
	cvta.to.global.u64 	%rd2, %rd18;
	setp.eq.s64 	%p2, %rd17, 0;
	@%p2 bra 	$L__BB9_153;
	sub.s32 	%r176, %r175, %r174;
	add.s32 	%r177, %r176, 7;
	shr.s32 	%r178, %r177, 31;
	shr.u32 	%r179, %r178, 29;
	add.s32 	%r180, %r177, %r179;
	shr.s32 	%r181, %r180, 3;
	mov.u32 	%r182, %tid.x;
	setp.gt.u32 	%p3, %r182, 255;
	setp.lt.s32 	%p4, %r177, 8;
	mov.u32 	%r183, %ctaid.x;
	shl.b32 	%r184, %r183, 11;
	cvt.u64.u32 	%rd3, %r184;
	mov.u32 	%r185, %nctaid.x;
	shl.b32 	%r186, %r185, 11;
	cvt.u64.u32 	%rd4, %r186;
	add.s32 	%r1, %r181, -1;
	and.b32  	%r2, %r181, 15;
	and.b32  	%r3, %r181, 7;
	add.s32 	%r4, %r3, -1;
	and.b32  	%r5, %r181, 3;
	or.pred  	%p1, %p3, %p4;
	shl.b32 	%r187, %r182, 2;
	mov.u32 	%r188, _ZZN3cub18CUB_300001_SM_10006detail10radix_sort30DeviceRadixSortHistogramKernelINS1_5radix10policy_hubIiNS0_8NullTypeEyE10Policy1000ELNS0_9SortOrderE0EiyNS1_21identity_decomposer_tEEEvPT2_PKT1_SB_iiT3_E12temp_storage;
	add.s32 	%r6, %r188, %r187;
	and.b32  	%r7, %r181, 268435440;
	cvt.u64.u32 	%rd5, %r182;
	add.s32 	%r8, %r182, 128;
	add.s32 	%r9, %r182, 256;
	add.s32 	%r10, %r182, 384;
	add.s32 	%r11, %r182, 512;
	add.s32 	%r12, %r182, 640;
	add.s32 	%r13, %r182, 768;
	or.b32  	%r14, %r182, 1024;
	add.s32 	%r15, %r182, 1920;
	and.b32  	%r16, %r181, 268435448;
	and.b32  	%r17, %r181, 1;
	neg.s32 	%r18, %r7;
	add.s32 	%r19, %r6, 8192;
	add.s64 	%rd21, %rd17, -1;
	shr.u64 	%rd22, %rd21, 30;
	add.s64 	%rd23, %rd22, 1;
	min.u64 	%rd6, %rd23, %rd17;
	mov.b64 	%rd135, 0;
$L__BB9_2:
	@%p1 bra 	$L__BB9_30;
	setp.lt.u32 	%p5, %r1, 15;
	mov.b32 	%r439, 0;
	@%p5 bra 	$L__BB9_6;
	mov.u32 	%r436, %r19;
	mov.u32 	%r437, %r18;
$L__BB9_5:
	.pragma "nounroll";
	mov.b32 	%r190, 0;
	st.shared.u32 	[%r436+-8192], %r190;
	st.shared.u32 	[%r436+-7168], %r190;
	st.shared.u32 	[%r436+-6144], %r190;
	st.shared.u32 	[%r436+-5120], %r190;
	st.shared.u32 	[%r436+-4096], %r190;
	st.shared.u32 	[%r436+-3072], %r190;
	st.shared.u32 	[%r436+-2048], %r190;
	st.shared.u32 	[%r436+-1024], %r190;
	st.shared.u32 	[%r436], %r190;
	st.shared.u32 	[%r436+1024], %r190;
	st.shared.u32 	[%r436+2048], %r190;
	st.shared.u32 	[%r436+3072], %r190;
	st.shared.u32 	[%r436+4096], %r190;
	st.shared.u32 	[%r436+5120], %r190;
	st.shared.u32 	[%r436+6144], %r190;
	st.shared.u32 	[%r436+7168], %r190;
	add.s32 	%r437, %r437, 16;
	add.s32 	%r436, %r436, 16384;
	setp.ne.s32 	%p6, %r437, 0;
	mov.u32 	%r439, %r7;
	@%p6 bra 	$L__BB9_5;
$L__BB9_6:
	add.s32 	%r25, %r2, -1;
	setp.eq.s32 	%p7, %r2, 0;
	@%p7 bra 	$L__BB9_16;
	setp.lt.u32 	%p8, %r25, 7;
	@%p8 bra 	$L__BB9_9;
	shl.b32 	%r191, %r439, 10;
	add.s32 	%r192, %r6, %r191;
	mov.b32 	%r193, 0;
	st.shared.u32 	[%r192], %r193;
	st.shared.u32 	[%r192+1024], %r193;
	st.shared.u32 	[%r192+2048], %r193;
	st.shared.u32 	[%r192+3072], %r193;
	st.shared.u32 	[%r192+4096], %r193;
	st.shared.u32 	[%r192+5120], %r193;
	st.shared.u32 	[%r192+6144], %r193;
	st.shared.u32 	[%r192+7168], %r193;
	add.s32 	%r439, %r439, 8;
$L__BB9_9:
	setp.eq.s32 	%p9, %r3, 0;
	@%p9 bra 	$L__BB9_16;
	setp.lt.u32 	%p10, %r4, 3;
	@%p10 bra 	$L__BB9_12;
	shl.b32 	%r194, %r439, 10;
	add.s32 	%r195, %r6, %r194;
	mov.b32 	%r196, 0;
	st.shared.u32 	[%r195], %r196;
	st.shared.u32 	[%r195+1024], %r196;
	st.shared.u32 	[%r195+2048], %r196;
	st.shared.u32 	[%r195+3072], %r196;
	add.s32 	%r439, %r439, 4;
$L__BB9_12:
	setp.eq.s32 	%p11, %r5, 0;
	@%p11 bra 	$L__BB9_16;
	setp.eq.s32 	%p12, %r5, 1;
	shl.b32 	%r197, %r439, 10;
	add.s32 	%r30, %r6, %r197;
	mov.b32 	%r198, 0;
	st.shared.u32 	[%r30], %r198;
	@%p12 bra 	$L__BB9_16;
	setp.eq.s32 	%p13, %r5, 2;
	mov.b32 	%r199, 0;
	st.shared.u32 	[%r30+1024], %r199;
	@%p13 bra 	$L__BB9_16;
	mov.b32 	%r200, 0;
	st.shared.u32 	[%r30+2048], %r200;
$L__BB9_16:
	cvt.u32.u64 	%r201, %rd5;
	setp.gt.u32 	%p14, %r201, 127;
	@%p14 bra 	$L__BB9_30;
	setp.lt.u32 	%p15, %r1, 15;
	mov.b32 	%r443, 0;
	@%p15 bra 	$L__BB9_20;
	mov.b32 	%r441, 0;
$L__BB9_19:
	.pragma "nounroll";
	shl.b32 	%r204, %r441, 10;
	add.s32 	%r205, %r6, %r204;
	mov.b32 	%r206, 0;
	st.shared.u32 	[%r205+512], %r206;
	st.shared.u32 	[%r205+1536], %r206;
	st.shared.u32 	[%r205+2560], %r206;
	st.shared.u32 	[%r205+3584], %r206;
	st.shared.u32 	[%r205+4608], %r206;
	st.shared.u32 	[%r205+5632], %r206;
	st.shared.u32 	[%r205+6656], %r206;
	st.shared.u32 	[%r205+7680], %r206;
	st.shared.u32 	[%r205+8704], %r206;
	st.shared.u32 	[%r205+9728], %r206;
	st.shared.u32 	[%r205+10752], %r206;
	st.shared.u32 	[%r205+11776], %r206;
	st.shared.u32 	[%r205+12800], %r206;
	st.shared.u32 	[%r205+13824], %r206;
	st.shared.u32 	[%r205+14848], %r206;
	st.shared.u32 	[%r205+15872], %r206;
	add.s32 	%r441, %r441, 16;
	setp.ne.s32 	%p16, %r441, %r7;
	mov.u32 	%r443, %r7;
	@%p16 bra 	$L__BB9_19;
$L__BB9_20:
	setp.eq.s32 	%p17, %r2, 0;
	@%p17 bra 	$L__BB9_30;
	setp.lt.u32 	%p18, %r25, 7;
	@%p18 bra 	$L__BB9_23;
	shl.b32 	%r207, %r443, 10;
	add.s32 	%r208, %r6, %r207;
	mov.b32 	%r209, 0;
	st.shared.u32 	[%r208+512], %r209;
	st.shared.u32 	[%r208+1536], %r209;
	st.shared.u32 	[%r208+2560], %r209;
	st.shared.u32 	[%r208+3584], %r209;
	st.shared.u32 	[%r208+4608], %r209;
	st.shared.u32 	[%r208+5632], %r209;
	st.shared.u32 	[%r208+6656], %r209;
	st.shared.u32 	[%r208+7680], %r209;
	add.s32 	%r443, %r443, 8;
$L__BB9_23:
	setp.eq.s32 	%p19, %r3, 0;
	@%p19 bra 	$L__BB9_30;
	setp.lt.u32 	%p20, %r4, 3;
	@%p20 bra 	$L__BB9_26;
	shl.b32 	%r210, %r443, 10;
	add.s32 	%r211, %r6, %r210;
	mov.b32 	%r212, 0;
	st.shared.u32 	[%r211+512], %r212;
	st.shared.u32 	[%r211+1536], %r212;
	st.shared.u32 	[%r211+2560], %r212;
	st.shared.u32 	[%r211+3584], %r212;
	add.s32 	%r443, %r443, 4;
$L__BB9_26:
	setp.eq.s32 	%p21, %r5, 0;
	@%p21 bra 	$L__BB9_30;
	setp.eq.s32 	%p22, %r5, 1;
	shl.b32 	%r213, %r443, 10;
	add.s32 	%r38, %r6, %r213;
	mov.b32 	%r214, 0;
	st.shared.u32 	[%r38+512], %r214;
	@%p22 bra 	$L__BB9_30;
	setp.eq.s32 	%p23, %r5, 2;
	mov.b32 	%r215, 0;
	st.shared.u32 	[%r38+1536], %r215;
	@%p23 bra 	$L__BB9_30;
	mov.b32 	%r216, 0;
	st.shared.u32 	[%r38+2560], %r216;
$L__BB9_30:
	bar.sync 	0;
	bar.sync 	0;
	shl.b64 	%rd8, %rd135, 30;
	sub.s64 	%rd24, %rd17, %rd8;
	min.u64 	%rd9, %rd24, 1073741824;
	setp.le.u64 	%p24, %rd9, %rd3;
	@%p24 bra 	$L__BB9_70;
	mov.u64 	%rd136, %rd3;
$L__BB9_32:
	add.s64 	%rd11, %rd136, %rd8;
	sub.s64 	%rd12, %rd17, %rd11;
	setp.lt.u64 	%p25, %rd12, 2048;
	@%p25 bra 	$L__BB9_34;
	add.s64 	%rd27, %rd11, %rd5;
	shl.b64 	%rd28, %rd27, 2;
	add.s64 	%rd29, %rd1, %rd28;
	ld.global.u32 	%r475, [%rd29];
	ld.global.u32 	%r474, [%rd29+512];
	ld.global.u32 	%r473, [%rd29+1024];
	ld.global.u32 	%r472, [%rd29+1536];
	ld.global.u32 	%r471, [%rd29+2048];
	ld.global.u32 	%r470, [%rd29+2560];
	ld.global.u32 	%r469, [%rd29+3072];
	ld.global.u32 	%r468, [%rd29+3584];
	ld.global.u32 	%r467, [%rd29+4096];
	ld.global.u32 	%r466, [%rd29+4608];
	ld.global.u32 	%r465, [%rd29+5120];
	ld.global.u32 	%r464, [%rd29+5632];
	ld.global.u32 	%r463, [%rd29+6144];
	ld.global.u32 	%r462, [%rd29+6656];
	ld.global.u32 	%r461, [%rd29+7168];
	ld.global.u32 	%r460, [%rd29+7680];
	bra.uni 	$L__BB9_66;
$L__BB9_34:
	cvt.u32.u64 	%r218, %rd5;
	cvt.u32.u64 	%r55, %rd12;
	setp.ge.s32 	%p26, %r218, %r55;
	add.s64 	%rd25, %rd11, %rd5;
	shl.b64 	%rd26, %rd25, 2;
	add.s64 	%rd13, %rd1, %rd26;
	mov.b32 	%r475, 2147483647;
	@%p26 bra 	$L__BB9_36;
	ld.global.u32 	%r475, [%rd13];
$L__BB9_36:
	setp.ge.s32 	%p27, %r8, %r55;
	mov.b32 	%r474, 2147483647;
	@%p27 bra 	$L__BB9_38;
	ld.global.u32 	%r474, [%rd13+512];
$L__BB9_38:
	setp.ge.s32 	%p28, %r9, %r55;
	mov.b32 	%r473, 2147483647;
	@%p28 bra 	$L__BB9_40;
	ld.global.u32 	%r473, [%rd13+1024];
$L__BB9_40:
	setp.ge.s32 	%p29, %r10, %r55;
	mov.b32 	%r472, 2147483647;
	@%p29 bra 	$L__BB9_42;
	ld.global.u32 	%r472, [%rd13+1536];
$L__BB9_42:
	setp.ge.s32 	%p30, %r11, %r55;
	mov.b32 	%r471, 2147483647;
	@%p30 bra 	$L__BB9_44;
	ld.global.u32 	%r471, [%rd13+2048];
$L__BB9_44:
	setp.ge.s32 	%p31, %r12, %r55;
	mov.b32 	%r470, 2147483647;
	@%p31 bra 	$L__BB9_46;
	ld.global.u32 	%r470, [%rd13+2560];
$L__BB9_46:
	setp.ge.s32 	%p32, %r13, %r55;
	mov.b32 	%r469, 2147483647;
	@%p32 bra 	$L__BB9_48;
	ld.global.u32 	%r469, [%rd13+3072];
$L__BB9_48:
	mov.u32 	%r226, %tid.x;
	add.s32 	%r227, %r226, 896;
	setp.ge.s32 	%p33, %r227, %r55;
	mov.b32 	%r468, 2147483647;
	@%p33 bra 	$L__BB9_50;
	ld.global.u32 	%r468, [%rd13+3584];
$L__BB9_50:
	setp.ge.s32 	%p34, %r14, %r55;
	mov.b32 	%r467, 2147483647;
	@%p34 bra 	$L__BB9_52;
	ld.global.u32 	%r467, [%rd13+4096];
$L__BB9_52:
	add.s32 	%r231, %r226, 1152;
	setp.ge.s32 	%p35, %r231, %r55;
	mov.b32 	%r466, 2147483647;
	@%p35 bra 	$L__BB9_54;
	ld.global.u32 	%r466, [%rd13+4608];
$L__BB9_54:
	add.s32 	%r234, %r226, 1280;
	setp.ge.s32 	%p36, %r234, %r55;
	mov.b32 	%r465, 2147483647;
	@%p36 bra 	$L__BB9_56;
	ld.global.u32 	%r465, [%rd13+5120];
$L__BB9_56:
	add.s32 	%r237, %r226, 1408;
	setp.ge.s32 	%p37, %r237, %r55;
	mov.b32 	%r464, 2147483647;
	@%p37 bra 	$L__BB9_58;
	ld.global.u32 	%r464, [%rd13+5632];
$L__BB9_58:
	add.s32 	%r240, %r226, 1536;
	setp.ge.s32 	%p38, %r240, %r55;
	mov.b32 	%r463, 2147483647;
	@%p38 bra 	$L__BB9_60;
	ld.global.u32 	%r463, [%rd13+6144];
$L__BB9_60:
	add.s32 	%r243, %r226, 1664;
	setp.ge.s32 	%p39, %r243, %r55;
	mov.b32 	%r462, 2147483647;
	@%p39 bra 	$L__BB9_62;
	ld.global.u32 	%r462, [%rd13+6656];
$L__BB9_62:
	add.s32 	%r246, %r226, 1792;
	setp.ge.s32 	%p40, %r246, %r55;
	mov.b32 	%r461, 2147483647;
	@%p40 bra 	$L__BB9_64;
	ld.global.u32 	%r461, [%rd13+7168];
$L__BB9_64:
	setp.ge.s32 	%p41, %r15, %r55;
	mov.b32 	%r460, 2147483647;
	@%p41 bra 	$L__BB9_66;
	ld.global.u32 	%r460, [%rd13+7680];
$L__BB9_66:
	setp.le.s32 	%p42, %r175, %r174;
	@%p42 bra 	$L__BB9_69;
	xor.b32  	%r103, %r460, -2147483648;
	xor.b32  	%r104, %r461, -2147483648;
	xor.b32  	%r105, %r462, -2147483648;
	xor.b32  	%r106, %r463, -2147483648;
	xor.b32  	%r107, %r464, -2147483648;
	xor.b32  	%r108, %r465, -2147483648;
	xor.b32  	%r109, %r466, -2147483648;
	xor.b32  	%r110, %r467, -2147483648;
	xor.b32  	%r111, %r468, -2147483648;
	xor.b32  	%r112, %r469, -2147483648;
	xor.b32  	%r113, %r470, -2147483648;
	xor.b32  	%r114, %r471, -2147483648;
	xor.b32  	%r115, %r472, -2147483648;
	xor.b32  	%r116, %r473, -2147483648;
	xor.b32  	%r117, %r474, -2147483648;
	xor.b32  	%r118, %r475, -2147483648;
	mov.b32 	%r476, 0;
	mov.u32 	%r477, %r174;
$L__BB9_68:
	sub.s32 	%r249, %r175, %r477;
	shl.b32 	%r250, %r476, 10;
	mov.u32 	%r251, _ZZN3cub18CUB_300001_SM_10006detail10radix_sort30DeviceRadixSortHistogramKernelINS1_5radix10policy_hubIiNS0_8NullTypeEyE10Policy1000ELNS0_9SortOrderE0EiyNS1_21identity_decomposer_tEEEvPT2_PKT1_SB_iiT3_E12temp_storage;
	add.s32 	%r252, %r251, %r250;
	min.s32 	%r253, %r249, 8;
	mov.b32 	%r254, -1;
	shl.b32 	%r255, %r254, %r253;
	not.b32 	%r256, %r255;
	shr.u32 	%r257, %r118, %r477;
	and.b32  	%r258, %r257, %r256;
	shl.b32 	%r259, %r258, 2;
	add.s32 	%r260, %r252, %r259;
	atom.shared.add.u32 	%r261, [%r260], 1;
	shr.u32 	%r262, %r117, %r477;
	and.b32  	%r263, %r262, %r256;
	shl.b32 	%r264, %r263, 2;
	add.s32 	%r265, %r252, %r264;
	atom.shared.add.u32 	%r266, [%r265], 1;
	shr.u32 	%r267, %r116, %r477;
	and.b32  	%r268, %r267, %r256;
	shl.b32 	%r269, %r268, 2;
	add.s32 	%r270, %r252, %r269;
	atom.shared.add.u32 	%r271, [%r270], 1;
	shr.u32 	%r272, %r115, %r477;
	and.b32  	%r273, %r272, %r256;
	shl.b32 	%r274, %r273, 2;
	add.s32 	%r275, %r252, %r274;
	atom.shared.add.u32 	%r276, [%r275], 1;
	shr.u32 	%r277, %r114, %r477;
	and.b32  	%r278, %r277, %r256;
	shl.b32 	%r279, %r278, 2;
	add.s32 	%r280, %r252, %r279;
	atom.shared.add.u32 	%r281, [%r280], 1;
	shr.u32 	%r282, %r113, %r477;
	and.b32  	%r283, %r282, %r256;
	shl.b32 	%r284, %r283, 2;
	add.s32 	%r285, %r252, %r284;
	atom.shared.add.u32 	%r286, [%r285], 1;
	shr.u32 	%r287, %r112, %r477;
	and.b32  	%r288, %r287, %r256;
	shl.b32 	%r289, %r288, 2;
	add.s32 	%r290, %r252, %r289;
	atom.shared.add.u32 	%r291, [%r290], 1;
	shr.u32 	%r292, %r111, %r477;
	and.b32  	%r293, %r292, %r256;
	shl.b32 	%r294, %r293, 2;
	add.s32 	%r295, %r252, %r294;
	atom.shared.add.u32 	%r296, [%r295], 1;
	shr.u32 	%r297, %r110, %r477;
	and.b32  	%r298, %r297, %r256;
	shl.b32 	%r299, %r298, 2;
	add.s32 	%r300, %r252, %r299;
	atom.shared.add.u32 	%r301, [%r300], 1;
	shr.u32 	%r302, %r109, %r477;
	and.b32  	%r303, %r302, %r256;
	shl.b32 	%r304, %r303, 2;
	add.s32 	%r305, %r252, %r304;
	atom.shared.add.u32 	%r306, [%r305], 1;
	shr.u32 	%r307, %r108, %r477;
	and.b32  	%r308, %r307, %r256;
	shl.b32 	%r309, %r308, 2;
	add.s32 	%r310, %r252, %r309;
	atom.shared.add.u32 	%r311, [%r310], 1;
	shr.u32 	%r312, %r107, %r477;
	and.b32  	%r313, %r312, %r256;
	shl.b32 	%r314, %r313, 2;
	add.s32 	%r315, %r252, %r314;
	atom.shared.add.u32 	%r316, [%r315], 1;
	shr.u32 	%r317, %r106, %r477;
	and.b32  	%r318, %r317, %r256;
	shl.b32 	%r319, %r318, 2;
	add.s32 	%r320, %r252, %r319;
	atom.shared.add.u32 	%r321, [%r320], 1;
	shr.u32 	%r322, %r105, %r477;
	and.b32  	%r323, %r322, %r256;
	shl.b32 	%r324, %r323, 2;
	add.s32 	%r325, %r252, %r324;
	atom.shared.add.u32 	%r326, [%r325], 1;
	shr.u32 	%r327, %r104, %r477;
	and.b32  	%r328, %r327, %r256;
	shl.b32 	%r329, %r328, 2;
	add.s32 	%r330, %r252, %r329;
	atom.shared.add.u32 	%r331, [%r330], 1;
	shr.u32 	%r332, %r103, %r477;
	and.b32  	%r333, %r332, %r256;
	shl.b32 	%r334, %r333, 2;
	add.s32 	%r335, %r252, %r334;
	atom.shared.add.u32 	%r336, [%r335], 1;
	add.s32 	%r477, %r477, 8;
	add.s32 	%r476, %r476, 1;
	setp.lt.s32 	%p43, %r477, %r175;
	@%p43 bra 	$L__BB9_68;
$L__BB9_69:
	add.s64 	%rd136, %rd136, %rd4;
	setp.lt.u64 	%p44, %rd136, %rd9;
	@%p44 bra 	$L__BB9_32;
$L__BB9_70:
	bar.sync 	0;
	@%p1 bra 	$L__BB9_152;
	setp.lt.u32 	%p45, %r1, 7;
	mov.b32 	%r480, 0;
	@%p45 bra 	$L__BB9_90;
	mov.b32 	%r478, 0;
$L__BB9_73:
	.pragma "nounroll";
	shl.b32 	%r339, %r478, 10;
	add.s32 	%r124, %r6, %r339;
	ld.shared.u32 	%r125, [%r124];
	setp.eq.s32 	%p46, %r125, 0;
	@%p46 bra 	$L__BB9_75;
	cvt.u32.u64 	%r340, %rd5;
	shl.b32 	%r341, %r478, 8;
	add.s32 	%r342, %r341, %r340;
	mul.wide.u32 	%rd30, %r342, 8;
	add.s64 	%rd31, %rd2, %rd30;
	cvt.u64.u32 	%rd32, %r125;
	atom.global.add.u64 	%rd33, [%rd31], %rd32;
$L__BB9_75:
	ld.shared.u32 	%r126, [%r124+1024];
	setp.eq.s32 	%p47, %r126, 0;
	@%p47 bra 	$L__BB9_77;
	cvt.u32.u64 	%r343, %rd5;
	shl.b32 	%r344, %r478, 8;
	add.s32 	%r345, %r344, %r343;
	add.s32 	%r346, %r345, 256;
	mul.wide.u32 	%rd34, %r346, 8;
	add.s64 	%rd35, %rd2, %rd34;
	cvt.u64.u32 	%rd36, %r126;
	atom.global.add.u64 	%rd37, [%rd35], %rd36;
$L__BB9_77:
	ld.shared.u32 	%r127, [%r124+2048];
	setp.eq.s32 	%p48, %r127, 0;
	@%p48 bra 	$L__BB9_79;
	cvt.u32.u64 	%r347, %rd5;
	shl.b32 	%r348, %r478, 8;
	add.s32 	%r349, %r348, %r347;
	add.s32 	%r350, %r349, 512;
	mul.wide.u32 	%rd38, %r350, 8;
	add.s64 	%rd39, %rd2, %rd38;
	cvt.u64.u32 	%rd40, %r127;
	atom.global.add.u64 	%rd41, [%rd39], %rd40;
$L__BB9_79:
	ld.shared.u32 	%r128, [%r124+3072];
	setp.eq.s32 	%p49, %r128, 0;
	@%p49 bra 	$L__BB9_81;
	cvt.u32.u64 	%r351, %rd5;
	shl.b32 	%r352, %r478, 8;
	add.s32 	%r353, %r352, %r351;
	add.s32 	%r354, %r353, 768;
	mul.wide.u32 	%rd42, %r354, 8;
	add.s64 	%rd43, %rd2, %rd42;
	cvt.u64.u32 	%rd44, %r128;
	atom.global.add.u64 	%rd45, [%rd43], %rd44;
$L__BB9_81:
	ld.shared.u32 	%r129, [%r124+4096];
	setp.eq.s32 	%p50, %r129, 0;
	@%p50 bra 	$L__BB9_83;
	cvt.u32.u64 	%r355, %rd5;
	shl.b32 	%r356, %r478, 8;
	add.s32 	%r357, %r356, %r355;
	add.s32 	%r358, %r357, 1024;
	mul.wide.u32 	%rd46, %r358, 8;
	add.s64 	%rd47, %rd2, %rd46;
	cvt.u64.u32 	%rd48, %r129;
	atom.global.add.u64 	%rd49, [%rd47], %rd48;
$L__BB9_83:
	ld.shared.u32 	%r130, [%r124+5120];
	setp.eq.s32 	%p51, %r130, 0;
	@%p51 bra 	$L__BB9_85;
	cvt.u32.u64 	%r359, %rd5;
	shl.b32 	%r360, %r478, 8;
	add.s32 	%r361, %r360, %r359;
	add.s32 	%r362, %r361, 1280;
	mul.wide.u32 	%rd50, %r362, 8;
	add.s64 	%rd51, %rd2, %rd50;
	cvt.u64.u32 	%rd52, %r130;
	atom.global.add.u64 	%rd53, [%rd51], %rd52;
$L__BB9_85:
	ld.shared.u32 	%r131, [%r124+6144];
	setp.eq.s32 	%p52, %r131, 0;
	@%p52 bra 	$L__BB9_87;
	cvt.u32.u64 	%r363, %rd5;
	shl.b32 	%r364, %r478, 8;
	add.s32 	%r365, %r364, %r363;
	add.s32 	%r366, %r365, 1536;
	mul.wide.u32 	%rd54, %r366, 8;
	add.s64 	%rd55, %rd2, %rd54;
	cvt.u64.u32 	%rd56, %r131;
	atom.global.add.u64 	%rd57, [%rd55], %rd56;
$L__BB9_87:
	ld.shared.u32 	%r132, [%r124+7168];
	setp.eq.s32 	%p53, %r132, 0;
	@%p53 bra 	$L__BB9_89;
	cvt.u32.u64 	%r367, %rd5;
	shl.b32 	%r368, %r478, 8;
	add.s32 	%r369, %r368, %r367;
	add.s32 	%r370, %r369, 1792;
	mul.wide.u32 	%rd58, %r370, 8;
	add.s64 	%rd59, %rd2, %rd58;
	cvt.u64.u32 	%rd60, %r132;
	atom.global.add.u64 	%rd61, [%rd59], %rd60;
$L__BB9_89:
	add.s32 	%r478, %r478, 8;
	setp.ne.s32 	%p54, %r478, %r16;
	mov.u32 	%r480, %r16;
	@%p54 bra 	$L__BB9_73;
$L__BB9_90:
	add.s32 	%r135, %r5, -1;
	setp.eq.s32 	%p55, %r3, 0;
	@%p55 bra 	$L__BB9_111;
	setp.lt.u32 	%p56, %r4, 3;
	@%p56 bra 	$L__BB9_101;
	shl.b32 	%r371, %r480, 10;
	add.s32 	%r136, %r6, %r371;
	ld.shared.u32 	%r137, [%r136];
	setp.eq.s32 	%p57, %r137, 0;
	@%p57 bra 	$L__BB9_94;
	cvt.u32.u64 	%r372, %rd5;
	shl.b32 	%r373, %r480, 8;
	add.s32 	%r374, %r373, %r372;
	mul.wide.u32 	%rd62, %r374, 8;
	add.s64 	%rd63, %rd2, %rd62;
	cvt.u64.u32 	%rd64, %r137;
	atom.global.add.u64 	%rd65, [%rd63], %rd64;
$L__BB9_94:
	ld.shared.u32 	%r138, [%r136+1024];
	setp.eq.s32 	%p58, %r138, 0;
	@%p58 bra 	$L__BB9_96;
	cvt.u32.u64 	%r375, %rd5;
	shl.b32 	%r376, %r480, 8;
	add.s32 	%r377, %r376, %r375;
	add.s32 	%r378, %r377, 256;
	mul.wide.u32 	%rd66, %r378, 8;
	add.s64 	%rd67, %rd2, %rd66;
	cvt.u64.u32 	%rd68, %r138;
	atom.global.add.u64 	%rd69, [%rd67], %rd68;
$L__BB9_96:
	ld.shared.u32 	%r139, [%r136+2048];
	setp.eq.s32 	%p59, %r139, 0;
	@%p59 bra 	$L__BB9_98;
	cvt.u32.u64 	%r379, %rd5;
	shl.b32 	%r380, %r480, 8;
	add.s32 	%r381, %r380, %r379;
	add.s32 	%r382, %r381, 512;
	mul.wide.u32 	%rd70, %r382, 8;
	add.s64 	%rd71, %rd2, %rd70;
	cvt.u64.u32 	%rd72, %r139;
	atom.global.add.u64 	%rd73, [%rd71], %rd72;
$L__BB9_98:
	ld.shared.u32 	%r140, [%r136+3072];
	setp.eq.s32 	%p60, %r140, 0;
	@%p60 bra 	$L__BB9_100;
	cvt.u32.u64 	%r383, %rd5;
	shl.b32 	%r384, %r480, 8;
	add.s32 	%r385, %r384, %r383;
	add.s32 	%r386, %r385, 768;
	mul.wide.u32 	%rd74, %r386, 8;
	add.s64 	%rd75, %rd2, %rd74;
	cvt.u64.u32 	%rd76, %r140;
	atom.global.add.u64 	%rd77, [%rd75], %rd76;
$L__BB9_100:
	add.s32 	%r480, %r480, 4;
$L__BB9_101:
	setp.eq.s32 	%p61, %r5, 0;
	@%p61 bra 	$L__BB9_111;
	setp.eq.s32 	%p62, %r135, 0;
	@%p62 bra 	$L__BB9_108;
	shl.b32 	%r387, %r480, 10;
	add.s32 	%r143, %r6, %r387;
	ld.shared.u32 	%r144, [%r143];
	setp.eq.s32 	%p63, %r144, 0;
	@%p63 bra 	$L__BB9_105;
	cvt.u32.u64 	%r388, %rd5;
	shl.b32 	%r389, %r480, 8;
	add.s32 	%r390, %r389, %r388;
	mul.wide.u32 	%rd78, %r390, 8;
	add.s64 	%rd79, %rd2, %rd78;
	cvt.u64.u32 	%rd80, %r144;
	atom.global.add.u64 	%rd81, [%rd79], %rd80;
$L__BB9_105:
	ld.shared.u32 	%r145, [%r143+1024];
	setp.eq.s32 	%p64, %r145, 0;
	@%p64 bra 	$L__BB9_107;
	cvt.u32.u64 	%r391, %rd5;
	shl.b32 	%r392, %r480, 8;
	add.s32 	%r393, %r392, %r391;
	add.s32 	%r394, %r393, 256;
	mul.wide.u32 	%rd82, %r394, 8;
	add.s64 	%rd83, %rd2, %rd82;
	cvt.u64.u32 	%rd84, %r145;
	atom.global.add.u64 	%rd85, [%rd83], %rd84;
$L__BB9_107:
	add.s32 	%r480, %r480, 2;
$L__BB9_108:
	setp.eq.s32 	%p65, %r17, 0;
	@%p65 bra 	$L__BB9_111;
	shl.b32 	%r395, %r480, 10;
	add.s32 	%r396, %r6, %r395;
	ld.shared.u32 	%r148, [%r396];
	setp.eq.s32 	%p66, %r148, 0;
	@%p66 bra 	$L__BB9_111;
	cvt.u32.u64 	%r397, %rd5;
	shl.b32 	%r398, %r480, 8;
	add.s32 	%r399, %r398, %r397;
	mul.wide.u32 	%rd86, %r399, 8;
	add.s64 	%rd87, %rd2, %rd86;
	cvt.u64.u32 	%rd88, %r148;
	atom.global.add.u64 	%rd89, [%rd87], %rd88;
$L__BB9_111:
	cvt.u32.u64 	%r400, %rd5;
	setp.gt.u32 	%p67, %r400, 127;
	@%p67 bra 	$L__BB9_152;
	setp.lt.u32 	%p68, %r1, 7;
	mov.b32 	%r484, 0;
	@%p68 bra 	$L__BB9_131;
	mov.b32 	%r482, 0;
$L__BB9_114:
	.pragma "nounroll";
	shl.b32 	%r404, %r482, 10;
	add.s32 	%r150, %r6, %r404;
	ld.shared.u32 	%r151, [%r150+512];
	setp.eq.s32 	%p69, %r151, 0;
	shl.b32 	%r405, %r482, 8;
	add.s32 	%r406, %r405, %r400;
	mul.wide.u32 	%rd90, %r406, 8;
	add.s64 	%rd15, %rd2, %rd90;
	@%p69 bra 	$L__BB9_116;
	cvt.u64.u32 	%rd91, %r151;
	atom.global.add.u64 	%rd92, [%rd15+1024], %rd91;
$L__BB9_116:
	ld.shared.u32 	%r152, [%r150+1536];
	setp.eq.s32 	%p70, %r152, 0;
	@%p70 bra 	$L__BB9_118;
	cvt.u64.u32 	%rd93, %r152;
	atom.global.add.u64 	%rd94, [%rd15+3072], %rd93;
$L__BB9_118:
	ld.shared.u32 	%r153, [%r150+2560];
	setp.eq.s32 	%p71, %r153, 0;
	@%p71 bra 	$L__BB9_120;
	cvt.u64.u32 	%rd95, %r153;
	atom.global.add.u64 	%rd96, [%rd15+5120], %rd95;
$L__BB9_120:
	ld.shared.u32 	%r154, [%r150+3584];
	setp.eq.s32 	%p72, %r154, 0;
	@%p72 bra 	$L__BB9_122;
	cvt.u64.u32 	%rd97, %r154;
	atom.global.add.u64 	%rd98, [%rd15+7168], %rd97;
$L__BB9_122:
	ld.shared.u32 	%r155, [%r150+4608];
	setp.eq.s32 	%p73, %r155, 0;
	@%p73 bra 	$L__BB9_124;
	cvt.u64.u32 	%rd99, %r155;
	atom.global.add.u64 	%rd100, [%rd15+9216], %rd99;
$L__BB9_124:
	ld.shared.u32 	%r156, [%r150+5632];
	setp.eq.s32 	%p74, %r156, 0;
	@%p74 bra 	$L__BB9_126;
	cvt.u64.u32 	%rd101, %r156;
	atom.global.add.u64 	%rd102, [%rd15+11264], %rd101;
$L__BB9_126:
	ld.shared.u32 	%r157, [%r150+6656];
	setp.eq.s32 	%p75, %r157, 0;
	@%p75 bra 	$L__BB9_128;
	cvt.u64.u32 	%rd103, %r157;
	atom.global.add.u64 	%rd104, [%rd15+13312], %rd103;
$L__BB9_128:
	ld.shared.u32 	%r158, [%r150+7680];
	setp.eq.s32 	%p76, %r158, 0;
	@%p76 bra 	$L__BB9_130;
	cvt.u64.u32 	%rd105, %r158;
	atom.global.add.u64 	%rd106, [%rd15+15360], %rd105;
$L__BB9_130:
	add.s32 	%r482, %r482, 8;
	setp.ne.s32 	%p77, %r482, %r16;
	mov.u32 	%r484, %r16;
	@%p77 bra 	$L__BB9_114;
$L__BB9_131:
	setp.eq.s32 	%p78, %r3, 0;
	@%p78 bra 	$L__BB9_152;
	setp.lt.u32 	%p79, %r4, 3;
	@%p79 bra 	$L__BB9_142;
	shl.b32 	%r407, %r484, 10;
	add.s32 	%r161, %r6, %r407;
	ld.shared.u32 	%r162, [%r161+512];
	setp.eq.s32 	%p80, %r162, 0;
	@%p80 bra 	$L__BB9_135;
	shl.b32 	%r409, %r484, 8;
	add.s32 	%r410, %r409, %r400;
	mul.wide.u32 	%rd107, %r410, 8;
	add.s64 	%rd108, %rd2, %rd107;
	cvt.u64.u32 	%rd109, %r162;
	atom.global.add.u64 	%rd110, [%rd108+1024], %rd109;
$L__BB9_135:
	ld.shared.u32 	%r163, [%r161+1536];
	setp.eq.s32 	%p81, %r163, 0;
	@%p81 bra 	$L__BB9_137;
	shl.b32 	%r412, %r484, 8;
	add.s32 	%r413, %r412, %r400;
	add.s32 	%r414, %r413, 256;
	mul.wide.u32 	%rd111, %r414, 8;
	add.s64 	%rd112, %rd2, %rd111;
	cvt.u64.u32 	%rd113, %r163;
	atom.global.add.u64 	%rd114, [%rd112+1024], %rd113;
$L__BB9_137:
	ld.shared.u32 	%r164, [%r161+2560];
	setp.eq.s32 	%p82, %r164, 0;
	@%p82 bra 	$L__BB9_139;
	shl.b32 	%r416, %r484, 8;
	add.s32 	%r417, %r416, %r400;
	add.s32 	%r418, %r417, 512;
	mul.wide.u32 	%rd115, %r418, 8;
	add.s64 	%rd116, %rd2, %rd115;
	cvt.u64.u32 	%rd117, %r164;
	atom.global.add.u64 	%rd118, [%rd116+1024], %rd117;
$L__BB9_139:
	ld.shared.u32 	%r165, [%r161+3584];
	setp.eq.s32 	%p83, %r165, 0;
	@%p83 bra 	$L__BB9_141;
	shl.b32 	%r420, %r484, 8;
	add.s32 	%r421, %r420, %r400;
	add.s32 	%r422, %r421, 768;
	mul.wide.u32 	%rd119, %r422, 8;
	add.s64 	%rd120, %rd2, %rd119;
	cvt.u64.u32 	%rd121, %r165;
	atom.global.add.u64 	%rd122, [%rd120+1024], %rd121;
$L__BB9_141:
	add.s32 	%r484, %r484, 4;
$L__BB9_142:
	setp.eq.s32 	%p84, %r5, 0;
	@%p84 bra 	$L__BB9_152;
	setp.eq.s32 	%p85, %r135, 0;
	@%p85 bra 	$L__BB9_149;
	shl.b32 	%r423, %r484, 10;
	add.s32 	%r168, %r6, %r423;
	ld.shared.u32 	%r169, [%r168+512];
	setp.eq.s32 	%p86, %r169, 0;
	@%p86 bra 	$L__BB9_146;
	shl.b32 	%r425, %r484, 8;
	add.s32 	%r426, %r425, %r400;
	mul.wide.u32 	%rd123, %r426, 8;
	add.s64 	%rd124, %rd2, %rd123;
	cvt.u64.u32 	%rd125, %r169;
	atom.global.add.u64 	%rd126, [%rd124+1024], %rd125;
$L__BB9_146:
	ld.shared.u32 	%r170, [%r168+1536];
	setp.eq.s32 	%p87, %r170, 0;
	@%p87 bra 	$L__BB9_148;
	shl.b32 	%r428, %r484, 8;
	add.s32 	%r429, %r428, %r400;
	add.s32 	%r430, %r429, 256;
	mul.wide.u32 	%rd127, %r430, 8;
	add.s64 	%rd128, %rd2, %rd127;
	cvt.u64.u32 	%rd129, %r170;
	atom.global.add.u64 	%rd130, [%rd128+1024], %rd129;
$L__BB9_148:
	add.s32 	%r484, %r484, 2;
$L__BB9_149:
	setp.eq.s32 	%p88, %r17, 0;
	@%p88 bra 	$L__BB9_152;
	shl.b32 	%r431, %r484, 10;
	add.s32 	%r432, %r6, %r431;
	ld.shared.u32 	%r173, [%r432+512];
	setp.eq.s32 	%p89, %r173, 0;
	@%p89 bra 	$L__BB9_152;
	shl.b32 	%r434, %r484, 8;
	add.s32 	%r435, %r434, %r400;
	mul.wide.u32 	%rd131, %r435, 8;
	add.s64 	%rd132, %rd2, %rd131;
	cvt.u64.u32 	%rd133, %r173;
	atom.global.add.u64 	%rd134, [%rd132+1024], %rd133;
$L__BB9_152:
	bar.sync 	0;
	add.s64 	%rd135, %rd135, 1;
	setp.ne.s64 	%p90, %rd135, %rd6;
	@%p90 bra 	$L__BB9_2;
$L__BB9_153:
	ret;

}
	// .globl	_ZN3cub18CUB_300001_SM_10006detail10radix_sort33DeviceRadixSortExclusiveSumKernelINS1_5radix10policy_hubIiNS0_8NullTypeEyE10Policy1000EyEEvPT0_
.visible .entry _ZN3cub18CUB_300001_SM_10006detail10radix_sort33DeviceRadixSortExclusiveSumKernelINS1_5radix10policy_hubIiNS0_8NullTypeEyE10Policy1000EyEEvPT0_(
	.param .u64 .ptr .align 1 _ZN3cub18CUB_300001_SM_10006detail10radix_sort33DeviceRadixSortExclusiveSumKernelINS1_5radix10policy_hubIiNS0_8NullTypeEyE10Policy1000EyEEvPT0__param_0
)
{
	.reg .pred 	%p<4>;
	.reg .b32 	%r<28>;
	.reg .b64 	%rd<54>;
	// demoted variable
	.shared .align 16 .b8 _ZZN3cub18CUB_300001_SM_10006detail10radix_sort33DeviceRadixSortExclusiveSumKernelINS1_5radix10policy_hubIiNS0_8NullTypeEyE10Policy1000EyEEvPT0_E12temp_storage[2336];
	ld.param.u64 	%rd5, [_ZN3cub18CUB_300001_SM_10006detail10radix_sort33DeviceRadixSortExclusiveSumKernelINS1_5radix10policy_hubIiNS0_8NullTypeEyE10Policy1000EyEEvPT0__param_0];
	cvta.to.global.u64 	%rd6, %rd5;
	mov.u32 	%r3, %ctaid.x;
	shl.b32 	%r4, %r3, 8;
	mov.u32 	%r1, %tid.x;
	setp.gt.u32 	%p1, %r1, 255;
	add.s32 	%r5, %r4, %r1;
	mul.wide.s32 	%rd7, %r5, 8;
	add.s64 	%rd1, %rd6, %rd7;
	@%p1 bra 	$L__BB10_2;
	ld.global.u64 	%rd53, [%rd1];
$L__BB10_2:
	shr.u32 	%r6, %r1, 3;
	add.s32 	%r7, %r6, %r1;
	shl.b32 	%r8, %r7, 3;
	mov.u32 	%r9, _ZZN3cub18CUB_300001_SM_10006detail10radix_sort33DeviceRadixSortExclusiveSumKernelINS1_5radix10policy_hubIiNS0_8NullTypeEyE10Policy1000EyEEvPT0_E12temp_storage;
	add.s32 	%r10, %r9, %r8;
	add.s32 	%r2, %r10, 16;
	st.shared.u64 	[%r10+16], %rd53;
	bar.sync 	0;
	setp.gt.u32 	%p2, %r1, 31;
	@%p2 bra 	$L__BB10_4;
	mad.lo.s32 	%r27, %r1, 72, %r9;
	ld.shared.u64 	%rd23, [%r27+16];
	ld.shared.u64 	%rd24, [%r27+24];
	ld.shared.u64 	%rd25, [%r27+32];
	ld.shared.u64 	%rd26, [%r27+40];
	ld.shared.u64 	%rd27, [%r27+48];
	ld.shared.u64 	%rd28, [%r27+56];
	ld.shared.u64 	%rd29, [%r27+64];
	ld.shared.u64 	%rd30, [%r27+72];
	add.s64 	%rd31, %rd24, %rd23;
	add.s64 	%rd32, %rd31, %rd25;
	add.s64 	%rd33, %rd32, %rd26;
	add.s64 	%rd34, %rd33, %rd27;
	add.s64 	%rd35, %rd34, %rd28;
	add.s64 	%rd36, %rd35, %rd29;
	add.s64 	%rd10, %rd36, %rd30;
	mov.b32 	%r11, 1;
	mov.b32 	%r24, 0;
	mov.b32 	%r25, -1;
	// begin inline asm
	{  .reg .u64 r0;  .reg .u32 lo;  .reg .u32 hi;  .reg .pred p;  mov.b64 {lo, hi}, %rd10;  shfl.sync.up.b32 lo|p, lo, %r11, %r24, %r25;  shfl.sync.up.b32 hi|p, hi, %r11, %r24, %r25;  mov.b64 r0, {lo, hi};  @p add.u64 r0, r0, %rd10;  mov.u64 %rd8, r0;}
	// end inline asm
	mov.b32 	%r14, 2;
	// begin inline asm
	{  .reg .u64 r0;  .reg .u32 lo;  .reg .u32 hi;  .reg .pred p;  mov.b64 {lo, hi}, %rd8;  shfl.sync.up.b32 lo|p, lo, %r14, %r24, %r25;  shfl.sync.up.b32 hi|p, hi, %r14, %r24, %r25;  mov.b64 r0, {lo, hi};  @p add.u64 r0, r0, %rd8;  mov.u64 %rd11, r0;}
	// end inline asm
	mov.b32 	%r17, 4;
	// begin inline asm
	{  .reg .u64 r0;  .reg .u32 lo;  .reg .u32 hi;  .reg .pred p;  mov.b64 {lo, hi}, %rd11;  shfl.sync.up.b32 lo|p, lo, %r17, %r24, %r25;  shfl.sync.up.b32 hi|p, hi, %r17, %r24, %r25;  mov.b64 r0, {lo, hi};  @p add.u64 r0, r0, %rd11;  mov.u64 %rd14, r0;}
	// end inline asm
	mov.b32 	%r20, 8;
	// begin inline asm
	{  .reg .u64 r0;  .reg .u32 lo;  .reg .u32 hi;  .reg .pred p;  mov.b64 {lo, hi}, %rd14;  shfl.sync.up.b32 lo|p, lo, %r20, %r24, %r25;  shfl.sync.up.b32 hi|p, hi, %r20, %r24, %r25;  mov.b64 r0, {lo, hi};  @p add.u64 r0, r0, %rd14;  mov.u64 %rd17, r0;}
	// end inline asm
	mov.b32 	%r23, 16;
	// begin inline asm
	{  .reg .u64 r0;  .reg .u32 lo;  .reg .u32 hi;  .reg .pred p;  mov.b64 {lo, hi}, %rd17;  shfl.sync.up.b32 lo|p, lo, %r23, %r24, %r25;  shfl.sync.up.b32 hi|p, hi, %r23, %r24, %r25;  mov.b64 r0, {lo, hi};  @p add.u64 r0, r0, %rd17;  mov.u64 %rd20, r0;}
	// end inline asm
	sub.s64 	%rd37, %rd20, %rd10;
	ld.shared.u64 	%rd38, [%r27+16];
	ld.shared.u64 	%rd39, [%r27+24];
	ld.shared.u64 	%rd40, [%r27+32];
	ld.shared.u64 	%rd41, [%r27+40];
	ld.shared.u64 	%rd42, [%r27+48];
	ld.shared.u64 	%rd43, [%r27+56];
	ld.shared.u64 	%rd44, [%r27+64];
	add.s64 	%rd45, %rd38, %rd37;
	add.s64 	%rd46, %rd39, %rd45;
	add.s64 	%rd47, %rd40, %rd46;
	add.s64 	%rd48, %rd41, %rd47;
	add.s64 	%rd49, %rd42, %rd48;
	add.s64 	%rd50, %rd43, %rd49;
	add.s64 	%rd51, %rd44, %rd50;
	st.shared.u64 	[%r27+16], %rd37;
	st.shared.u64 	[%r27+24], %rd45;
	st.shared.u64 	[%r27+32], %rd46;
	st.shared.u64 	[%r27+40], %rd47;
	st.shared.u64 	[%r27+48], %rd48;
	st.shared.u64 	[%r27+56], %rd49;
	st.shared.u64 	[%r27+64], %rd50;
	st.shared.u64 	[%r27+72], %rd51;
$L__BB10_4:
	setp.gt.u32 	%p3, %r1, 255;
	bar.sync 	0;
	@%p3 bra 	$L__BB10_6;
	ld.shared.u64 	%rd52, [%r2];
	st.global.u64 	[%rd1], %rd52;
$L__BB10_6:
	ret;

}
	// .globl	_ZN3cub18CUB_300001_SM_10006detail10radix_sort29DeviceRadixSortOnesweepKernelINS1_5radix10policy_hubIiNS0_8NullTypeEyE10Policy1000ELNS0_9SortOrderE0EiS6_yiiNS1_21identity_decomposer_tEEEvPT5_SC_PT3_PKSD_PT1_PKSH_PT2_PKSL_T4_iiT6_
.visible .entry _ZN3cub18CUB_300001_SM_10006detail10radix_sort29DeviceRadixSortOnesweepKernelINS1_5radix10policy_hubIiNS0_8NullTypeEyE10Policy1000ELNS0_9SortOrderE0EiS6_yiiNS1_21identity_decomposer_tEEEvPT5_SC_PT3_PKSD_PT1_PKSH_PT2_PKSL_T4_iiT6_(
	.param .u64 .ptr .align 1 _ZN3cub18CUB_300001_SM_10006detail10radix_sort29DeviceRadixSortOnesweepKernelINS1_5radix10policy_hubIiNS0_8NullTypeEyE10Policy1000ELNS0_9SortOrderE0EiS6_yiiNS1_21identity_decomposer_tEEEvPT5_SC_PT3_PKSD_PT1_PKSH_PT2_PKSL_T4_iiT6__param_0,
	.param .u64 .ptr .align 1 _ZN3cub18CUB_300001_SM_10006detail10radix_sort29DeviceRadixSortOnesweepKernelINS1_5radix10policy_hubIiNS0_8NullTypeEyE10Policy1000ELNS0_9SortOrderE0EiS6_yiiNS1_21identity_decomposer_tEEEvPT5_SC_PT3_PKSD_PT1_PKSH_PT2_PKSL_T4_iiT6__param_1,
	.param .u64 .ptr .align 1 _ZN3cub18CUB_300001_SM_10006detail10radix_sort29DeviceRadixSortOnesweepKernelINS1_5radix10policy_hubIiNS0_8NullTypeEyE10Policy1000ELNS0_9SortOrderE0EiS6_yiiNS1_21identity_decomposer_tEEEvPT5_SC_PT3_PKSD_PT1_PKSH_PT2_PKSL_T4_iiT6__param_2,
	.param .u64 .ptr .align 1 _ZN3cub18CUB_300001_SM_10006detail10radix_sort29DeviceRadixSortOnesweepKernelINS1_5radix10policy_hubIiNS0_8NullTypeEyE10Policy1000ELNS0_9SortOrderE0EiS6_yiiNS1_21identity_decomposer_tEEEvPT5_SC_PT3_PKSD_PT1_PKSH_PT2_PKSL_T4_iiT6__param_3,
	.param .u64 .ptr .align 1 _ZN3cub18CUB_300001_SM_10006detail10radix_sort29DeviceRadixSortOnesweepKernelINS1_5radix10policy_hubIiNS0_8NullTypeEyE10Policy1000ELNS0_9SortOrderE0EiS6_yiiNS1_21identity_decomposer_tEEEvPT5_SC_PT3_PKSD_PT1_PKSH_PT2_PKSL_T4_iiT6__param_4,
	.param .u64 .ptr .align 1 _ZN3cub18CUB_300001_SM_10006detail10radix_sort29DeviceRadixSortOnesweepKernelINS1_5radix10policy_hubIiNS0_8NullTypeEyE10Policy1000ELNS0_9SortOrderE0EiS6_yiiNS1_21identity_decomposer_tEEEvPT5_SC_PT3_PKSD_PT1_PKSH_PT2_PKSL_T4_iiT6__param_5,
	.param .u64 .ptr .align 1 _ZN3cub18CUB_300001_SM_10006detail10radix_sort29DeviceRadixSortOnesweepKernelINS1_5radix10policy_hubIiNS0_8NullTypeEyE10Policy1000ELNS0_9SortOrderE0EiS6_yiiNS1_21identity_decomposer_tEEEvPT5_SC_PT3_PKSD_PT1_PKSH_PT2_PKSL_T4_iiT6__param_6,
	.param .u64 .ptr .align 1 _ZN3cub18CUB_300001_SM_10006detail10radix_sort29DeviceRadixSortOnesweepKernelINS1_5radix10policy_hubIiNS0_8NullTypeEyE10Policy1000ELNS0_9SortOrderE0EiS6_yiiNS1_21identity_decomposer_tEEEvPT5_SC_PT3_PKSD_PT1_PKSH_PT2_PKSL_T4_iiT6__param_7,
	.param .u32 _ZN3cub18CUB_300001_SM_10006detail10radix_sort29DeviceRadixSortOnesweepKernelINS1_5radix10policy_hubIiNS0_8NullTypeEyE10Policy1000ELNS0_9SortOrderE0EiS6_yiiNS1_21identity_decomposer_tEEEvPT5_SC_PT3_PKSD_PT1_PKSH_PT2_PKSL_T4_iiT6__param_8,
	.param .u32 _ZN3cub18CUB_300001_SM_10006detail10radix_sort29DeviceRadixSortOnesweepKernelINS1_5radix10policy_hubIiNS0_8NullTypeEyE10Policy1000ELNS0_9SortOrderE0EiS6_yiiNS1_21identity_decomposer_tEEEvPT5_SC_PT3_PKSD_PT1_PKSH_PT2_PKSL_T4_iiT6__param_9,
	.param .u32 _ZN3cub18CUB_300001_SM_10006detail10radix_sort29DeviceRadixSortOnesweepKernelINS1_5radix10policy_hubIiNS0_8NullTypeEyE10Policy1000ELNS0_9SortOrderE0EiS6_yiiNS1_21identity_decomposer_tEEEvPT5_SC_PT3_PKSD_PT1_PKSH_PT2_PKSL_T4_iiT6__param_10,
	.param .align 1 .b8 _ZN3cub18CUB_300001_SM_10006detail10radix_sort29DeviceRadixSortOnesweepKernelINS1_5radix10policy_hubIiNS0_8NullTypeEyE10Policy1000ELNS0_9SortOrderE0EiS6_yiiNS1_21identity_decomposer_tEEEvPT5_SC_PT3_PKSD_PT1_PKSH_PT2_PKSL_T4_iiT6__param_11[1]
)
.maxntid 384
{
	.reg .pred 	%p<142>;
	.reg .b32 	%r<1806>;
	.reg .b64 	%rd<239>;
	// demoted variable
	.shared .align 16 .b8 _ZZN3cub18CUB_300001_SM_10006detail10radix_sort29DeviceRadixSortOnesweepKernelINS1_5radix10policy_hubIiNS0_8NullTypeEyE10Policy1000ELNS0_9SortOrderE0EiS6_yiiNS1_21identity_decomposer_tEEEvPT5_SC_PT3_PKSD_PT1_PKSH_PT2_PKSL_T4_iiT6_E1s[31232];
	ld.param.u64 	%rd21, [_ZN3cub18CUB_300001_SM_10006detail10radix_sort29DeviceRadixSortOnesweepKernelINS1_5radix10policy_hubIiNS0_8NullTypeEyE10Policy1000ELNS0_9SortOrderE0EiS6_yiiNS1_21identity_decomposer_tEEEvPT5_SC_PT3_PKSD_PT1_PKSH_PT2_PKSL_T4_iiT6__param_1];
	ld.param.u64 	%rd24, [_ZN3cub18CUB_300001_SM_10006detail10radix_sort29DeviceRadixSortOnesweepKernelINS1_5radix10policy_hubIiNS0_8NullTypeEyE10Policy1000ELNS0_9SortOrderE0EiS6_yiiNS1_21identity_decomposer_tEEEvPT5_SC_PT3_PKSD_PT1_PKSH_PT2_PKSL_T4_iiT6__param_4];
	ld.param.u64 	%rd25, [_ZN3cub18CUB_300001_SM_10006detail10radix_sort29DeviceRadixSortOnesweepKernelINS1_5radix10policy_hubIiNS0_8NullTypeEyE10Policy1000ELNS0_9SortOrderE0EiS6_yiiNS1_21identity_decomposer_tEEEvPT5_SC_PT3_PKSD_PT1_PKSH_PT2_PKSL_T4_iiT6__param_5];
	ld.param.u32 	%r293, [_ZN3cub18CUB_300001_SM_10006detail10radix_sort29DeviceRadixSortOnesweepKernelINS1_5radix10policy_hubIiNS0_8NullTypeEyE10Policy1000ELNS0_9SortOrderE0EiS6_yiiNS1_21identity_decomposer_tEEEvPT5_SC_PT3_PKSD_PT1_PKSH_PT2_PKSL_T4_iiT6__param_9];
	ld.param.u32 	%r294, [_ZN3cub18CUB_300001_SM_10006detail10radix_sort29DeviceRadixSortOnesweepKernelINS1_5radix10policy_hubIiNS0_8NullTypeEyE10Policy1000ELNS0_9SortOrderE0EiS6_yiiNS1_21identity_decomposer_tEEEvPT5_SC_PT3_PKSD_PT1_PKSH_PT2_PKSL_T4_iiT6__param_10];
	cvta.to.global.u64 	%rd1, %rd24;
	cvta.to.global.u64 	%rd2, %rd25;
	mov.u32 	%r1, %tid.x;
	// begin inline asm
	mov.u32 %r295, %laneid;
	// end inline asm
	setp.ne.s32 	%p1, %r1, 0;
	@%p1 bra 	$L__BB11_2;
	cvta.to.global.u64 	%rd26, %rd21;
	atom.global.add.u32 	%r296, [%rd26], 1;
	st.shared.u32 	[_ZZN3cub18CUB_300001_SM_10006detail10radix_sort29DeviceRadixSortOnesweepKernelINS1_5radix10policy_hubIiNS0_8NullTypeEyE10Policy1000ELNS0_9SortOrderE0EiS6_yiiNS1_21identity_decomposer_tEEEvPT5_SC_PT3_PKSD_PT1_PKSH_PT2_PKSL_T4_iiT6_E1s+29184], %r296;
$L__BB11_2:
	ld.param.u32 	%r1706, [_ZN3cub18CUB_300001_SM_10006detail10radix_sort29DeviceRadixSortOnesweepKernelINS1_5radix10policy_hubIiNS0_8NullTypeEyE10Policy1000ELNS0_9SortOrderE0EiS6_yiiNS1_21identity_decomposer_tEEEvPT5_SC_PT3_PKSD_PT1_PKSH_PT2_PKSL_T4_iiT6__param_8];
	bar.sync 	0;
	ld.shared.u32 	%r3, [_ZZN3cub18CUB_300001_SM_10006detail10radix_sort29DeviceRadixSortOnesweepKernelINS1_5radix10policy_hubIiNS0_8NullTypeEyE10Policy1000ELNS0_9SortOrderE0EiS6_yiiNS1_21identity_decomposer_tEEEvPT5_SC_PT3_PKSD_PT1_PKSH_PT2_PKSL_T4_iiT6_E1s+29184];
	mul.lo.s32 	%r297, %r3, 7296;
	add.s32 	%r4, %r297, 7296;
	setp.gt.s32 	%p2, %r4, %r1706;
	cvt.s64.s32 	%rd3, %r297;
	@%p2 bra 	$L__BB11_4;
	and.b32  	%r298, %r1, 31;
	and.b32  	%r299, %r1, 992;
	mul.lo.s32 	%r300, %r299, 19;
	or.b32  	%r301, %r300, %r298;
	cvt.u64.u32 	%rd27, %r301;
	add.s64 	%rd28, %rd27, %rd3;
	shl.b64 	%rd29, %rd28, 2;
	add.s64 	%rd30, %rd2, %rd29;
	ld.global.u32 	%r1732, [%rd30];
	ld.global.u32 	%r1733, [%rd30+128];
	ld.global.u32 	%r1734, [%rd30+256];
	ld.global.u32 	%r1735, [%rd30+384];
	ld.global.u32 	%r1736, [%rd30+512];
	ld.global.u32 	%r1737, [%rd30+640];
	ld.global.u32 	%r1738, [%rd30+768];
	ld.global.u32 	%r1739, [%rd30+896];
	ld.global.u32 	%r1740, [%rd30+1024];
	ld.global.u32 	%r1741, [%rd30+1152];
	ld.global.u32 	%r1742, [%rd30+1280];
	ld.global.u32 	%r1743, [%rd30+1408];
	ld.global.u32 	%r1744, [%rd30+1536];
	ld.global.u32 	%r1745, [%rd30+1664];
	ld.global.u32 	%r1746, [%rd30+1792];
	ld.global.u32 	%r1747, [%rd30+1920];
	ld.global.u32 	%r1748, [%rd30+2048];
	ld.global.u32 	%r1749, [%rd30+2176];
	ld.global.u32 	%r1750, [%rd30+2304];
	bra.uni 	$L__BB11_42;
$L__BB11_4:
	ld.param.u32 	%r1707, [_ZN3cub18CUB_300001_SM_10006detail10radix_sort29DeviceRadixSortOnesweepKernelINS1_5radix10policy_hubIiNS0_8NullTypeEyE10Policy1000ELNS0_9SortOrderE0EiS6_yiiNS1_21identity_decomposer_tEEEvPT5_SC_PT3_PKSD_PT1_PKSH_PT2_PKSL_T4_iiT6__param_8];
	cvt.u32.u64 	%r303, %rd3;
	sub.s32 	%r24, %r1707, %r303;
	and.b32  	%r304, %r1, 31;
	and.b32  	%r305, %r1, 992;
	mul.lo.s32 	%r306, %r305, 19;
	or.b32  	%r25, %r306, %r304;
	setp.ge.s32 	%p3, %r25, %r24;
	cvt.u64.u32 	%rd31, %r25;
	add.s64 	%rd32, %rd31, %rd3;
	shl.b64 	%rd33, %rd32, 2;
	add.s64 	%rd4, %rd2, %rd33;
	mov.b32 	%r1732, 2147483647;
	@%p3 bra 	$L__BB11_6;
	ld.global.u32 	%r1732, [%rd4];
$L__BB11_6:
	add.s32 	%r308, %r25, 32;
	setp.ge.s32 	%p4, %r308, %r24;
	mov.b32 	%r1733, 2147483647;
	@%p4 bra 	$L__BB11_8;
	ld.global.u32 	%r1733, [%rd4+128];
$L__BB11_8:
	add.s32 	%r310, %r25, 64;
	setp.ge.s32 	%p5, %r310, %r24;
	mov.b32 	%r1734, 2147483647;
	@%p5 bra 	$L__BB11_10;
	ld.global.u32 	%r1734, [%rd4+256];
$L__BB11_10:
	add.s32 	%r312, %r25, 96;
	setp.ge.s32 	%p6, %r312, %r24;
	mov.b32 	%r1735, 2147483647;
	@%p6 bra 	$L__BB11_12;
	ld.global.u32 	%r1735, [%rd4+384];
$L__BB11_12:
	add.s32 	%r314, %r25, 128;
	setp.ge.s32 	%p7, %r314, %r24;
	mov.b32 	%r1736, 2147483647;
	@%p7 bra 	$L__BB11_14;
	ld.global.u32 	%r1736, [%rd4+512];
$L__BB11_14:
	add.s32 	%r316, %r25, 160;
	setp.ge.s32 	%p8, %r316, %r24;
	mov.b32 	%r1737, 2147483647;
	@%p8 bra 	$L__BB11_16;
	ld.global.u32 	%r1737, [%rd4+640];
$L__BB11_16:
	add.s32 	%r318, %r25, 192;
	setp.ge.s32 	%p9, %r318, %r24;
	mov.b32 	%r1738, 2147483647;
	@%p9 bra 	$L__BB11_18;
	ld.global.u32 	%r1738, [%rd4+768];
$L__BB11_18:
	add.s32 	%r320, %r25, 224;
	setp.ge.s32 	%p10, %r320, %r24;
	mov.b32 	%r1739, 2147483647;
	@%p10 bra 	$L__BB11_20;
	ld.global.u32 	%r1739, [%rd4+896];
$L__BB11_20:
	add.s32 	%r322, %r25, 256;
	setp.ge.s32 	%p11, %r322, %r24;
	mov.b32 	%r1740, 2147483647;
	@%p11 bra 	$L__BB11_22;
	ld.global.u32 	%r1740, [%rd4+1024];
$L__BB11_22:
	add.s32 	%r324, %r25, 288;
	setp.ge.s32 	%p12, %r324, %r24;
	mov.b32 	%r1741, 2147483647;
	@%p12 bra 	$L__BB11_24;
	ld.global.u32 	%r1741, [%rd4+1152];
$L__BB11_24:
	add.s32 	%r326, %r25, 320;
	setp.ge.s32 	%p13, %r326, %r24;
	mov.b32 	%r1742, 2147483647;
	@%p13 bra 	$L__BB11_26;
	ld.global.u32 	%r1742, [%rd4+1280];
$L__BB11_26:
	add.s32 	%r328, %r25, 352;
	setp.ge.s32 	%p14, %r328, %r24;
	mov.b32 	%r1743, 2147483647;
	@%p14 bra 	$L__BB11_28;
	ld.global.u32 	%r1743, [%rd4+1408];
$L__BB11_28:
	add.s32 	%r330, %r25, 384;
	setp.ge.s32 	%p15, %r330, %r24;
	mov.b32 	%r1744, 2147483647;
	@%p15 bra 	$L__BB11_30;
	ld.global.u32 	%r1744, [%rd4+1536];
$L__BB11_30:
	add.s32 	%r332, %r25, 416;
	setp.ge.s32 	%p16, %r332, %r24;
	mov.b32 	%r1745, 2147483647;
	@%p16 bra 	$L__BB11_32;
	ld.global.u32 	%r1745, [%rd4+1664];
$L__BB11_32:
	add.s32 	%r334, %r25, 448;
	setp.ge.s32 	%p17, %r334, %r24;
	mov.b32 	%r1746, 2147483647;
	@%p17 bra 	$L__BB11_34;
	ld.global.u32 	%r1746, [%rd4+1792];
$L__BB11_34:
	add.s32 	%r336, %r25, 480;
	setp.ge.s32 	%p18, %r336, %r24;
	mov.b32 	%r1747, 2147483647;
	@%p18 bra 	$L__BB11_36;
	ld.global.u32 	%r1747, [%rd4+1920];
$L__BB11_36:
	add.s32 	%r338, %r25, 512;
	setp.ge.s32 	%p19, %r338, %r24;
	mov.b32 	%r1748, 2147483647;
	@%p19 bra 	$L__BB11_38;
	ld.global.u32 	%r1748, [%rd4+2048];
$L__BB11_38:
	add.s32 	%r340, %r25, 544;
	setp.ge.s32 	%p20, %r340, %r24;
	mov.b32 	%r1749, 2147483647;
	@%p20 bra 	$L__BB11_40;
	ld.global.u32 	%r1749, [%rd4+2176];
$L__BB11_40:
	add.s32 	%r342, %r25, 576;
	setp.ge.s32 	%p21, %r342, %r24;
	mov.b32 	%r1750, 2147483647;
	@%p21 bra 	$L__BB11_42;
	ld.global.u32 	%r1750, [%rd4+2304];
$L__BB11_42:
	mov.b32 	%r343, -1;
	shl.b32 	%r344, %r343, %r294;
	not.b32 	%r82, %r344;
	shr.u32 	%r83, %r1, 5;
	shl.b32 	%r345, %r83, 10;
	mov.u32 	%r346, _ZZN3cub18CUB_300001_SM_10006detail10radix_sort29DeviceRadixSortOnesweepKernelINS1_5radix10policy_hubIiNS0_8NullTypeEyE10Policy1000ELNS0_9SortOrderE0EiS6_yiiNS1_21identity_decomposer_tEEEvPT5_SC_PT3_PKSD_PT1_PKSH_PT2_PKSL_T4_iiT6_E1s;
	add.s32 	%r84, %r346, %r345;
	setp.gt.s32 	%p22, %r295, 255;
	@%p22 bra 	$L__BB11_55;
	max.s32 	%r347, %r295, 224;
	sub.s32 	%r348, %r347, %r295;
	add.s32 	%r349, %r348, 31;
	shr.u32 	%r350, %r349, 5;
	add.s32 	%r85, %r350, 1;
	and.b32  	%r86, %r85, 15;
	setp.lt.u32 	%p23, %r349, 480;
	mov.u32 	%r1754, %r295;
	@%p23 bra 	$L__BB11_46;
	and.b32  	%r351, %r85, 268435440;
	neg.s32 	%r1752, %r351;
	shl.b32 	%r353, %r295, 2;
	add.s32 	%r354, %r345, %r353;
	add.s32 	%r356, %r354, %r346;
	add.s32 	%r1751, %r356, 1024;
	mov.u32 	%r1754, %r295;
$L__BB11_45:
	.pragma "nounroll";
	mov.b32 	%r357, 0;
	st.shared.u32 	[%r1751+-1024], %r357;
	st.shared.u32 	[%r1751+-896], %r357;
	st.shared.u32 	[%r1751+-768], %r357;
	st.shared.u32 	[%r1751+-640], %r357;
	st.shared.u32 	[%r1751+-512], %r357;
	st.shared.u32 	[%r1751+-384], %r357;
	st.shared.u32 	[%r1751+-256], %r357;
	st.shared.u32 	[%r1751+-128], %r357;
	st.shared.u32 	[%r1751], %r357;
	st.shared.u32 	[%r1751+128], %r357;
	st.shared.u32 	[%r1751+256], %r357;
	st.shared.u32 	[%r1751+384], %r357;
	st.shared.u32 	[%r1751+512], %r357;
	st.shared.u32 	[%r1751+640], %r357;
	st.shared.u32 	[%r1751+768], %r357;
	st.shared.u32 	[%r1751+896], %r357;
	add.s32 	%r1754, %r1754, 512;
	add.s32 	%r1752, %r1752, 16;
	add.s32 	%r1751, %r1751, 2048;
	setp.ne.s32 	%p24, %r1752, 0;
	@%p24 bra 	$L__BB11_45;
$L__BB11_46:
	setp.eq.s32 	%p25, %r86, 0;
	@%p25 bra 	$L__BB11_55;
	and.b32  	%r96, %r85, 7;
	setp.lt.u32 	%p26, %r86, 8;
	@%p26 bra 	$L__BB11_49;
	shl.b32 	%r358, %r1754, 2;
	add.s32 	%r359, %r84, %r358;
	mov.b32 	%r360, 0;
	st.shared.u32 	[%r359], %r360;
	st.shared.u32 	[%r359+128], %r360;
	st.shared.u32 	[%r359+256], %r360;
	st.shared.u32 	[%r359+384], %r360;
	st.shared.u32 	[%r359+512], %r360;
	st.shared.u32 	[%r359+640], %r360;
	st.shared.u32 	[%r359+768], %r360;
	st.shared.u32 	[%r359+896], %r360;
	add.s32 	%r1754, %r1754, 256;
$L__BB11_49:
	setp.eq.s32 	%p27, %r96, 0;
	@%p27 bra 	$L__BB11_55;
	and.b32  	%r99, %r85, 3;
	setp.lt.u32 	%p28, %r96, 4;
	@%p28 bra 	$L__BB11_52;
	shl.b32 	%r361, %r1754, 2;
	add.s32 	%r362, %r84, %r361;
	mov.b32 	%r363, 0;
	st.shared.u32 	[%r362], %r363;
	st.shared.u32 	[%r362+128], %r363;
	st.shared.u32 	[%r362+256], %r363;
	st.shared.u32 	[%r362+384], %r363;
	add.s32 	%r1754, %r1754, 128;
$L__BB11_52:
	setp.eq.s32 	%p29, %r99, 0;
	@%p29 bra 	$L__BB11_55;
	shl.b32 	%r365, %r1754, 2;
	add.s32 	%r366, %r345, %r365;
	add.s32 	%r1758, %r346, %r366;
	neg.s32 	%r1757, %r99;
$L__BB11_54:
	.pragma "nounroll";
	mov.b32 	%r368, 0;
	st.shared.u32 	[%r1758], %r368;
	add.s32 	%r1758, %r1758, 128;
	add.s32 	%r1757, %r1757, 1;
	setp.ne.s32 	%p30, %r1757, 0;
	@%p30 bra 	$L__BB11_54;
$L__BB11_55:
	bar.warp.sync 	-1;
	xor.b32  	%r370, %r1732, -2147483648;
	shr.u32 	%r371, %r370, %r293;
	and.b32  	%r108, %r371, %r82;
	shl.b32 	%r372, %r108, 2;
	add.s32 	%r373, %r84, %r372;
	atom.shared.add.u32 	%r374, [%r373], 1;
	xor.b32  	%r375, %r1733, -2147483648;
	shr.u32 	%r376, %r375, %r293;
	and.b32  	%r377, %r376, %r82;
	shl.b32 	%r378, %r377, 2;
	add.s32 	%r379, %r84, %r378;
	atom.shared.add.u32 	%r380, [%r379], 1;
	xor.b32  	%r381, %r1734, -2147483648;
	shr.u32 	%r382, %r381, %r293;
	and.b32  	%r383, %r382, %r82;
	shl.b32 	%r384, %r383, 2;
	add.s32 	%r385, %r84, %r384;
	atom.shared.add.u32 	%r386, [%r385], 1;
	xor.b32  	%r387, %r1735, -2147483648;
	shr.u32 	%r388, %r387, %r293;
	and.b32  	%r389, %r388, %r82;
	shl.b32 	%r390, %r389, 2;
	add.s32 	%r391, %r84, %r390;
	atom.shared.add.u32 	%r392, [%r391], 1;
	xor.b32  	%r393, %r1736, -2147483648;
	shr.u32 	%r394, %r393, %r293;
	and.b32  	%r395, %r394, %r82;
	shl.b32 	%r396, %r395, 2;
	add.s32 	%r397, %r84, %r396;
	atom.shared.add.u32 	%r398, [%r397], 1;
	xor.b32  	%r399, %r1737, -2147483648;
	shr.u32 	%r400, %r399, %r293;
	and.b32  	%r401, %r400, %r82;
	shl.b32 	%r402, %r401, 2;
	add.s32 	%r403, %r84, %r402;
	atom.shared.add.u32 	%r404, [%r403], 1;
	xor.b32  	%r405, %r1738, -2147483648;
	shr.u32 	%r406, %r405, %r293;
	and.b32  	%r407, %r406, %r82;
	shl.b32 	%r408, %r407, 2;
	add.s32 	%r409, %r84, %r408;
	atom.shared.add.u32 	%r410, [%r409], 1;
	xor.b32  	%r1771, %r1739, -2147483648;
	shr.u32 	%r411, %r1771, %r293;
	and.b32  	%r412, %r411, %r82;
	shl.b32 	%r413, %r412, 2;
	add.s32 	%r414, %r84, %r413;
	atom.shared.add.u32 	%r415, [%r414], 1;
	xor.b32  	%r1772, %r1740, -2147483648;
	shr.u32 	%r416, %r1772, %r293;
	and.b32  	%r417, %r416, %r82;
	shl.b32 	%r418, %r417, 2;
	add.s32 	%r419, %r84, %r418;
	atom.shared.add.u32 	%r420, [%r419], 1;
	xor.b32  	%r421, %r1741, -2147483648;
	shr.u32 	%r422, %r421, %r293;
	and.b32  	%r423, %r422, %r82;
	shl.b32 	%r424, %r423, 2;
	add.s32 	%r425, %r84, %r424;
	atom.shared.add.u32 	%r426, [%r425], 1;
	xor.b32  	%r427, %r1742, -2147483648;
	shr.u32 	%r428, %r427, %r293;
	and.b32  	%r429, %r428, %r82;
	shl.b32 	%r430, %r429, 2;
	add.s32 	%r431, %r84, %r430;
	atom.shared.add.u32 	%r432, [%r431], 1;
	xor.b32  	%r433, %r1743, -2147483648;
	shr.u32 	%r434, %r433, %r293;
	and.b32  	%r435, %r434, %r82;
	shl.b32 	%r436, %r435, 2;
	add.s32 	%r437, %r84, %r436;
	atom.shared.add.u32 	%r438, [%r437], 1;
	xor.b32  	%r439, %r1744, -2147483648;
	shr.u32 	%r440, %r439, %r293;
	and.b32  	%r441, %r440, %r82;
	shl.b32 	%r442, %r441, 2;
	add.s32 	%r443, %r84, %r442;
	atom.shared.add.u32 	%r444, [%r443], 1;
	xor.b32  	%r445, %r1745, -2147483648;
	shr.u32 	%r446, %r445, %r293;
	and.b32  	%r447, %r446, %r82;
	shl.b32 	%r448, %r447, 2;
	add.s32 	%r449, %r84, %r448;
	atom.shared.add.u32 	%r450, [%r449], 1;
	xor.b32  	%r451, %r1746, -2147483648;
	shr.u32 	%r452, %r451, %r293;
	and.b32  	%r453, %r452, %r82;
	shl.b32 	%r454, %r453, 2;
	add.s32 	%r455, %r84, %r454;
	atom.shared.add.u32 	%r456, [%r455], 1;
	xor.b32  	%r457, %r1747, -2147483648;
	shr.u32 	%r458, %r457, %r293;
	and.b32  	%r459, %r458, %r82;
	shl.b32 	%r460, %r459, 2;
	add.s32 	%r461, %r84, %r460;
	atom.shared.add.u32 	%r462, [%r461], 1;
	xor.b32  	%r463, %r1748, -2147483648;
	shr.u32 	%r464, %r463, %r293;
	and.b32  	%r465, %r464, %r82;
	shl.b32 	%r466, %r465, 2;
	add.s32 	%r467, %r84, %r466;
	atom.shared.add.u32 	%r468, [%r467], 1;
	xor.b32  	%r469, %r1749, -2147483648;
	shr.u32 	%r470, %r469, %r293;
	and.b32  	%r471, %r470, %r82;
	shl.b32 	%r472, %r471, 2;
	add.s32 	%r473, %r84, %r472;
	atom.shared.add.u32 	%r474, [%r473], 1;
	xor.b32  	%r475, %r1750, -2147483648;
	shr.u32 	%r476, %r475, %r293;
	and.b32  	%r477, %r476, %r82;
	shl.b32 	%r478, %r477, 2;
	add.s32 	%r479, %r84, %r478;
	atom.shared.add.u32 	%r480, [%r479], 1;
	bar.sync 	0;
	setp.gt.u32 	%p31, %r1, 255;
	shl.b32 	%r481, %r1, 2;
	add.s32 	%r111, %r346, %r481;
	mov.b32 	%r1759, 0;
	@%p31 bra 	$L__BB11_57;
	ld.shared.u32 	%r483, [%r111];
	mov.b32 	%r484, 0;
	st.shared.u32 	[%r111], %r484;
	ld.shared.u32 	%r485, [%r111+1024];
	st.shared.u32 	[%r111+1024], %r483;
	add.s32 	%r486, %r485, %r483;
	ld.shared.u32 	%r487, [%r111+2048];
	st.shared.u32 	[%r111+2048], %r486;
	add.s32 	%r488, %r487, %r486;
	ld.shared.u32 	%r489, [%r111+3072];
	st.shared.u32 	[%r111+3072], %r488;
	add.s32 	%r490, %r489, %r488;
	ld.shared.u32 	%r491, [%r111+4096];
	st.shared.u32 	[%r111+4096], %r490;
	add.s32 	%r492, %r491, %r490;
	ld.shared.u32 	%r493, [%r111+5120];
	st.shared.u32 	[%r111+5120], %r492;
	add.s32 	%r494, %r493, %r492;
	ld.shared.u32 	%r495, [%r111+6144];
	st.shared.u32 	[%r111+6144], %r494;
	add.s32 	%r496, %r495, %r494;
	ld.shared.u32 	%r497, [%r111+7168];
	st.shared.u32 	[%r111+7168], %r496;
	add.s32 	%r498, %r497, %r496;
	ld.shared.u32 	%r499, [%r111+8192];
	st.shared.u32 	[%r111+8192], %r498;
	add.s32 	%r500, %r499, %r498;
	ld.shared.u32 	%r501, [%r111+9216];
	st.shared.u32 	[%r111+9216], %r500;
	add.s32 	%r502, %r501, %r500;
	ld.shared.u32 	%r503, [%r111+10240];
	st.shared.u32 	[%r111+10240], %r502;
	add.s32 	%r504, %r503, %r502;
	ld.shared.u32 	%r505, [%r111+11264];
	st.shared.u32 	[%r111+11264], %r504;
	add.s32 	%r1759, %r505, %r504;
$L__BB11_57:
	ld.param.u64 	%rd228, [_ZN3cub18CUB_300001_SM_10006detail10radix_sort29DeviceRadixSortOnesweepKernelINS1_5radix10policy_hubIiNS0_8NullTypeEyE10Policy1000ELNS0_9SortOrderE0EiS6_yiiNS1_21identity_decomposer_tEEEvPT5_SC_PT3_PKSD_PT1_PKSH_PT2_PKSL_T4_iiT6__param_0];
	setp.gt.u32 	%p32, %r1, 255;
	shl.b32 	%r506, %r3, 8;
	add.s32 	%r507, %r506, %r1;
	cvta.to.global.u64 	%rd5, %rd228;
	mul.wide.s32 	%rd34, %r507, 4;
	add.s64 	%rd6, %rd5, %rd34;
	@%p32 bra 	$L__BB11_59;
	or.b32  	%r508, %r1759, 1073741824;
	st.volatile.global.u32 	[%rd6], %r508;
$L__BB11_59:
	ld.param.u64 	%rd235, [_ZN3cub18CUB_300001_SM_10006detail10radix_sort29DeviceRadixSortOnesweepKernelINS1_5radix10policy_hubIiNS0_8NullTypeEyE10Policy1000ELNS0_9SortOrderE0EiS6_yiiNS1_21identity_decomposer_tEEEvPT5_SC_PT3_PKSD_PT1_PKSH_PT2_PKSL_T4_iiT6__param_3];
	xor.b32  	%r1773, %r1741, -2147483648;
	xor.b32  	%r1774, %r1742, -2147483648;
	xor.b32  	%r1765, %r1733, -2147483648;
	xor.b32  	%r1766, %r1734, -2147483648;
	xor.b32  	%r1777, %r1745, -2147483648;
	xor.b32  	%r1778, %r1746, -2147483648;
	xor.b32  	%r1764, %r1732, -2147483648;
	xor.b32  	%r1779, %r1747, -2147483648;
	xor.b32  	%r1780, %r1748, -2147483648;
	xor.b32  	%r1768, %r1736, -2147483648;
	xor.b32  	%r1767, %r1735, -2147483648;
	xor.b32  	%r1775, %r1743, -2147483648;
	xor.b32  	%r1782, %r1750, -2147483648;
	xor.b32  	%r1781, %r1749, -2147483648;
	xor.b32  	%r1769, %r1737, -2147483648;
	xor.b32  	%r1776, %r1744, -2147483648;
	xor.b32  	%r1770, %r1738, -2147483648;
	setp.lt.u32 	%p33, %r1, 256;
	setp.eq.s32 	%p34, %r1759, 7296;
	and.pred  	%p35, %p33, %p34;
	selp.u32 	%r509, 1, 0, %p35;
	{ 
	.reg .pred 	%p1; 
	.reg .pred 	%p2; 
	setp.ne.u32 	%p1, %r509, 0; 
	bar.red.or.pred 	%p2, 0, %p1; 
	selp.u32 	%r510, 1, 0, %p2; 
	}
	setp.eq.s32 	%p36, %r510, 0;
	cvt.u64.u32 	%rd7, %r1;
	cvta.to.global.u64 	%rd35, %rd235;
	mul.wide.u32 	%rd36, %r1, 8;
	add.s64 	%rd8, %rd35, %rd36;
	@%p36 bra 	$L__BB11_111;
	setp.gt.u32 	%p37, %r1, 255;
	setp.gt.u32 	%p38, %r1, %r108;
	selp.b32 	%r131, 7296, 0, %p38;
	shl.b32 	%r511, %r1, 3;
	mov.u32 	%r512, _ZZN3cub18CUB_300001_SM_10006detail10radix_sort29DeviceRadixSortOnesweepKernelINS1_5radix10policy_hubIiNS0_8NullTypeEyE10Policy1000ELNS0_9SortOrderE0EiS6_yiiNS1_21identity_decomposer_tEEEvPT5_SC_PT3_PKSD_PT1_PKSH_PT2_PKSL_T4_iiT6_E1s;
	add.s32 	%r513, %r512, %r511;
	add.s32 	%r132, %r513, 29184;
	@%p37 bra 	$L__BB11_68;
	ld.global.u64 	%rd37, [%rd8];
	cvt.u64.u32 	%rd38, %r131;
	sub.s64 	%rd237, %rd37, %rd38;
	st.shared.u64 	[%r132], %rd237;
	setp.lt.s32 	%p39, %r3, 1;
	mov.u32 	%r1763, %r1759;
	@%p39 bra 	$L__BB11_67;
	mov.b32 	%r1761, -1;
	mov.u32 	%r1760, %r3;
	mov.u32 	%r1763, %r1759;
$L__BB11_63:
	add.s32 	%r136, %r1760, -1;
	shl.b32 	%r515, %r136, 8;
	add.s32 	%r516, %r515, %r1;
	mul.wide.s32 	%rd39, %r516, 4;
	add.s64 	%rd10, %rd5, %rd39;
$L__BB11_64:
	membar.cta;
	ld.volatile.global.u32 	%r137, [%rd10];
	setp.eq.s32 	%p40, %r137, 0;
	@%p40 bra 	$L__BB11_64;
	and.b32  	%r517, %r137, 1073741823;
	add.s32 	%r1763, %r517, %r1763;
	setp.gt.s32 	%p41, %r137, -1;
	vote.sync.ballot.b32 	%r1761, %p41, %r1761;
	setp.gt.u32 	%p43, %r1760, 1;
	and.pred  	%p44, %p41, %p43;
	mov.u32 	%r1760, %r136;
	@%p44 bra 	$L__BB11_63;
	ld.shared.u64 	%rd237, [%r132];
$L__BB11_67:
	or.b32  	%r518, %r1763, -2147483648;
	st.volatile.global.u32 	[%rd6], %r518;
	sub.s32 	%r519, %r1763, %r1759;
	cvt.s64.s32 	%rd40, %r519;
	add.s64 	%rd41, %rd237, %rd40;
	st.shared.u64 	[%r132], %rd41;
$L__BB11_68:
	ld.param.u32 	%r1708, [_ZN3cub18CUB_300001_SM_10006detail10radix_sort29DeviceRadixSortOnesweepKernelINS1_5radix10policy_hubIiNS0_8NullTypeEyE10Policy1000ELNS0_9SortOrderE0EiS6_yiiNS1_21identity_decomposer_tEEEvPT5_SC_PT3_PKSD_PT1_PKSH_PT2_PKSL_T4_iiT6__param_8];
	ld.param.u64 	%rd231, [_ZN3cub18CUB_300001_SM_10006detail10radix_sort29DeviceRadixSortOnesweepKernelINS1_5radix10policy_hubIiNS0_8NullTypeEyE10Policy1000ELNS0_9SortOrderE0EiS6_yiiNS1_21identity_decomposer_tEEEvPT5_SC_PT3_PKSD_PT1_PKSH_PT2_PKSL_T4_iiT6__param_2];
	setp.gt.u32 	%p45, %r1, 255;
	setp.lt.s32 	%p46, %r4, %r1708;
	setp.eq.s64 	%p47, %rd231, 0;
	or.pred  	%p48, %p47, %p46;
	or.pred  	%p49, %p45, %p48;
	@%p49 bra 	$L__BB11_70;
	ld.param.u64 	%rd232, [_ZN3cub18CUB_300001_SM_10006detail10radix_sort29DeviceRadixSortOnesweepKernelINS1_5radix10policy_hubIiNS0_8NullTypeEyE10Policy1000ELNS0_9SortOrderE0EiS6_yiiNS1_21identity_decomposer_tEEEvPT5_SC_PT3_PKSD_PT1_PKSH_PT2_PKSL_T4_iiT6__param_2];
	ld.shared.u64 	%rd42, [%r132];
	cvt.u64.u32 	%rd43, %r131;
	cvt.s64.s32 	%rd44, %r1759;
	add.s64 	%rd45, %rd43, %rd44;
	add.s64 	%rd46, %rd45, %rd42;
	cvta.to.global.u64 	%rd47, %rd232;
	shl.b64 	%rd48, %rd7, 3;
	add.s64 	%rd49, %rd47, %rd48;
	st.global.u64 	[%rd49], %rd46;
$L__BB11_70:
	ld.param.u32 	%r1709, [_ZN3cub18CUB_300001_SM_10006detail10radix_sort29DeviceRadixSortOnesweepKernelINS1_5radix10policy_hubIiNS0_8NullTypeEyE10Policy1000ELNS0_9SortOrderE0EiS6_yiiNS1_21identity_decomposer_tEEEvPT5_SC_PT3_PKSD_PT1_PKSH_PT2_PKSL_T4_iiT6__param_8];
	setp.gt.s32 	%p50, %r4, %r1709;
	bar.sync 	0;
	shl.b32 	%r520, %r108, 3;
	add.s32 	%r522, %r512, %r520;
	ld.shared.u64 	%rd13, [%r522+29184];
	@%p50 bra 	$L__BB11_72;
	and.b32  	%r523, %r1, 31;
	and.b32  	%r524, %r1, 992;
	mul.lo.s32 	%r525, %r524, 19;
	or.b32  	%r526, %r525, %r523;
	cvt.u64.u32 	%rd50, %r526;
	add.s64 	%rd51, %rd13, %rd50;
	shl.b64 	%rd52, %rd51, 2;
	add.s64 	%rd53, %rd1, %rd52;
	st.global.u32 	[%rd53], %r1732;
	st.global.u32 	[%rd53+128], %r1733;
	st.global.u32 	[%rd53+256], %r1734;
	st.global.u32 	[%rd53+384], %r1735;
	st.global.u32 	[%rd53+512], %r1736;
	st.global.u32 	[%rd53+640], %r1737;
	st.global.u32 	[%rd53+768], %r1738;
	st.global.u32 	[%rd53+896], %r1739;
	st.global.u32 	[%rd53+1024], %r1740;
	st.global.u32 	[%rd53+1152], %r1741;
	st.global.u32 	[%rd53+1280], %r1742;
	st.global.u32 	[%rd53+1408], %r1743;
	st.global.u32 	[%rd53+1536], %r1744;
	st.global.u32 	[%rd53+1664], %r1745;
	st.global.u32 	[%rd53+1792], %r1746;
	st.global.u32 	[%rd53+1920], %r1747;
	st.global.u32 	[%rd53+2048], %r1748;
	st.global.u32 	[%rd53+2176], %r1749;
	st.global.u32 	[%rd53+2304], %r1750;
	bra.uni 	$L__BB11_110;
$L__BB11_72:
	ld.param.u32 	%r1710, [_ZN3cub18CUB_300001_SM_10006detail10radix_sort29DeviceRadixSortOnesweepKernelINS1_5radix10policy_hubIiNS0_8NullTypeEyE10Policy1000ELNS0_9SortOrderE0EiS6_yiiNS1_21identity_decomposer_tEEEvPT5_SC_PT3_PKSD_PT1_PKSH_PT2_PKSL_T4_iiT6__param_8];
	mad.lo.s32 	%r141, %r3, -7296, %r1710;
	and.b32  	%r527, %r1, 31;
	and.b32  	%r528, %r1, 992;
	mul.lo.s32 	%r529, %r528, 19;
	or.b32  	%r142, %r529, %r527;
	setp.ge.s32 	%p51, %r142, %r141;
	cvt.u64.u32 	%rd54, %r142;
	add.s64 	%rd55, %rd13, %rd54;
	shl.b64 	%rd56, %rd55, 2;
	add.s64 	%rd14, %rd1, %rd56;
	@%p51 bra 	$L__BB11_74;
	st.global.u32 	[%rd14], %r1732;
$L__BB11_74:
	add.s32 	%r530, %r142, 32;
	setp.ge.s32 	%p52, %r530, %r141;
	@%p52 bra 	$L__BB11_76;
	st.global.u32 	[%rd14+128], %r1733;
$L__BB11_76:
	add.s32 	%r531, %r142, 64;
	setp.ge.s32 	%p53, %r531, %r141;
	@%p53 bra 	$L__BB11_78;
	st.global.u32 	[%rd14+256], %r1734;
$L__BB11_78:
	add.s32 	%r532, %r142, 96;
	setp.ge.s32 	%p54, %r532, %r141;
	@%p54 bra 	$L__BB11_80;
	st.global.u32 	[%rd14+384], %r1735;
$L__BB11_80:
	add.s32 	%r533, %r142, 128;
	setp.ge.s32 	%p55, %r533, %r141;
	@%p55 bra 	$L__BB11_82;
	st.global.u32 	[%rd14+512], %r1736;
$L__BB11_82:
	add.s32 	%r534, %r142, 160;
	setp.ge.s32 	%p56, %r534, %r141;
	@%p56 bra 	$L__BB11_84;
	st.global.u32 	[%rd14+640], %r1737;
$L__BB11_84:
	add.s32 	%r535, %r142, 192;
	setp.ge.s32 	%p57, %r535, %r141;
	@%p57 bra 	$L__BB11_86;
	st.global.u32 	[%rd14+768], %r1738;
$L__BB11_86:
	add.s32 	%r536, %r142, 224;
	setp.ge.s32 	%p58, %r536, %r141;
	@%p58 bra 	$L__BB11_88;
	st.global.u32 	[%rd14+896], %r1739;
$L__BB11_88:
	add.s32 	%r537, %r142, 256;
	setp.ge.s32 	%p59, %r537, %r141;
	@%p59 bra 	$L__BB11_90;
	st.global.u32 	[%rd14+1024], %r1740;
$L__BB11_90:
	add.s32 	%r538, %r142, 288;
	setp.ge.s32 	%p60, %r538, %r141;
	@%p60 bra 	$L__BB11_92;
	st.global.u32 	[%rd14+1152], %r1741;
$L__BB11_92:
	add.s32 	%r539, %r142, 320;
	setp.ge.s32 	%p61, %r539, %r141;
	@%p61 bra 	$L__BB11_94;
	st.global.u32 	[%rd14+1280], %r1742;
$L__BB11_94:
	add.s32 	%r540, %r142, 352;
	setp.ge.s32 	%p62, %r540, %r141;
	@%p62 bra 	$L__BB11_96;
	st.global.u32 	[%rd14+1408], %r1743;
$L__BB11_96:
	add.s32 	%r541, %r142, 384;
	setp.ge.s32 	%p63, %r541, %r141;
	@%p63 bra 	$L__BB11_98;
	st.global.u32 	[%rd14+1536], %r1744;
$L__BB11_98:
	add.s32 	%r542, %r142, 416;
	setp.ge.s32 	%p64, %r542, %r141;
	@%p64 bra 	$L__BB11_100;
	st.global.u32 	[%rd14+1664], %r1745;
$L__BB11_100:
	add.s32 	%r543, %r142, 448;
	setp.ge.s32 	%p65, %r543, %r141;
	@%p65 bra 	$L__BB11_102;
	st.global.u32 	[%rd14+1792], %r1746;
$L__BB11_102:
	add.s32 	%r544, %r142, 480;
	setp.ge.s32 	%p66, %r544, %r141;
	@%p66 bra 	$L__BB11_104;
	st.global.u32 	[%rd14+1920], %r1747;
$L__BB11_104:
	add.s32 	%r545, %r142, 512;
	setp.ge.s32 	%p67, %r545, %r141;
	@%p67 bra 	$L__BB11_106;
	st.global.u32 	[%rd14+2048], %r1748;
$L__BB11_106:
	add.s32 	%r546, %r142, 544;
	setp.ge.s32 	%p68, %r546, %r141;
	@%p68 bra 	$L__BB11_108;
	st.global.u32 	[%rd14+2176], %r1749;
$L__BB11_108:
	add.s32 	%r547, %r142, 576;
	setp.ge.s32 	%p69, %r547, %r141;
	@%p69 bra 	$L__BB11_110;
	st.global.u32 	[%rd14+2304], %r1750;
$L__BB11_110:
	// begin inline asm
	exit;
	// end inline asm
	mov.u32 	%r1764, %r1732;
	mov.u32 	%r1765, %r1733;
	mov.u32 	%r1766, %r1734;
	mov.u32 	%r1767, %r1735;
	mov.u32 	%r1768, %r1736;
	mov.u32 	%r1769, %r1737;
	mov.u32 	%r1770, %r1738;
	mov.u32 	%r1771, %r1739;
	mov.u32 	%r1772, %r1740;
	mov.u32 	%r1773, %r1741;
	mov.u32 	%r1774, %r1742;
	mov.u32 	%r1775, %r1743;
	mov.u32 	%r1776, %r1744;
	mov.u32 	%r1777, %r1745;
	mov.u32 	%r1778, %r1746;
	mov.u32 	%r1779, %r1747;
	mov.u32 	%r1780, %r1748;
	mov.u32 	%r1781, %r1749;
	mov.u32 	%r1782, %r1750;
$L__BB11_111:
	mul.hi.u32 	%r548, %r1, 357913942;
	add.s32 	%r549, %r548, %r1;
	shl.b32 	%r550, %r549, 2;
	mov.u32 	%r551, _ZZN3cub18CUB_300001_SM_10006detail10radix_sort29DeviceRadixSortOnesweepKernelINS1_5radix10policy_hubIiNS0_8NullTypeEyE10Policy1000ELNS0_9SortOrderE0EiS6_yiiNS1_21identity_decomposer_tEEEvPT5_SC_PT3_PKSD_PT1_PKSH_PT2_PKSL_T4_iiT6_E1s;
	add.s32 	%r552, %r551, %r550;
	add.s32 	%r162, %r552, 13328;
	st.shared.u32 	[%r552+13328], %r1759;
	bar.sync 	0;
	setp.gt.u32 	%p70, %r1, 31;
	@%p70 bra 	$L__BB11_113;
	mad.lo.s32 	%r584, %r1, 52, %r551;
	ld.shared.u32 	%r585, [%r584+13328];
	ld.shared.u32 	%r586, [%r584+13332];
	ld.shared.u32 	%r587, [%r584+13336];
	ld.shared.u32 	%r588, [%r584+13340];
	ld.shared.u32 	%r589, [%r584+13344];
	ld.shared.u32 	%r590, [%r584+13348];
	ld.shared.u32 	%r591, [%r584+13352];
	ld.shared.u32 	%r592, [%r584+13356];
	ld.shared.u32 	%r593, [%r584+13360];
	ld.shared.u32 	%r594, [%r584+13364];
	ld.shared.u32 	%r595, [%r584+13368];
	ld.shared.u32 	%r596, [%r584+13372];
	add.s32 	%r597, %r586, %r585;
	add.s32 	%r598, %r597, %r587;
	add.s32 	%r599, %r598, %r588;
	add.s32 	%r600, %r599, %r589;
	add.s32 	%r601, %r600, %r590;
	add.s32 	%r602, %r601, %r591;
	add.s32 	%r603, %r602, %r592;
	add.s32 	%r604, %r603, %r593;
	add.s32 	%r605, %r604, %r594;
	add.s32 	%r606, %r605, %r595;
	add.s32 	%r557, %r606, %r596;
	mov.b32 	%r555, 1;
	mov.b32 	%r580, 0;
	mov.b32 	%r582, -1;
	// begin inline asm
	{  .reg .s32 r0;  .reg .pred p;  shfl.sync.up.b32 r0|p, %r557, %r555, %r580, %r582;  @p add.s32 r0, r0, %r557;  mov.s32 %r553, r0;}
	// end inline asm
	mov.b32 	%r561, 2;
	// begin inline asm
	{  .reg .s32 r0;  .reg .pred p;  shfl.sync.up.b32 r0|p, %r553, %r561, %r580, %r582;  @p add.s32 r0, r0, %r553;  mov.s32 %r559, r0;}
	// end inline asm
	mov.b32 	%r567, 4;
	// begin inline asm
	{  .reg .s32 r0;  .reg .pred p;  shfl.sync.up.b32 r0|p, %r559, %r567, %r580, %r582;  @p add.s32 r0, r0, %r559;  mov.s32 %r565, r0;}
	// end inline asm
	mov.b32 	%r573, 8;
	// begin inline asm
	{  .reg .s32 r0;  .reg .pred p;  shfl.sync.up.b32 r0|p, %r565, %r573, %r580, %r582;  @p add.s32 r0, r0, %r565;  mov.s32 %r571, r0;}
	// end inline asm
	mov.b32 	%r579, 16;
	// begin inline asm
	{  .reg .s32 r0;  .reg .pred p;  shfl.sync.up.b32 r0|p, %r571, %r579, %r580, %r582;  @p add.s32 r0, r0, %r571;  mov.s32 %r577, r0;}
	// end inline asm
	sub.s32 	%r607, %r577, %r557;
	add.s32 	%r608, %r585, %r607;
	add.s32 	%r609, %r586, %r608;
	add.s32 	%r610, %r587, %r609;
	add.s32 	%r611, %r588, %r610;
	add.s32 	%r612, %r589, %r611;
	add.s32 	%r613, %r590, %r612;
	add.s32 	%r614, %r591, %r613;
	add.s32 	%r615, %r592, %r614;
	add.s32 	%r616, %r593, %r615;
	add.s32 	%r617, %r594, %r616;
	add.s32 	%r618, %r595, %r617;
	st.shared.u32 	[%r584+13328], %r607;
	st.shared.u32 	[%r584+13332], %r608;
	st.shared.u32 	[%r584+13336], %r609;
	st.shared.u32 	[%r584+13340], %r610;
	st.shared.u32 	[%r584+13344], %r611;
	st.shared.u32 	[%r584+13348], %r612;
	st.shared.u32 	[%r584+13352], %r613;
	st.shared.u32 	[%r584+13356], %r614;
	st.shared.u32 	[%r584+13360], %r615;
	st.shared.u32 	[%r584+13364], %r616;
	st.shared.u32 	[%r584+13368], %r617;
	st.shared.u32 	[%r584+13372], %r618;
$L__BB11_113:
	setp.gt.u32 	%p71, %r1, 255;
	bar.sync 	0;
	ld.shared.u32 	%r163, [%r162];
	@%p71 bra 	$L__BB11_115;
	shl.b32 	%r619, %r1, 2;
	add.s32 	%r621, %r551, %r619;
	ld.shared.u32 	%r622, [%r621];
	add.s32 	%r623, %r622, %r163;
	st.shared.u32 	[%r621], %r623;
	ld.shared.u32 	%r624, [%r621+1024];
	add.s32 	%r625, %r624, %r163;
	st.shared.u32 	[%r621+1024], %r625;
	ld.shared.u32 	%r626, [%r621+2048];
	add.s32 	%r627, %r626, %r163;
	st.shared.u32 	[%r621+2048], %r627;
	ld.shared.u32 	%r628, [%r621+3072];
	add.s32 	%r629, %r628, %r163;
	st.shared.u32 	[%r621+3072], %r629;
	ld.shared.u32 	%r630, [%r621+4096];
	add.s32 	%r631, %r630, %r163;
	st.shared.u32 	[%r621+4096], %r631;
	ld.shared.u32 	%r632, [%r621+5120];
	add.s32 	%r633, %r632, %r163;
	st.shared.u32 	[%r621+5120], %r633;
	ld.shared.u32 	%r634, [%r621+6144];
	add.s32 	%r635, %r634, %r163;
	st.shared.u32 	[%r621+6144], %r635;
	ld.shared.u32 	%r636, [%r621+7168];
	add.s32 	%r637, %r636, %r163;
	st.shared.u32 	[%r621+7168], %r637;
	ld.shared.u32 	%r638, [%r621+8192];
	add.s32 	%r639, %r638, %r163;
	st.shared.u32 	[%r621+8192], %r639;
	ld.shared.u32 	%r640, [%r621+9216];
	add.s32 	%r641, %r640, %r163;
	st.shared.u32 	[%r621+9216], %r641;
	ld.shared.u32 	%r642, [%r621+10240];
	add.s32 	%r643, %r642, %r163;
	st.shared.u32 	[%r621+10240], %r643;
	ld.shared.u32 	%r644, [%r621+11264];
	add.s32 	%r645, %r644, %r163;
	st.shared.u32 	[%r621+11264], %r645;
$L__BB11_115:
	shl.b32 	%r672, %r1, 5;
	and.b32  	%r673, %r672, 31744;
	add.s32 	%r164, %r551, %r673;
	bar.sync 	0;
	// begin inline asm
	mov.u32 %r646, %lanemask_le;
	// end inline asm
	shr.u32 	%r675, %r1764, %r293;
	and.b32  	%r669, %r675, %r82;
	mov.b32 	%r649, 1;
	// begin inline asm
	{
    .reg .pred p;
    and.b32 %r647, %r669, %r649;    setp.ne.u32 p, %r647, 0;
    vote.ballot.sync.b32 %r647, p, 0xffffffff;
    @!p not.b32 %r647, %r647;
}

	// end inline asm
	mov.b32 	%r652, 2;
	// begin inline asm
	{
    .reg .pred p;
    and.b32 %r650, %r669, %r652;    setp.ne.u32 p, %r650, 0;
    vote.ballot.sync.b32 %r650, p, 0xffffffff;
    @!p not.b32 %r650, %r650;
}

	// end inline asm
	and.b32  	%r676, %r650, %r647;
	mov.b32 	%r655, 4;
	// begin inline asm
	{
    .reg .pred p;
    and.b32 %r653, %r669, %r655;    setp.ne.u32 p, %r653, 0;
    vote.ballot.sync.b32 %r653, p, 0xffffffff;
    @!p not.b32 %r653, %r653;
}

	// end inline asm
	and.b32  	%r677, %r653, %r676;
	mov.b32 	%r658, 8;
	// begin inline asm
	{
    .reg .pred p;
    and.b32 %r656, %r669, %r658;    setp.ne.u32 p, %r656, 0;
    vote.ballot.sync.b32 %r656, p, 0xffffffff;
    @!p not.b32 %r656, %r656;
}

	// end inline asm
	and.b32  	%r678, %r656, %r677;
	mov.b32 	%r661, 16;
	// begin inline asm
	{
    .reg .pred p;
    and.b32 %r659, %r669, %r661;    setp.ne.u32 p, %r659, 0;
    vote.ballot.sync.b32 %r659, p, 0xffffffff;
    @!p not.b32 %r659, %r659;
}

	// end inline asm
	and.b32  	%r679, %r659, %r678;
	mov.b32 	%r664, 32;
	// begin inline asm
	{
    .reg .pred p;
    and.b32 %r662, %r669, %r664;    setp.ne.u32 p, %r662, 0;
    vote.ballot.sync.b32 %r662, p, 0xffffffff;
    @!p not.b32 %r662, %r662;
}

	// end inline asm
	and.b32  	%r680, %r662, %r679;
	mov.b32 	%r667, 64;
	// begin inline asm
	{
    .reg .pred p;
    and.b32 %r665, %r669, %r667;    setp.ne.u32 p, %r665, 0;
    vote.ballot.sync.b32 %r665, p, 0xffffffff;
    @!p not.b32 %r665, %r665;
}

	// end inline asm
	and.b32  	%r681, %r665, %r680;
	mov.b32 	%r670, 128;
	// begin inline asm
	{
    .reg .pred p;
    and.b32 %r668, %r669, %r670;    setp.ne.u32 p, %r668, 0;
    vote.ballot.sync.b32 %r668, p, 0xffffffff;
    @!p not.b32 %r668, %r668;
}

	// end inline asm
	and.b32  	%r682, %r668, %r681;
	clz.b32 	%r683, %r682;
	sub.s32 	%r167, 31, %r683;
	and.b32  	%r684, %r646, %r682;
	popc.b32 	%r168, %r684;
	setp.ne.s32 	%p72, %r295, %r167;
	mov.b32 	%r1783, 0;
	@%p72 bra 	$L__BB11_117;
	shl.b32 	%r685, %r669, 2;
	add.s32 	%r686, %r164, %r685;
	atom.shared.add.u32 	%r1783, [%r686], %r168;
$L__BB11_117:
	shfl.sync.idx.b32	%r712|%p73, %r1783, %r167, 31, -1;
	add.s32 	%r171, %r168, %r712;
	shr.u32 	%r713, %r1765, %r293;
	and.b32  	%r709, %r713, %r82;
	mov.b32 	%r689, 1;
	// begin inline asm
	{
    .reg .pred p;
    and.b32 %r687, %r709, %r689;    setp.ne.u32 p, %r687, 0;
    vote.ballot.sync.b32 %r687, p, 0xffffffff;
    @!p not.b32 %r687, %r687;
}

	// end inline asm
	mov.b32 	%r692, 2;
	// begin inline asm
	{
    .reg .pred p;
    and.b32 %r690, %r709, %r692;    setp.ne.u32 p, %r690, 0;
    vote.ballot.sync.b32 %r690, p, 0xffffffff;
    @!p not.b32 %r690, %r690;
}

	// end inline asm
	and.b32  	%r714, %r690, %r687;
	mov.b32 	%r695, 4;
	// begin inline asm
	{
    .reg .pred p;
    and.b32 %r693, %r709, %r695;    setp.ne.u32 p, %r693, 0;
    vote.ballot.sync.b32 %r693, p, 0xffffffff;
    @!p not.b32 %r693, %r693;
}

	// end inline asm
	and.b32  	%r715, %r693, %r714;
	mov.b32 	%r698, 8;
	// begin inline asm
	{
    .reg .pred p;
    and.b32 %r696, %r709, %r698;    setp.ne.u32 p, %r696, 0;
    vote.ballot.sync.b32 %r696, p, 0xffffffff;
    @!p not.b32 %r696, %r696;
}

	// end inline asm
	and.b32  	%r716, %r696, %r715;
	mov.b32 	%r701, 16;
	// begin inline asm
	{
    .reg .pred p;
    and.b32 %r699, %r709, %r701;    setp.ne.u32 p, %r699, 0;
    vote.ballot.sync.b32 %r699, p, 0xffffffff;
    @!p not.b32 %r699, %r699;
}

	// end inline asm
	and.b32  	%r717, %r699, %r716;
	mov.b32 	%r704, 32;
	// begin inline asm
	{
    .reg .pred p;
    and.b32 %r702, %r709, %r704;    setp.ne.u32 p, %r702, 0;
    vote.ballot.sync.b32 %r702, p, 0xffffffff;
    @!p not.b32 %r702, %r702;
}

	// end inline asm
	and.b32  	%r718, %r702, %r717;
	mov.b32 	%r707, 64;
	// begin inline asm
	{
    .reg .pred p;
    and.b32 %r705, %r709, %r707;    setp.ne.u32 p, %r705, 0;
    vote.ballot.sync.b32 %r705, p, 0xffffffff;
    @!p not.b32 %r705, %r705;
}

	// end inline asm
	and.b32  	%r719, %r705, %r718;
	mov.b32 	%r710, 128;
	// begin inline asm
	{
    .reg .pred p;
    and.b32 %r708, %r709, %r710;    setp.ne.u32 p, %r708, 0;
    vote.ballot.sync.b32 %r708, p, 0xffffffff;
    @!p not.b32 %r708, %r708;
}

	// end inline asm
	and.b32  	%r720, %r708, %r719;
	clz.b32 	%r721, %r720;
	sub.s32 	%r173, 31, %r721;
	and.b32  	%r722, %r646, %r720;
	popc.b32 	%r174, %r722;
	setp.ne.s32 	%p74, %r295, %r173;
	mov.b32 	%r1784, 0;
	@%p74 bra 	$L__BB11_119;
	shl.b32 	%r723, %r709, 2;
	add.s32 	%r724, %r164, %r723;
	atom.shared.add.u32 	%r1784, [%r724], %r174;
$L__BB11_119:
	shfl.sync.idx.b32	%r750|%p75, %r1784, %r173, 31, -1;
	add.s32 	%r177, %r174, %r750;
	shr.u32 	%r751, %r1766, %r293;
	and.b32  	%r747, %r751, %r82;
	mov.b32 	%r727, 1;
	// begin inline asm
	{
    .reg .pred p;
    and.b32 %r725, %r747, %r727;    setp.ne.u32 p, %r725, 0;
    vote.ballot.sync.b32 %r725, p, 0xffffffff;
    @!p not.b32 %r725, %r725;
}

	// end inline asm
	mov.b32 	%r730, 2;
	// begin inline asm
	{
    .reg .pred p;
    and.b32 %r728, %r747, %r730;    setp.ne.u32 p, %r728, 0;
    vote.ballot.sync.b32 %r728, p, 0xffffffff;
    @!p not.b32 %r728, %r728;
}

	// end inline asm
	and.b32  	%r752, %r728, %r725;
	mov.b32 	%r733, 4;
	// begin inline asm
	{
    .reg .pred p;
    and.b32 %r731, %r747, %r733;    setp.ne.u32 p, %r731, 0;
    vote.ballot.sync.b32 %r731, p, 0xffffffff;
    @!p not.b32 %r731, %r731;
}

	// end inline asm
	and.b32  	%r753, %r731, %r752;
	mov.b32 	%r736, 8;
	// begin inline asm
	{
    .reg .pred p;
    and.b32 %r734, %r747, %r736;    setp.ne.u32 p, %r734, 0;
    vote.ballot.sync.b32 %r734, p, 0xffffffff;
    @!p not.b32 %r734, %r734;
}

	// end inline asm
	and.b32  	%r754, %r734, %r753;
	mov.b32 	%r739, 16;
	// begin inline asm
	{
    .reg .pred p;
    and.b32 %r737, %r747, %r739;    setp.ne.u32 p, %r737, 0;
    vote.ballot.sync.b32 %r737, p, 0xffffffff;
    @!p not.b32 %r737, %r737;
}

	// end inline asm
	and.b32  	%r755, %r737, %r754;
	mov.b32 	%r742, 32;
	// begin inline asm
	{
    .reg .pred p;
    and.b32 %r740, %r747, %r742;    setp.ne.u32 p, %r740, 0;
    vote.ballot.sync.b32 %r740, p, 0xffffffff;
    @!p not.b32 %r740, %r740;
}

	// end inline asm
	and.b32  	%r756, %r740, %r755;
	mov.b32 	%r745, 64;
	// begin inline asm
	{
    .reg .pred p;
    and.b32 %r743, %r747, %r745;    setp.ne.u32 p, %r743, 0;
    vote.ballot.sync.b32 %r743, p, 0xffffffff;
    @!p not.b32 %r743, %r743;
}

	// end inline asm
	and.b32  	%r757, %r743, %r756;
	mov.b32 	%r748, 128;
	// begin inline asm
	{
    .reg .pred p;
    and.b32 %r746, %r747, %r748;    setp.ne.u32 p, %r746, 0;
    vote.ballot.sync.b32 %r746, p, 0xffffffff;
    @!p not.b32 %r746, %r746;
}

	// end inline asm
	and.b32  	%r758, %r746, %r757;
	clz.b32 	%r759, %r758;
	sub.s32 	%r179, 31, %r759;
	and.b32  	%r760, %r646, %r758;
	popc.b32 	%r180, %r760;
	setp.ne.s32 	%p76, %r295, %r179;
	mov.b32 	%r1785, 0;
	@%p76 bra 	$L__BB11_121;
	shl.b32 	%r761, %r747, 2;
	add.s32 	%r762, %r164, %r761;
	atom.shared.add.u32 	%r1785, [%r762], %r180;
$L__BB11_121:
	shfl.sync.idx.b32	%r788|%p77, %r1785, %r179, 31, -1;
	add.s32 	%r183, %r180, %r788;
	shr.u32 	%r789, %r1767, %r293;
	and.b32  	%r785, %r789, %r82;
	mov.b32 	%r765, 1;
	// begin inline asm
	{
    .reg .pred p;
    and.b32 %r763, %r785, %r765;    setp.ne.u32 p, %r763, 0;
    vote.ballot.sync.b32 %r763, p, 0xffffffff;
    @!p not.b32 %r763, %r763;
}

	// end inline asm
	mov.b32 	%r768, 2;
	// begin inline asm
	{
    .reg .pred p;
    and.b32 %r766, %r785, %r768;    setp.ne.u32 p, %r766, 0;
    vote.ballot.sync.b32 %r766, p, 0xffffffff;
    @!p not.b32 %r766, %r766;
}

	// end inline asm
	and.b32  	%r790, %r766, %r763;
	mov.b32 	%r771, 4;
	// begin inline asm
	{
    .reg .pred p;
    and.b32 %r769, %r785, %r771;    setp.ne.u32 p, %r769, 0;
    vote.ballot.sync.b32 %r769, p, 0xffffffff;
    @!p not.b32 %r769, %r769;
}

	// end inline asm
	and.b32  	%r791, %r769, %r790;
	mov.b32 	%r774, 8;
	// begin inline asm
	{
    .reg .pred p;
    and.b32 %r772, %r785, %r774;    setp.ne.u32 p, %r772, 0;
    vote.ballot.sync.b32 %r772, p, 0xffffffff;
    @!p not.b32 %r772, %r772;
}

	// end inline asm
	and.b32  	%r792, %r772, %r791;
	mov.b32 	%r777, 16;
	// begin inline asm
	{
    .reg .pred p;
    and.b32 %r775, %r785, %r777;    setp.ne.u32 p, %r775, 0;
    vote.ballot.sync.b32 %r775, p, 0xffffffff;
    @!p not.b32 %r775, %r775;
}

	// end inline asm
	and.b32  	%r793, %r775, %r792;
	mov.b32 	%r780, 32;
	// begin inline asm
	{
    .reg .pred p;
    and.b32 %r778, %r785, %r780;    setp.ne.u32 p, %r778, 0;
    vote.ballot.sync.b32 %r778, p, 0xffffffff;
    @!p not.b32 %r778, %r778;
}

	// end inline asm
	and.b32  	%r794, %r778, %r793;
	mov.b32 	%r783, 64;
	// begin inline asm
	{
    .reg .pred p;
    and.b32 %r781, %r785, %r783;    setp.ne.u32 p, %r781, 0;
    vote.ballot.sync.b32 %r781, p, 0xffffffff;
    @!p not.b32 %r781, %r781;
}

	// end inline asm
	and.b32  	%r795, %r781, %r794;
	mov.b32 	%r786, 128;
	// begin inline asm
	{
    .reg .pred p;
    and.b32 %r784, %r785, %r786;    setp.ne.u32 p, %r784, 0;
    vote.ballot.sync.b32 %r784, p, 0xffffffff;
    @!p not.b32 %r784, %r784;
}

	// end inline asm
	and.b32  	%r796, %r784, %r795;
	clz.b32 	%r797, %r796;
	sub.s32 	%r185, 31, %r797;
	and.b32  	%r798, %r646, %r796;
	popc.b32 	%r186, %r798;
	setp.ne.s32 	%p78, %r295, %r185;
	mov.b32 	%r1786, 0;
	@%p78 bra 	$L__BB11_123;
	shl.b32 	%r799, %r785, 2;
	add.s32 	%r800, %r164, %r799;
	atom.shared.add.u32 	%r1786, [%r800], %r186;
$L__BB11_123:
	shfl.sync.idx.b32	%r826|%p79, %r1786, %r185, 31, -1;
	add.s32 	%r189, %r186, %r826;
	shr.u32 	%r827, %r1768, %r293;
	and.b32  	%r823, %r827, %r82;
	mov.b32 	%r803, 1;
	// begin inline asm
	{
    .reg .pred p;
    and.b32 %r801, %r823, %r803;    setp.ne.u32 p, %r801, 0;
    vote.ballot.sync.b32 %r801, p, 0xffffffff;
    @!p not.b32 %r801, %r801;
}

	// end inline asm
	mov.b32 	%r806, 2;
	// begin inline asm
	{
    .reg .pred p;
    and.b32 %r804, %r823, %r806;    setp.ne.u32 p, %r804, 0;
    vote.ballot.sync.b32 %r804, p, 0xffffffff;
    @!p not.b32 %r804, %r804;
}

	// end inline asm
	and.b32  	%r828, %r804, %r801;
	mov.b32 	%r809, 4;
	// begin inline asm
	{
    .reg .pred p;
    and.b32 %r807, %r823, %r809;    setp.ne.u32 p, %r807, 0;
    vote.ballot.sync.b32 %r807, p, 0xffffffff;
    @!p not.b32 %r807, %r807;
}

	// end inline asm
	and.b32  	%r829, %r807, %r828;
	mov.b32 	%r812, 8;
	// begin inline asm
	{
    .reg .pred p;
    and.b32 %r810, %r823, %r812;    setp.ne.u32 p, %r810, 0;
    vote.ballot.sync.b32 %r810, p, 0xffffffff;
    @!p not.b32 %r810, %r810;
}

	// end inline asm
	and.b32  	%r830, %r810, %r829;
	mov.b32 	%r815, 16;
	// begin inline asm
	{
    .reg .pred p;
    and.b32 %r813, %r823, %r815;    setp.ne.u32 p, %r813, 0;
    vote.ballot.sync.b32 %r813, p, 0xffffffff;
    @!p not.b32 %r813, %r813;
}

	// end inline asm
	and.b32  	%r831, %r813, %r830;
	mov.b32 	%r818, 32;
	// begin inline asm
	{
    .reg .pred p;
    and.b32 %r816, %r823, %r818;    setp.ne.u32 p, %r816, 0;
    vote.ballot.sync.b32 %r816, p, 0xffffffff;
    @!p not.b32 %r816, %r816;
}

	// end inline asm
	and.b32  	%r832, %r816, %r831;
	mov.b32 	%r821, 64;
	// begin inline asm
	{
    .reg .pred p;
    and.b32 %r819, %r823, %r821;    setp.ne.u32 p, %r819, 0;
    vote.ballot.sync.b32 %r819, p, 0xffffffff;
    @!p not.b32 %r819, %r819;
}

	// end inline asm
	and.b32  	%r833, %r819, %r832;
	mov.b32 	%r824, 128;
	// begin inline asm
	{
    .reg .pred p;
    and.b32 %r822, %r823, %r824;    setp.ne.u32 p, %r822, 0;
    vote.ballot.sync.b32 %r822, p, 0xffffffff;
    @!p not.b32 %r822, %r822;
}

	// end inline asm
	and.b32  	%r834, %r822, %r833;
	clz.b32 	%r835, %r834;
	sub.s32 	%r191, 31, %r835;
	and.b32  	%r836, %r646, %r834;
	popc.b32 	%r192, %r836;
	setp.ne.s32 	%p80, %r295, %r191;
	mov.b32 	%r1787, 0;
	@%p80 bra 	$L__BB11_125;
	shl.b32 	%r837, %r823, 2;
	add.s32 	%r838, %r164, %r837;
	atom.shared.add.u32 	%r1787, [%r838], %r192;
$L__BB11_125:
	shfl.sync.idx.b32	%r864|%p81, %r1787, %r191, 31, -1;
	add.s32 	%r195, %r192, %r864;
	shr.u32 	%r865, %r1769, %r293;
	and.b32  	%r861, %r865, %r82;
	mov.b32 	%r841, 1;
	// begin inline asm
	{
    .reg .pred p;
    and.b32 %r839, %r861, %r841;    setp.ne.u32 p, %r839, 0;
    vote.ballot.sync.b32 %r839, p, 0xffffffff;
    @!p not.b32 %r839, %r839;
}

	// end inline asm
	mov.b32 	%r844, 2;
	// begin inline asm
	{
    .reg .pred p;
    and.b32 %r842, %r861, %r844;    setp.ne.u32 p, %r842, 0;
    vote.ballot.sync.b32 %r842, p, 0xffffffff;
    @!p not.b32 %r842, %r842;
}

	// end inline asm
	and.b32  	%r866, %r842, %r839;
	mov.b32 	%r847, 4;
	// begin inline asm
	{
    .reg .pred p;
    and.b32 %r845, %r861, %r847;    setp.ne.u32 p, %r845, 0;
    vote.ballot.sync.b32 %r845, p, 0xffffffff;
    @!p not.b32 %r845, %r845;
}

	// end inline asm
	and.b32  	%r867, %r845, %r866;
	mov.b32 	%r850, 8;
	// begin inline asm
	{
    .reg .pred p;
    and.b32 %r848, %r861, %r850;    setp.ne.u32 p, %r848, 0;
    vote.ballot.sync.b32 %r848, p, 0xffffffff;
    @!p not.b32 %r848, %r848;
}

	// end inline asm
	and.b32  	%r868, %r848, %r867;
	mov.b32 	%r853, 16;
	// begin inline asm
	{
    .reg .pred p;
    and.b32 %r851, %r861, %r853;    setp.ne.u32 p, %r851, 0;
    vote.ballot.sync.b32 %r851, p, 0xffffffff;
    @!p not.b32 %r851, %r851;
}

	// end inline asm
	and.b32  	%r869, %r851, %r868;
	mov.b32 	%r856, 32;
	// begin inline asm
	{
    .reg .pred p;
    and.b32 %r854, %r861, %r856;    setp.ne.u32 p, %r854, 0;
    vote.ballot.sync.b32 %r854, p, 0xffffffff;
    @!p not.b32 %r854, %r854;
}

	// end inline asm
	and.b32  	%r870, %r854, %r869;
	mov.b32 	%r859, 64;
	// begin inline asm
	{
    .reg .pred p;
    and.b32 %r857, %r861, %r859;    setp.ne.u32 p, %r857, 0;
    vote.ballot.sync.b32 %r857, p, 0xffffffff;
    @!p not.b32 %r857, %r857;
}

	// end inline asm
	and.b32  	%r871, %r857, %r870;
	mov.b32 	%r862, 128;
	// begin inline asm
	{
    .reg .pred p;
    and.b32 %r860, %r861, %r862;    setp.ne.u32 p, %r860, 0;
    vote.ballot.sync.b32 %r860, p, 0xffffffff;
    @!p not.b32 %r860, %r860;
}

	// end inline asm
	and.b32  	%r872, %r860, %r871;
	clz.b32 	%r873, %r872;
	sub.s32 	%r197, 31, %r873;
	and.b32  	%r874, %r646, %r872;
	popc.b32 	%r198, %r874;
	setp.ne.s32 	%p82, %r295, %r197;
	mov.b32 	%r1788, 0;
	@%p82 bra 	$L__BB11_127;
	shl.b32 	%r875, %r861, 2;
	add.s32 	%r876, %r164, %r875;
	atom.shared.add.u32 	%r1788, [%r876], %r198;
$L__BB11_127:
	shfl.sync.idx.b32	%r902|%p83, %r1788, %r197, 31, -1;
	add.s32 	%r201, %r198, %r902;
	shr.u32 	%r903, %r1770, %r293;
	and.b32  	%r899, %r903, %r82;
	mov.b32 	%r879, 1;
	// begin inline asm
	{
    .reg .pred p;
    and.b32 %r877, %r899, %r879;    setp.ne.u32 p, %r877, 0;
    vote.ballot.sync.b32 %r877, p, 0xffffffff;
    @!p not.b32 %r877, %r877;
}

	// end inline asm
	mov.b32 	%r882, 2;
	// begin inline asm
	{
    .reg .pred p;
    and.b32 %r880, %r899, %r882;    setp.ne.u32 p, %r880, 0;
    vote.ballot.sync.b32 %r880, p, 0xffffffff;
    @!p not.b32 %r880, %r880;
}

	// end inline asm
	and.b32  	%r904, %r880, %r877;
	mov.b32 	%r885, 4;
	// begin inline asm
	{
    .reg .pred p;
    and.b32 %r883, %r899, %r885;    setp.ne.u32 p, %r883, 0;
    vote.ballot.sync.b32 %r883, p, 0xffffffff;
    @!p not.b32 %r883, %r883;
}

	// end inline asm
	and.b32  	%r905, %r883, %r904;
	mov.b32 	%r888, 8;
	// begin inline asm
	{
    .reg .pred p;
    and.b32 %r886, %r899, %r888;    setp.ne.u32 p, %r886, 0;
    vote.ballot.sync.b32 %r886, p, 0xffffffff;
    @!p not.b32 %r886, %r886;
}

	// end inline asm
	and.b32  	%r906, %r886, %r905;
	mov.b32 	%r891, 16;
	// begin inline asm
	{
    .reg .pred p;
    and.b32 %r889, %r899, %r891;    setp.ne.u32 p, %r889, 0;
    vote.ballot.sync.b32 %r889, p, 0xffffffff;
    @!p not.b32 %r889, %r889;
}

	// end inline asm
	and.b32  	%r907, %r889, %r906;
	mov.b32 	%r894, 32;
	// begin inline asm
	{
    .reg .pred p;
    and.b32 %r892, %r899, %r894;    setp.ne.u32 p, %r892, 0;
    vote.ballot.sync.b32 %r892, p, 0xffffffff;
    @!p not.b32 %r892, %r892;
}

	// end inline asm
	and.b32  	%r908, %r892, %r907;
	mov.b32 	%r897, 64;
	// begin inline asm
	{
    .reg .pred p;
    and.b32 %r895, %r899, %r897;    setp.ne.u32 p, %r895, 0;
    vote.ballot.sync.b32 %r895, p, 0xffffffff;
    @!p not.b32 %r895, %r895;
}

	// end inline asm
	and.b32  	%r909, %r895, %r908;
	mov.b32 	%r900, 128;
	// begin inline asm
	{
    .reg .pred p;
    and.b32 %r898, %r899, %r900;    setp.ne.u32 p, %r898, 0;
    vote.ballot.sync.b32 %r898, p, 0xffffffff;
    @!p not.b32 %r898, %r898;
}

	// end inline asm
	and.b32  	%r910, %r898, %r909;
	clz.b32 	%r911, %r910;
	sub.s32 	%r203, 31, %r911;
	and.b32  	%r912, %r646, %r910;
	popc.b32 	%r204, %r912;
	setp.ne.s32 	%p84, %r295, %r203;
	mov.b32 	%r1789, 0;
	@%p84 bra 	$L__BB11_129;
	shl.b32 	%r913, %r899, 2;
	add.s32 	%r914, %r164, %r913;
	atom.shared.add.u32 	%r1789, [%r914], %r204;
$L__BB11_129:
	shfl.sync.idx.b32	%r940|%p85, %r1789, %r203, 31, -1;
	add.s32 	%r207, %r204, %r940;
	shr.u32 	%r941, %r1771, %r293;
	and.b32  	%r937, %r941, %r82;
	mov.b32 	%r917, 1;
	// begin inline asm
	{
    .reg .pred p;
    and.b32 %r915, %r937, %r917;    setp.ne.u32 p, %r915, 0;
    vote.ballot.sync.b32 %r915, p, 0xffffffff;
    @!p not.b32 %r915, %r915;
}

	// end inline asm
	mov.b32 	%r920, 2;
	// begin inline asm
	{
    .reg .pred p;
    and.b32 %r918, %r937, %r920;    setp.ne.u32 p, %r918, 0;
    vote.ballot.sync.b32 %r918, p, 0xffffffff;
    @!p not.b32 %r918, %r918;
}

	// end inline asm
	and.b32  	%r942, %r918, %r915;
	mov.b32 	%r923, 4;
	// begin inline asm
	{
    .reg .pred p;
    and.b32 %r921, %r937, %r923;    setp.ne.u32 p, %r921, 0;
    vote.ballot.sync.b32 %r921, p, 0xffffffff;
    @!p not.b32 %r921, %r921;
}

	// end inline asm
	and.b32  	%r943, %r921, %r942;
	mov.b32 	%r926, 8;
	// begin inline asm
	{
    .reg .pred p;
    and.b32 %r924, %r937, %r926;    setp.ne.u32 p, %r924, 0;
    vote.ballot.sync.b32 %r924, p, 0xffffffff;
    @!p not.b32 %r924, %r924;
}

	// end inline asm
	and.b32  	%r944, %r924, %r943;
	mov.b32 	%r929, 16;
	// begin inline asm
	{
    .reg .pred p;
    and.b32 %r927, %r937, %r929;    setp.ne.u32 p, %r927, 0;
    vote.ballot.sync.b32 %r927, p, 0xffffffff;
    @!p not.b32 %r927, %r927;
}

	// end inline asm
	and.b32  	%r945, %r927, %r944;
	mov.b32 	%r932, 32;
	// begin inline asm
	{
    .reg .pred p;
    and.b32 %r930, %r937, %r932;    setp.ne.u32 p, %r930, 0;
    vote.ballot.sync.b32 %r930, p, 0xffffffff;
    @!p not.b32 %r930, %r930;
}

	// end inline asm
	and.b32  	%r946, %r930, %r945;
	mov.b32 	%r935, 64;
	// begin inline asm
	{
    .reg .pred p;
    and.b32 %r933, %r937, %r935;    setp.ne.u32 p, %r933, 0;
    vote.ballot.sync.b32 %r933, p, 0xffffffff;
    @!p not.b32 %r933, %r933;
}

	// end inline asm
	and.b32  	%r947, %r933, %r946;
	mov.b32 	%r938, 128;
	// begin inline asm
	{
    .reg .pred p;
    and.b32 %r936, %r937, %r938;    setp.ne.u32 p, %r936, 0;
    vote.ballot.sync.b32 %r936, p, 0xffffffff;
    @!p not.b32 %r936, %r936;
}

	// end inline asm
	and.b32  	%r948, %r936, %r947;
	clz.b32 	%r949, %r948;
	sub.s32 	%r209, 31, %r949;
	and.b32  	%r950, %r646, %r948;
	popc.b32 	%r210, %r950;
	setp.ne.s32 	%p86, %r295, %r209;
	mov.b32 	%r1790, 0;
	@%p86 bra 	$L__BB11_131;
	shl.b32 	%r951, %r937, 2;
	add.s32 	%r952, %r164, %r951;
	atom.shared.add.u32 	%r1790, [%r952], %r210;
$L__BB11_131:
	shfl.sync.idx.b32	%r978|%p87, %r1790, %r209, 31, -1;
	add.s32 	%r213, %r210, %r978;
	shr.u32 	%r979, %r1772, %r293;
	and.b32  	%r975, %r979, %r82;
	mov.b32 	%r955, 1;
	// begin inline asm
	{
    .reg .pred p;
    and.b32 %r953, %r975, %r955;    setp.ne.u32 p, %r953, 0;
    vote.ballot.sync.b32 %r953, p, 0xffffffff;
    @!p not.b32 %r953, %r953;
}

	// end inline asm
	mov.b32 	%r958, 2;
	// begin inline asm
	{
    .reg .pred p;
    and.b32 %r956, %r975, %r958;    setp.ne.u32 p, %r956, 0;
    vote.ballot.sync.b32 %r956, p, 0xffffffff;
    @!p not.b32 %r956, %r956;
}

	// end inline asm
	and.b32  	%r980, %r956, %r953;
	mov.b32 	%r961, 4;
	// begin inline asm
	{
    .reg .pred p;
    and.b32 %r959, %r975, %r961;    setp.ne.u32 p, %r959, 0;
    vote.ballot.sync.b32 %r959, p, 0xffffffff;
    @!p not.b32 %r959, %r959;
}

	// end inline asm
	and.b32  	%r981, %r959, %r980;
	mov.b32 	%r964, 8;
	// begin inline asm
	{
    .reg .pred p;
    and.b32 %r962, %r975, %r964;    setp.ne.u32 p, %r962, 0;
    vote.ballot.sync.b32 %r962, p, 0xffffffff;
    @!p not.b32 %r962, %r962;
}

	// end inline asm
	and.b32  	%r982, %r962, %r981;
	mov.b32 	%r967, 16;
	// begin inline asm
	{
    .reg .pred p;
    and.b32 %r965, %r975, %r967;    setp.ne.u32 p, %r965, 0;
    vote.ballot.sync.b32 %r965, p, 0xffffffff;
    @!p not.b32 %r965, %r965;
}

	// end inline asm
	and.b32  	%r983, %r965, %r982;
	mov.b32 	%r970, 32;
	// begin inline asm
	{
    .reg .pred p;
    and.b32 %r968, %r975, %r970;    setp.ne.u32 p, %r968, 0;
    vote.ballot.sync.b32 %r968, p, 0xffffffff;
    @!p not.b32 %r968, %r968;
}

	// end inline asm
	and.b32  	%r984, %r968, %r983;
	mov.b32 	%r973, 64;
	// begin inline asm
	{
    .reg .pred p;
    and.b32 %r971, %r975, %r973;    setp.ne.u32 p, %r971, 0;
    vote.ballot.sync.b32 %r971, p, 0xffffffff;
    @!p not.b32 %r971, %r971;
}

	// end inline asm
	and.b32  	%r985, %r971, %r984;
	mov.b32 	%r976, 128;
	// begin inline asm
	{
    .reg .pred p;
    and.b32 %r974, %r975, %r976;    setp.ne.u32 p, %r974, 0;
    vote.ballot.sync.b32 %r974, p, 0xffffffff;
    @!p not.b32 %r974, %r974;
}

	// end inline asm
	and.b32  	%r986, %r974, %r985;
	clz.b32 	%r987, %r986;
	sub.s32 	%r215, 31, %r987;
	and.b32  	%r988, %r646, %r986;
	popc.b32 	%r216, %r988;
	setp.ne.s32 	%p88, %r295, %r215;
	mov.b32 	%r1791, 0;
	@%p88 bra 	$L__BB11_133;
	shl.b32 	%r989, %r975, 2;
	add.s32 	%r990, %r164, %r989;
	atom.shared.add.u32 	%r1791, [%r990], %r216;
$L__BB11_133:
	shfl.sync.idx.b32	%r1016|%p89, %r1791, %r215, 31, -1;
	add.s32 	%r219, %r216, %r1016;
	shr.u32 	%r1017, %r1773, %r293;
	and.b32  	%r1013, %r1017, %r82;
	mov.b32 	%r993, 1;
	// begin inline asm
	{
    .reg .pred p;
    and.b32 %r991, %r1013, %r993;    setp.ne.u32 p, %r991, 0;
    vote.ballot.sync.b32 %r991, p, 0xffffffff;
    @!p not.b32 %r991, %r991;
}

	// end inline asm
	mov.b32 	%r996, 2;
	// begin inline asm
	{
    .reg .pred p;
    and.b32 %r994, %r1013, %r996;    setp.ne.u32 p, %r994, 0;
    vote.ballot.sync.b32 %r994, p, 0xffffffff;
    @!p not.b32 %r994, %r994;
}

	// end inline asm
	and.b32  	%r1018, %r994, %r991;
	mov.b32 	%r999, 4;
	// begin inline asm
	{
    .reg .pred p;
    and.b32 %r997, %r1013, %r999;    setp.ne.u32 p, %r997, 0;
    vote.ballot.sync.b32 %r997, p, 0xffffffff;
    @!p not.b32 %r997, %r997;
}

	// end inline asm
	and.b32  	%r1019, %r997, %r1018;
	mov.b32 	%r1002, 8;
	// begin inline asm
	{
    .reg .pred p;
    and.b32 %r1000, %r1013, %r1002;    setp.ne.u32 p, %r1000, 0;
    vote.ballot.sync.b32 %r1000, p, 0xffffffff;
    @!p not.b32 %r1000, %r1000;
}

	// end inline asm
	and.b32  	%r1020, %r1000, %r1019;
	mov.b32 	%r1005, 16;
	// begin inline asm
	{
    .reg .pred p;
    and.b32 %r1003, %r1013, %r1005;    setp.ne.u32 p, %r1003, 0;
    vote.ballot.sync.b32 %r1003, p, 0xffffffff;
    @!p not.b32 %r1003, %r1003;
}

	// end inline asm
	and.b32  	%r1021, %r1003, %r1020;
	mov.b32 	%r1008, 32;
	// begin inline asm
	{
    .reg .pred p;
    and.b32 %r1006, %r1013, %r1008;    setp.ne.u32 p, %r1006, 0;
    vote.ballot.sync.b32 %r1006, p, 0xffffffff;
    @!p not.b32 %r1006, %r1006;
}

	// end inline asm
	and.b32  	%r1022, %r1006, %r1021;
	mov.b32 	%r1011, 64;
	// begin inline asm
	{
    .reg .pred p;
    and.b32 %r1009, %r1013, %r1011;    setp.ne.u32 p, %r1009, 0;
    vote.ballot.sync.b32 %r1009, p, 0xffffffff;
    @!p not.b32 %r1009, %r1009;
}

	// end inline asm
	and.b32  	%r1023, %r1009, %r1022;
	mov.b32 	%r1014, 128;
	// begin inline asm
	{
    .reg .pred p;
    and.b32 %r1012, %r1013, %r1014;    setp.ne.u32 p, %r1012, 0;
    vote.ballot.sync.b32 %r1012, p, 0xffffffff;
    @!p not.b32 %r1012, %r1012;
}

	// end inline asm
	and.b32  	%r1024, %r1012, %r1023;
	clz.b32 	%r1025, %r1024;
	sub.s32 	%r221, 31, %r1025;
	and.b32  	%r1026, %r646, %r1024;
	popc.b32 	%r222, %r1026;
	setp.ne.s32 	%p90, %r295, %r221;
	mov.b32 	%r1792, 0;
	@%p90 bra 	$L__BB11_135;
	shl.b32 	%r1027, %r1013, 2;
	add.s32 	%r1028, %r164, %r1027;
	atom.shared.add.u32 	%r1792, [%r1028], %r222;
$L__BB11_135:
	shfl.sync.idx.b32	%r1054|%p91, %r1792, %r221, 31, -1;
	add.s32 	%r225, %r222, %r1054;
	shr.u32 	%r1055, %r1774, %r293;
	and.b32  	%r1051, %r1055, %r82;
	mov.b32 	%r1031, 1;
	// begin inline asm
	{
    .reg .pred p;
    and.b32 %r1029, %r1051, %r1031;    setp.ne.u32 p, %r1029, 0;
    vote.ballot.sync.b32 %r1029, p, 0xffffffff;
    @!p not.b32 %r1029, %r1029;
}

	// end inline asm
	mov.b32 	%r1034, 2;
	// begin inline asm
	{
    .reg .pred p;
    and.b32 %r1032, %r1051, %r1034;    setp.ne.u32 p, %r1032, 0;
    vote.ballot.sync.b32 %r1032, p, 0xffffffff;
    @!p not.b32 %r1032, %r1032;
}

	// end inline asm
	and.b32  	%r1056, %r1032, %r1029;
	mov.b32 	%r1037, 4;
	// begin inline asm
	{
    .reg .pred p;
    and.b32 %r1035, %r1051, %r1037;    setp.ne.u32 p, %r1035, 0;
    vote.ballot.sync.b32 %r1035, p, 0xffffffff;
    @!p not.b32 %r1035, %r1035;
}

	// end inline asm
	and.b32  	%r1057, %r1035, %r1056;
	mov.b32 	%r1040, 8;
	// begin inline asm
	{
    .reg .pred p;
    and.b32 %r1038, %r1051, %r1040;    setp.ne.u32 p, %r1038, 0;
    vote.ballot.sync.b32 %r1038, p, 0xffffffff;
    @!p not.b32 %r1038, %r1038;
}

	// end inline asm
	and.b32  	%r1058, %r1038, %r1057;
	mov.b32 	%r1043, 16;
	// begin inline asm
	{
    .reg .pred p;
    and.b32 %r1041, %r1051, %r1043;    setp.ne.u32 p, %r1041, 0;
    vote.ballot.sync.b32 %r1041, p, 0xffffffff;
    @!p not.b32 %r1041, %r1041;
}

	// end inline asm
	and.b32  	%r1059, %r1041, %r1058;
	mov.b32 	%r1046, 32;
	// begin inline asm
	{
    .reg .pred p;
    and.b32 %r1044, %r1051, %r1046;    setp.ne.u32 p, %r1044, 0;
    vote.ballot.sync.b32 %r1044, p, 0xffffffff;
    @!p not.b32 %r1044, %r1044;
}

	// end inline asm
	and.b32  	%r1060, %r1044, %r1059;
	mov.b32 	%r1049, 64;
	// begin inline asm
	{
    .reg .pred p;
    and.b32 %r1047, %r1051, %r1049;    setp.ne.u32 p, %r1047, 0;
    vote.ballot.sync.b32 %r1047, p, 0xffffffff;
    @!p not.b32 %r1047, %r1047;
}

	// end inline asm
	and.b32  	%r1061, %r1047, %r1060;
	mov.b32 	%r1052, 128;
	// begin inline asm
	{
    .reg .pred p;
    and.b32 %r1050, %r1051, %r1052;    setp.ne.u32 p, %r1050, 0;
    vote.ballot.sync.b32 %r1050, p, 0xffffffff;
    @!p not.b32 %r1050, %r1050;
}

	// end inline asm
	and.b32  	%r1062, %r1050, %r1061;
	clz.b32 	%r1063, %r1062;
	sub.s32 	%r227, 31, %r1063;
	and.b32  	%r1064, %r646, %r1062;
	popc.b32 	%r228, %r1064;
	setp.ne.s32 	%p92, %r295, %r227;
	mov.b32 	%r1793, 0;
	@%p92 bra 	$L__BB11_137;
	shl.b32 	%r1065, %r1051, 2;
	add.s32 	%r1066, %r164, %r1065;
	atom.shared.add.u32 	%r1793, [%r1066], %r228;
$L__BB11_137:
	shfl.sync.idx.b32	%r1092|%p93, %r1793, %r227, 31, -1;
	add.s32 	%r231, %r228, %r1092;
	shr.u32 	%r1093, %r1775, %r293;
	and.b32  	%r1089, %r1093, %r82;
	mov.b32 	%r1069, 1;
	// begin inline asm
	{
    .reg .pred p;
    and.b32 %r1067, %r1089, %r1069;    setp.ne.u32 p, %r1067, 0;
    vote.ballot.sync.b32 %r1067, p, 0xffffffff;
    @!p not.b32 %r1067, %r1067;
}

	// end inline asm
	mov.b32 	%r1072, 2;
	// begin inline asm
	{
    .reg .pred p;
    and.b32 %r1070, %r1089, %r1072;    setp.ne.u32 p, %r1070, 0;
    vote.ballot.sync.b32 %r1070, p, 0xffffffff;
    @!p not.b32 %r1070, %r1070;
}

	// end inline asm
	and.b32  	%r1094, %r1070, %r1067;
	mov.b32 	%r1075, 4;
	// begin inline asm
	{
    .reg .pred p;
    and.b32 %r1073, %r1089, %r1075;    setp.ne.u32 p, %r1073, 0;
    vote.ballot.sync.b32 %r1073, p, 0xffffffff;
    @!p not.b32 %r1073, %r1073;
}

	// end inline asm
	and.b32  	%r1095, %r1073, %r1094;
	mov.b32 	%r1078, 8;
	// begin inline asm
	{
    .reg .pred p;
    and.b32 %r1076, %r1089, %r1078;    setp.ne.u32 p, %r1076, 0;
    vote.ballot.sync.b32 %r1076, p, 0xffffffff;
    @!p not.b32 %r1076, %r1076;
}

	// end inline asm
	and.b32  	%r1096, %r1076, %r1095;
	mov.b32 	%r1081, 16;
	// begin inline asm
	{
    .reg .pred p;
    and.b32 %r1079, %r1089, %r1081;    setp.ne.u32 p, %r1079, 0;
    vote.ballot.sync.b32 %r1079, p, 0xffffffff;
    @!p not.b32 %r1079, %r1079;
}

	// end inline asm
	and.b32  	%r1097, %r1079, %r1096;
	mov.b32 	%r1084, 32;
	// begin inline asm
	{
    .reg .pred p;
    and.b32 %r1082, %r1089, %r1084;    setp.ne.u32 p, %r1082, 0;
    vote.ballot.sync.b32 %r1082, p, 0xffffffff;
    @!p not.b32 %r1082, %r1082;
}

	// end inline asm
	and.b32  	%r1098, %r1082, %r1097;
	mov.b32 	%r1087, 64;
	// begin inline asm
	{
    .reg .pred p;
    and.b32 %r1085, %r1089, %r1087;    setp.ne.u32 p, %r1085, 0;
    vote.ballot.sync.b32 %r1085, p, 0xffffffff;
    @!p not.b32 %r1085, %r1085;
}

	// end inline asm
	and.b32  	%r1099, %r1085, %r1098;
	mov.b32 	%r1090, 128;
	// begin inline asm
	{
    .reg .pred p;
    and.b32 %r1088, %r1089, %r1090;    setp.ne.u32 p, %r1088, 0;
    vote.ballot.sync.b32 %r1088, p, 0xffffffff;
    @!p not.b32 %r1088, %r1088;
}

	// end inline asm
	and.b32  	%r1100, %r1088, %r1099;
	clz.b32 	%r1101, %r1100;
	sub.s32 	%r233, 31, %r1101;
	and.b32  	%r1102, %r646, %r1100;
	popc.b32 	%r234, %r1102;
	setp.ne.s32 	%p94, %r295, %r233;
	mov.b32 	%r1794, 0;
	@%p94 bra 	$L__BB11_139;
	shl.b32 	%r1103, %r1089, 2;
	add.s32 	%r1104, %r164, %r1103;
	atom.shared.add.u32 	%r1794, [%r1104], %r234;
$L__BB11_139:
	shfl.sync.idx.b32	%r1130|%p95, %r1794, %r233, 31, -1;
	add.s32 	%r237, %r234, %r1130;
	shr.u32 	%r1131, %r1776, %r293;
	and.b32  	%r1127, %r1131, %r82;
	mov.b32 	%r1107, 1;
	// begin inline asm
	{
    .reg .pred p;
    and.b32 %r1105, %r1127, %r1107;    setp.ne.u32 p, %r1105, 0;
    vote.ballot.sync.b32 %r1105, p, 0xffffffff;
    @!p not.b32 %r1105, %r1105;
}

	// end inline asm
	mov.b32 	%r1110, 2;
	// begin inline asm
	{
    .reg .pred p;
    and.b32 %r1108, %r1127, %r1110;    setp.ne.u32 p, %r1108, 0;
    vote.ballot.sync.b32 %r1108, p, 0xffffffff;
    @!p not.b32 %r1108, %r1108;
}

	// end inline asm
	and.b32  	%r1132, %r1108, %r1105;
	mov.b32 	%r1113, 4;
	// begin inline asm
	{
    .reg .pred p;
    and.b32 %r1111, %r1127, %r1113;    setp.ne.u32 p, %r1111, 0;
    vote.ballot.sync.b32 %r1111, p, 0xffffffff;
    @!p not.b32 %r1111, %r1111;
}

	// end inline asm
	and.b32  	%r1133, %r1111, %r1132;
	mov.b32 	%r1116, 8;
	// begin inline asm
	{
    .reg .pred p;
    and.b32 %r1114, %r1127, %r1116;    setp.ne.u32 p, %r1114, 0;
    vote.ballot.sync.b32 %r1114, p, 0xffffffff;
    @!p not.b32 %r1114, %r1114;
}

	// end inline asm
	and.b32  	%r1134, %r1114, %r1133;
	mov.b32 	%r1119, 16;
	// begin inline asm
	{
    .reg .pred p;
    and.b32 %r1117, %r1127, %r1119;    setp.ne.u32 p, %r1117, 0;
    vote.ballot.sync.b32 %r1117, p, 0xffffffff;
    @!p not.b32 %r1117, %r1117;
}

	// end inline asm
	and.b32  	%r1135, %r1117, %r1134;
	mov.b32 	%r1122, 32;
	// begin inline asm
	{
    .reg .pred p;
    and.b32 %r1120, %r1127, %r1122;    setp.ne.u32 p, %r1120, 0;
    vote.ballot.sync.b32 %r1120, p, 0xffffffff;
    @!p not.b32 %r1120, %r1120;
}

	// end inline asm
	and.b32  	%r1136, %r1120, %r1135;
	mov.b32 	%r1125, 64;
	// begin inline asm
	{
    .reg .pred p;
    and.b32 %r1123, %r1127, %r1125;    setp.ne.u32 p, %r1123, 0;
    vote.ballot.sync.b32 %r1123, p, 0xffffffff;
    @!p not.b32 %r1123, %r1123;
}

	// end inline asm
	and.b32  	%r1137, %r1123, %r1136;
	mov.b32 	%r1128, 128;
	// begin inline asm
	{
    .reg .pred p;
    and.b32 %r1126, %r1127, %r1128;    setp.ne.u32 p, %r1126, 0;
    vote.ballot.sync.b32 %r1126, p, 0xffffffff;
    @!p not.b32 %r1126, %r1126;
}

	// end inline asm
	and.b32  	%r1138, %r1126, %r1137;
	clz.b32 	%r1139, %r1138;
	sub.s32 	%r239, 31, %r1139;
	and.b32  	%r1140, %r646, %r1138;
	popc.b32 	%r240, %r1140;
	setp.ne.s32 	%p96, %r295, %r239;
	mov.b32 	%r1795, 0;
	@%p96 bra 	$L__BB11_141;
	shl.b32 	%r1141, %r1127, 2;
	add.s32 	%r1142, %r164, %r1141;
	atom.shared.add.u32 	%r1795, [%r1142], %r240;
$L__BB11_141:
	shfl.sync.idx.b32	%r1168|%p97, %r1795, %r239, 31, -1;
	add.s32 	%r243, %r240, %r1168;
	shr.u32 	%r1169, %r1777, %r293;
	and.b32  	%r1165, %r1169, %r82;
	mov.b32 	%r1145, 1;
	// begin inline asm
	{
    .reg .pred p;
    and.b32 %r1143, %r1165, %r1145;    setp.ne.u32 p, %r1143, 0;
    vote.ballot.sync.b32 %r1143, p, 0xffffffff;
    @!p not.b32 %r1143, %r1143;
}

	// end inline asm
	mov.b32 	%r1148, 2;
	// begin inline asm
	{
    .reg .pred p;
    and.b32 %r1146, %r1165, %r1148;    setp.ne.u32 p, %r1146, 0;
    vote.ballot.sync.b32 %r1146, p, 0xffffffff;
    @!p not.b32 %r1146, %r1146;
}

	// end inline asm
	and.b32  	%r1170, %r1146, %r1143;
	mov.b32 	%r1151, 4;
	// begin inline asm
	{
    .reg .pred p;
    and.b32 %r1149, %r1165, %r1151;    setp.ne.u32 p, %r1149, 0;
    vote.ballot.sync.b32 %r1149, p, 0xffffffff;
    @!p not.b32 %r1149, %r1149;
}

	// end inline asm
	and.b32  	%r1171, %r1149, %r1170;
	mov.b32 	%r1154, 8;
	// begin inline asm
	{
    .reg .pred p;
    and.b32 %r1152, %r1165, %r1154;    setp.ne.u32 p, %r1152, 0;
    vote.ballot.sync.b32 %r1152, p, 0xffffffff;
    @!p not.b32 %r1152, %r1152;
}

	// end inline asm
	and.b32  	%r1172, %r1152, %r1171;
	mov.b32 	%r1157, 16;
	// begin inline asm
	{
    .reg .pred p;
    and.b32 %r1155, %r1165, %r1157;    setp.ne.u32 p, %r1155, 0;
    vote.ballot.sync.b32 %r1155, p, 0xffffffff;
    @!p not.b32 %r1155, %r1155;
}

	// end inline asm
	and.b32  	%r1173, %r1155, %r1172;
	mov.b32 	%r1160, 32;
	// begin inline asm
	{
    .reg .pred p;
    and.b32 %r1158, %r1165, %r1160;    setp.ne.u32 p, %r1158, 0;
    vote.ballot.sync.b32 %r1158, p, 0xffffffff;
    @!p not.b32 %r1158, %r1158;
}

	// end inline asm
	and.b32  	%r1174, %r1158, %r1173;
	mov.b32 	%r1163, 64;
	// begin inline asm
	{
    .reg .pred p;
    and.b32 %r1161, %r1165, %r1163;    setp.ne.u32 p, %r1161, 0;
    vote.ballot.sync.b32 %r1161, p, 0xffffffff;
    @!p not.b32 %r1161, %r1161;
}

	// end inline asm
	and.b32  	%r1175, %r1161, %r1174;
	mov.b32 	%r1166, 128;
	// begin inline asm
	{
    .reg .pred p;
    and.b32 %r1164, %r1165, %r1166;    setp.ne.u32 p, %r1164, 0;
    vote.ballot.sync.b32 %r1164, p, 0xffffffff;
    @!p not.b32 %r1164, %r1164;
}

	// end inline asm
	and.b32  	%r1176, %r1164, %r1175;
	clz.b32 	%r1177, %r1176;
	sub.s32 	%r245, 31, %r1177;
	and.b32  	%r1178, %r646, %r1176;
	popc.b32 	%r246, %r1178;
	setp.ne.s32 	%p98, %r295, %r245;
	mov.b32 	%r1796, 0;
	@%p98 bra 	$L__BB11_143;
	shl.b32 	%r1179, %r1165, 2;
	add.s32 	%r1180, %r164, %r1179;
	atom.shared.add.u32 	%r1796, [%r1180], %r246;
$L__BB11_143:
	shfl.sync.idx.b32	%r1206|%p99, %r1796, %r245, 31, -1;
	add.s32 	%r249, %r246, %r1206;
	shr.u32 	%r1207, %r1778, %r293;
	and.b32  	%r1203, %r1207, %r82;
	mov.b32 	%r1183, 1;
	// begin inline asm
	{
    .reg .pred p;
    and.b32 %r1181, %r1203, %r1183;    setp.ne.u32 p, %r1181, 0;
    vote.ballot.sync.b32 %r1181, p, 0xffffffff;
    @!p not.b32 %r1181, %r1181;
}

	// end inline asm
	mov.b32 	%r1186, 2;
	// begin inline asm
	{
    .reg .pred p;
    and.b32 %r1184, %r1203, %r1186;    setp.ne.u32 p, %r1184, 0;
    vote.ballot.sync.b32 %r1184, p, 0xffffffff;
    @!p not.b32 %r1184, %r1184;
}

	// end inline asm
	and.b32  	%r1208, %r1184, %r1181;
	mov.b32 	%r1189, 4;
	// begin inline asm
	{
    .reg .pred p;
    and.b32 %r1187, %r1203, %r1189;    setp.ne.u32 p, %r1187, 0;
    vote.ballot.sync.b32 %r1187, p, 0xffffffff;
    @!p not.b32 %r1187, %r1187;
}

	// end inline asm
	and.b32  	%r1209, %r1187, %r1208;
	mov.b32 	%r1192, 8;
	// begin inline asm
	{
    .reg .pred p;
    and.b32 %r1190, %r1203, %r1192;    setp.ne.u32 p, %r1190, 0;
    vote.ballot.sync.b32 %r1190, p, 0xffffffff;
    @!p not.b32 %r1190, %r1190;
}

	// end inline asm
	and.b32  	%r1210, %r1190, %r1209;
	mov.b32 	%r1195, 16;
	// begin inline asm
	{
    .reg .pred p;
    and.b32 %r1193, %r1203, %r1195;    setp.ne.u32 p, %r1193, 0;
    vote.ballot.sync.b32 %r1193, p, 0xffffffff;
    @!p not.b32 %r1193, %r1193;
}

	// end inline asm
	and.b32  	%r1211, %r1193, %r1210;
	mov.b32 	%r1198, 32;
	// begin inline asm
	{
    .reg .pred p;
    and.b32 %r1196, %r1203, %r1198;    setp.ne.u32 p, %r1196, 0;
    vote.ballot.sync.b32 %r1196, p, 0xffffffff;
    @!p not.b32 %r1196, %r1196;
}

	// end inline asm
	and.b32  	%r1212, %r1196, %r1211;
	mov.b32 	%r1201, 64;
	// begin inline asm
	{
    .reg .pred p;
    and.b32 %r1199, %r1203, %r1201;    setp.ne.u32 p, %r1199, 0;
    vote.ballot.sync.b32 %r1199, p, 0xffffffff;
    @!p not.b32 %r1199, %r1199;
}

	// end inline asm
	and.b32  	%r1213, %r1199, %r1212;
	mov.b32 	%r1204, 128;
	// begin inline asm
	{
    .reg .pred p;
    and.b32 %r1202, %r1203, %r1204;    setp.ne.u32 p, %r1202, 0;
    vote.ballot.sync.b32 %r1202, p, 0xffffffff;
    @!p not.b32 %r1202, %r1202;
}

	// end inline asm
	and.b32  	%r1214, %r1202, %r1213;
	clz.b32 	%r1215, %r1214;
	sub.s32 	%r251, 31, %r1215;
	and.b32  	%r1216, %r646, %r1214;
	popc.b32 	%r252, %r1216;
	setp.ne.s32 	%p100, %r295, %r251;
	mov.b32 	%r1797, 0;
	@%p100 bra 	$L__BB11_145;
	shl.b32 	%r1217, %r1203, 2;
	add.s32 	%r1218, %r164, %r1217;
	atom.shared.add.u32 	%r1797, [%r1218], %r252;
$L__BB11_145:
	shfl.sync.idx.b32	%r1244|%p101, %r1797, %r251, 31, -1;
	add.s32 	%r255, %r252, %r1244;
	shr.u32 	%r1245, %r1779, %r293;
	and.b32  	%r1241, %r1245, %r82;
	mov.b32 	%r1221, 1;
	// begin inline asm
	{
    .reg .pred p;
    and.b32 %r1219, %r1241, %r1221;    setp.ne.u32 p, %r1219, 0;
    vote.ballot.sync.b32 %r1219, p, 0xffffffff;
    @!p not.b32 %r1219, %r1219;
}

	// end inline asm
	mov.b32 	%r1224, 2;
	// begin inline asm
	{
    .reg .pred p;
    and.b32 %r1222, %r1241, %r1224;    setp.ne.u32 p, %r1222, 0;
    vote.ballot.sync.b32 %r1222, p, 0xffffffff;
    @!p not.b32 %r1222, %r1222;
}

	// end inline asm
	and.b32  	%r1246, %r1222, %r1219;
	mov.b32 	%r1227, 4;
	// begin inline asm
	{
    .reg .pred p;
    and.b32 %r1225, %r1241, %r1227;    setp.ne.u32 p, %r1225, 0;
    vote.ballot.sync.b32 %r1225, p, 0xffffffff;
    @!p not.b32 %r1225, %r1225;
}

	// end inline asm
	and.b32  	%r1247, %r1225, %r1246;
	mov.b32 	%r1230, 8;
	// begin inline asm
	{
    .reg .pred p;
    and.b32 %r1228, %r1241, %r1230;    setp.ne.u32 p, %r1228, 0;
    vote.ballot.sync.b32 %r1228, p, 0xffffffff;
    @!p not.b32 %r1228, %r1228;
}

	// end inline asm
	and.b32  	%r1248, %r1228, %r1247;
	mov.b32 	%r1233, 16;
	// begin inline asm
	{
    .reg .pred p;
    and.b32 %r1231, %r1241, %r1233;    setp.ne.u32 p, %r1231, 0;
    vote.ballot.sync.b32 %r1231, p, 0xffffffff;
    @!p not.b32 %r1231, %r1231;
}

	// end inline asm
	and.b32  	%r1249, %r1231, %r1248;
	mov.b32 	%r1236, 32;
	// begin inline asm
	{
    .reg .pred p;
    and.b32 %r1234, %r1241, %r1236;    setp.ne.u32 p, %r1234, 0;
    vote.ballot.sync.b32 %r1234, p, 0xffffffff;
    @!p not.b32 %r1234, %r1234;
}

	// end inline asm
	and.b32  	%r1250, %r1234, %r1249;
	mov.b32 	%r1239, 64;
	// begin inline asm
	{
    .reg .pred p;
    and.b32 %r1237, %r1241, %r1239;    setp.ne.u32 p, %r1237, 0;
    vote.ballot.sync.b32 %r1237, p, 0xffffffff;
    @!p not.b32 %r1237, %r1237;
}

	// end inline asm
	and.b32  	%r1251, %r1237, %r1250;
	mov.b32 	%r1242, 128;
	// begin inline asm
	{
    .reg .pred p;
    and.b32 %r1240, %r1241, %r1242;    setp.ne.u32 p, %r1240, 0;
    vote.ballot.sync.b32 %r1240, p, 0xffffffff;
    @!p not.b32 %r1240, %r1240;
}

	// end inline asm
	and.b32  	%r1252, %r1240, %r1251;
	clz.b32 	%r1253, %r1252;
	sub.s32 	%r257, 31, %r1253;
	and.b32  	%r1254, %r646, %r1252;
	popc.b32 	%r258, %r1254;
	setp.ne.s32 	%p102, %r295, %r257;
	mov.b32 	%r1798, 0;
	@%p102 bra 	$L__BB11_147;
	shl.b32 	%r1259, %r1241, 2;
	add.s32 	%r1260, %r164, %r1259;
	atom.shared.add.u32 	%r1798, [%r1260], %r258;
$L__BB11_147:
	shfl.sync.idx.b32	%r1286|%p103, %r1798, %r257, 31, -1;
	add.s32 	%r261, %r258, %r1286;
	shr.u32 	%r1287, %r1780, %r293;
	and.b32  	%r1283, %r1287, %r82;
	mov.b32 	%r1263, 1;
	// begin inline asm
	{
    .reg .pred p;
    and.b32 %r1261, %r1283, %r1263;    setp.ne.u32 p, %r1261, 0;
    vote.ballot.sync.b32 %r1261, p, 0xffffffff;
    @!p not.b32 %r1261, %r1261;
}

	// end inline asm
	mov.b32 	%r1266, 2;
	// begin inline asm
	{
    .reg .pred p;
    and.b32 %r1264, %r1283, %r1266;    setp.ne.u32 p, %r1264, 0;
    vote.ballot.sync.b32 %r1264, p, 0xffffffff;
    @!p not.b32 %r1264, %r1264;
}

	// end inline asm
	and.b32  	%r1288, %r1264, %r1261;
	mov.b32 	%r1269, 4;
	// begin inline asm
	{
    .reg .pred p;
    and.b32 %r1267, %r1283, %r1269;    setp.ne.u32 p, %r1267, 0;
    vote.ballot.sync.b32 %r1267, p, 0xffffffff;
    @!p not.b32 %r1267, %r1267;
}

	// end inline asm
	and.b32  	%r1289, %r1267, %r1288;
	mov.b32 	%r1272, 8;
	// begin inline asm
	{
    .reg .pred p;
    and.b32 %r1270, %r1283, %r1272;    setp.ne.u32 p, %r1270, 0;
    vote.ballot.sync.b32 %r1270, p, 0xffffffff;
    @!p not.b32 %r1270, %r1270;
}

	// end inline asm
	and.b32  	%r1290, %r1270, %r1289;
	mov.b32 	%r1275, 16;
	// begin inline asm
	{
    .reg .pred p;
    and.b32 %r1273, %r1283, %r1275;    setp.ne.u32 p, %r1273, 0;
    vote.ballot.sync.b32 %r1273, p, 0xffffffff;
    @!p not.b32 %r1273, %r1273;
}

	// end inline asm
	and.b32  	%r1291, %r1273, %r1290;
	mov.b32 	%r1278, 32;
	// begin inline asm
	{
    .reg .pred p;
    and.b32 %r1276, %r1283, %r1278;    setp.ne.u32 p, %r1276, 0;
    vote.ballot.sync.b32 %r1276, p, 0xffffffff;
    @!p not.b32 %r1276, %r1276;
}

	// end inline asm
	and.b32  	%r1292, %r1276, %r1291;
	mov.b32 	%r1281, 64;
	// begin inline asm
	{
    .reg .pred p;
    and.b32 %r1279, %r1283, %r1281;    setp.ne.u32 p, %r1279, 0;
    vote.ballot.sync.b32 %r1279, p, 0xffffffff;
    @!p not.b32 %r1279, %r1279;
}

	// end inline asm
	and.b32  	%r1293, %r1279, %r1292;
	mov.b32 	%r1284, 128;
	// begin inline asm
	{
    .reg .pred p;
    and.b32 %r1282, %r1283, %r1284;    setp.ne.u32 p, %r1282, 0;
    vote.ballot.sync.b32 %r1282, p, 0xffffffff;
    @!p not.b32 %r1282, %r1282;
}

	// end inline asm
	and.b32  	%r1294, %r1282, %r1293;
	clz.b32 	%r1295, %r1294;
	sub.s32 	%r263, 31, %r1295;
	and.b32  	%r1296, %r646, %r1294;
	popc.b32 	%r264, %r1296;
	setp.ne.s32 	%p104, %r295, %r263;
	mov.b32 	%r1799, 0;
	@%p104 bra 	$L__BB11_149;
	shl.b32 	%r1301, %r1283, 2;
	add.s32 	%r1302, %r164, %r1301;
	atom.shared.add.u32 	%r1799, [%r1302], %r264;
$L__BB11_149:
	shfl.sync.idx.b32	%r1328|%p105, %r1799, %r263, 31, -1;
	add.s32 	%r267, %r264, %r1328;
	shr.u32 	%r1329, %r1781, %r293;
	and.b32  	%r1325, %r1329, %r82;
	mov.b32 	%r1305, 1;
	// begin inline asm
	{
    .reg .pred p;
    and.b32 %r1303, %r1325, %r1305;    setp.ne.u32 p, %r1303, 0;
    vote.ballot.sync.b32 %r1303, p, 0xffffffff;
    @!p not.b32 %r1303, %r1303;
}

	// end inline asm
	mov.b32 	%r1308, 2;
	// begin inline asm
	{
    .reg .pred p;
    and.b32 %r1306, %r1325, %r1308;    setp.ne.u32 p, %r1306, 0;
    vote.ballot.sync.b32 %r1306, p, 0xffffffff;
    @!p not.b32 %r1306, %r1306;
}

	// end inline asm
	and.b32  	%r1330, %r1306, %r1303;
	mov.b32 	%r1311, 4;
	// begin inline asm
	{
    .reg .pred p;
    and.b32 %r1309, %r1325, %r1311;    setp.ne.u32 p, %r1309, 0;
    vote.ballot.sync.b32 %r1309, p, 0xffffffff;
    @!p not.b32 %r1309, %r1309;
}

	// end inline asm
	and.b32  	%r1331, %r1309, %r1330;
	mov.b32 	%r1314, 8;
	// begin inline asm
	{
    .reg .pred p;
    and.b32 %r1312, %r1325, %r1314;    setp.ne.u32 p, %r1312, 0;
    vote.ballot.sync.b32 %r1312, p, 0xffffffff;
    @!p not.b32 %r1312, %r1312;
}

	// end inline asm
	and.b32  	%r1332, %r1312, %r1331;
	mov.b32 	%r1317, 16;
	// begin inline asm
	{
    .reg .pred p;
    and.b32 %r1315, %r1325, %r1317;    setp.ne.u32 p, %r1315, 0;
    vote.ballot.sync.b32 %r1315, p, 0xffffffff;
    @!p not.b32 %r1315, %r1315;
}

	// end inline asm
	and.b32  	%r1333, %r1315, %r1332;
	mov.b32 	%r1320, 32;
	// begin inline asm
	{
    .reg .pred p;
    and.b32 %r1318, %r1325, %r1320;    setp.ne.u32 p, %r1318, 0;
    vote.ballot.sync.b32 %r1318, p, 0xffffffff;
    @!p not.b32 %r1318, %r1318;
}

	// end inline asm
	and.b32  	%r1334, %r1318, %r1333;
	mov.b32 	%r1323, 64;
	// begin inline asm
	{
    .reg .pred p;
    and.b32 %r1321, %r1325, %r1323;    setp.ne.u32 p, %r1321, 0;
    vote.ballot.sync.b32 %r1321, p, 0xffffffff;
    @!p not.b32 %r1321, %r1321;
}

	// end inline asm
	and.b32  	%r1335, %r1321, %r1334;
	mov.b32 	%r1326, 128;
	// begin inline asm
	{
    .reg .pred p;
    and.b32 %r1324, %r1325, %r1326;    setp.ne.u32 p, %r1324, 0;
    vote.ballot.sync.b32 %r1324, p, 0xffffffff;
    @!p not.b32 %r1324, %r1324;
}

	// end inline asm
	and.b32  	%r1336, %r1324, %r1335;
	clz.b32 	%r1337, %r1336;
	sub.s32 	%r269, 31, %r1337;
	and.b32  	%r1338, %r646, %r1336;
	popc.b32 	%r270, %r1338;
	setp.ne.s32 	%p106, %r295, %r269;
	mov.b32 	%r1800, 0;
	@%p106 bra 	$L__BB11_151;
	shl.b32 	%r1339, %r1, 5;
	and.b32  	%r1340, %r1339, 31744;
	add.s32 	%r1342, %r551, %r1340;
	shl.b32 	%r1343, %r1325, 2;
	add.s32 	%r1344, %r1342, %r1343;
	atom.shared.add.u32 	%r1800, [%r1344], %r270;
$L__BB11_151:
	shfl.sync.idx.b32	%r1370|%p107, %r1800, %r269, 31, -1;
	add.s32 	%r273, %r270, %r1370;
	shr.u32 	%r1371, %r1782, %r293;
	and.b32  	%r1367, %r1371, %r82;
	mov.b32 	%r1347, 1;
	// begin inline asm
	{
    .reg .pred p;
    and.b32 %r1345, %r1367, %r1347;    setp.ne.u32 p, %r1345, 0;
    vote.ballot.sync.b32 %r1345, p, 0xffffffff;
    @!p not.b32 %r1345, %r1345;
}

	// end inline asm
	mov.b32 	%r1350, 2;
	// begin inline asm
	{
    .reg .pred p;
    and.b32 %r1348, %r1367, %r1350;    setp.ne.u32 p, %r1348, 0;
    vote.ballot.sync.b32 %r1348, p, 0xffffffff;
    @!p not.b32 %r1348, %r1348;
}

	// end inline asm
	and.b32  	%r1372, %r1348, %r1345;
	mov.b32 	%r1353, 4;
	// begin inline asm
	{
    .reg .pred p;
    and.b32 %r1351, %r1367, %r1353;    setp.ne.u32 p, %r1351, 0;
    vote.ballot.sync.b32 %r1351, p, 0xffffffff;
    @!p not.b32 %r1351, %r1351;
}

	// end inline asm
	and.b32  	%r1373, %r1351, %r1372;
	mov.b32 	%r1356, 8;
	// begin inline asm
	{
    .reg .pred p;
    and.b32 %r1354, %r1367, %r1356;    setp.ne.u32 p, %r1354, 0;
    vote.ballot.sync.b32 %r1354, p, 0xffffffff;
    @!p not.b32 %r1354, %r1354;
}

	// end inline asm
	and.b32  	%r1374, %r1354, %r1373;
	mov.b32 	%r1359, 16;
	// begin inline asm
	{
    .reg .pred p;
    and.b32 %r1357, %r1367, %r1359;    setp.ne.u32 p, %r1357, 0;
    vote.ballot.sync.b32 %r1357, p, 0xffffffff;
    @!p not.b32 %r1357, %r1357;
}

	// end inline asm
	and.b32  	%r1375, %r1357, %r1374;
	mov.b32 	%r1362, 32;
	// begin inline asm
	{
    .reg .pred p;
    and.b32 %r1360, %r1367, %r1362;    setp.ne.u32 p, %r1360, 0;
    vote.ballot.sync.b32 %r1360, p, 0xffffffff;
    @!p not.b32 %r1360, %r1360;
}

	// end inline asm
	and.b32  	%r1376, %r1360, %r1375;
	mov.b32 	%r1365, 64;
	// begin inline asm
	{
    .reg .pred p;
    and.b32 %r1363, %r1367, %r1365;    setp.ne.u32 p, %r1363, 0;
    vote.ballot.sync.b32 %r1363, p, 0xffffffff;
    @!p not.b32 %r1363, %r1363;
}

	// end inline asm
	and.b32  	%r1377, %r1363, %r1376;
	mov.b32 	%r1368, 128;
	// begin inline asm
	{
    .reg .pred p;
    and.b32 %r1366, %r1367, %r1368;    setp.ne.u32 p, %r1366, 0;
    vote.ballot.sync.b32 %r1366, p, 0xffffffff;
    @!p not.b32 %r1366, %r1366;
}

	// end inline asm
	and.b32  	%r1378, %r1366, %r1377;
	clz.b32 	%r1379, %r1378;
	sub.s32 	%r275, 31, %r1379;
	and.b32  	%r1380, %r646, %r1378;
	popc.b32 	%r276, %r1380;
	setp.ne.s32 	%p108, %r295, %r275;
	mov.b32 	%r1801, 0;
	@%p108 bra 	$L__BB11_153;
	shl.b32 	%r1385, %r1367, 2;
	add.s32 	%r1386, %r164, %r1385;
	atom.shared.add.u32 	%r1801, [%r1386], %r276;
$L__BB11_153:
	setp.gt.u32 	%p109, %r1, 255;
	shfl.sync.idx.b32	%r1387|%p110, %r1801, %r275, 31, -1;
	add.s32 	%r1388, %r276, %r1387;
	bar.sync 	0;
	shl.b32 	%r1389, %r171, 2;
	add.s32 	%r1391, %r551, %r1389;
	st.shared.u32 	[%r1391+-4], %r1764;
	shl.b32 	%r1392, %r177, 2;
	add.s32 	%r1393, %r551, %r1392;
	st.shared.u32 	[%r1393+-4], %r1765;
	shl.b32 	%r1394, %r183, 2;
	add.s32 	%r1395, %r551, %r1394;
	st.shared.u32 	[%r1395+-4], %r1766;
	shl.b32 	%r1396, %r189, 2;
	add.s32 	%r1397, %r551, %r1396;
	st.shared.u32 	[%r1397+-4], %r1767;
	shl.b32 	%r1398, %r195, 2;
	add.s32 	%r1399, %r551, %r1398;
	st.shared.u32 	[%r1399+-4], %r1768;
	shl.b32 	%r1400, %r201, 2;
	add.s32 	%r1401, %r551, %r1400;
	st.shared.u32 	[%r1401+-4], %r1769;
	shl.b32 	%r1402, %r207, 2;
	add.s32 	%r1403, %r551, %r1402;
	st.shared.u32 	[%r1403+-4], %r1770;
	shl.b32 	%r1404, %r213, 2;
	add.s32 	%r1405, %r551, %r1404;
	st.shared.u32 	[%r1405+-4], %r1771;
	shl.b32 	%r1406, %r219, 2;
	add.s32 	%r1407, %r551, %r1406;
	st.shared.u32 	[%r1407+-4], %r1772;
	shl.b32 	%r1408, %r225, 2;
	add.s32 	%r1409, %r551, %r1408;
	st.shared.u32 	[%r1409+-4], %r1773;
	shl.b32 	%r1410, %r231, 2;
	add.s32 	%r1411, %r551, %r1410;
	st.shared.u32 	[%r1411+-4], %r1774;
	shl.b32 	%r1412, %r237, 2;
	add.s32 	%r1413, %r551, %r1412;
	st.shared.u32 	[%r1413+-4], %r1775;
	shl.b32 	%r1414, %r243, 2;
	add.s32 	%r1415, %r551, %r1414;
	st.shared.u32 	[%r1415+-4], %r1776;
	shl.b32 	%r1416, %r249, 2;
	add.s32 	%r1417, %r551, %r1416;
	st.shared.u32 	[%r1417+-4], %r1777;
	shl.b32 	%r1418, %r255, 2;
	add.s32 	%r1419, %r551, %r1418;
	st.shared.u32 	[%r1419+-4], %r1778;
	shl.b32 	%r1420, %r261, 2;
	add.s32 	%r1421, %r551, %r1420;
	st.shared.u32 	[%r1421+-4], %r1779;
	shl.b32 	%r1422, %r267, 2;
	add.s32 	%r1423, %r551, %r1422;
	st.shared.u32 	[%r1423+-4], %r1780;
	shl.b32 	%r1424, %r273, 2;
	add.s32 	%r1425, %r551, %r1424;
	st.shared.u32 	[%r1425+-4], %r1781;
	shl.b32 	%r1426, %r1388, 2;
	add.s32 	%r1427, %r551, %r1426;
	st.shared.u32 	[%r1427+-4], %r1782;
	shl.b32 	%r1428, %r1, 3;
	add.s32 	%r1429, %r551, %r1428;
	add.s32 	%r279, %r1429, 29184;
	@%p109 bra 	$L__BB11_161;
	ld.param.u64 	%rd236, [_ZN3cub18CUB_300001_SM_10006detail10radix_sort29DeviceRadixSortOnesweepKernelINS1_5radix10policy_hubIiNS0_8NullTypeEyE10Policy1000ELNS0_9SortOrderE0EiS6_yiiNS1_21identity_decomposer_tEEEvPT5_SC_PT3_PKSD_PT1_PKSH_PT2_PKSL_T4_iiT6__param_3];
	cvta.to.global.u64 	%rd57, %rd236;
	shl.b64 	%rd58, %rd7, 3;
	add.s64 	%rd59, %rd57, %rd58;
	ld.global.u64 	%rd60, [%rd59];
	cvt.s64.s32 	%rd61, %r163;
	sub.s64 	%rd238, %rd60, %rd61;
	st.shared.u64 	[%r279], %rd238;
	setp.lt.s32 	%p111, %r3, 1;
	mov.u32 	%r1805, %r1759;
	@%p111 bra 	$L__BB11_160;
	mov.b32 	%r1803, -1;
	mov.u32 	%r1802, %r3;
	mov.u32 	%r1805, %r1759;
$L__BB11_156:
	ld.param.u64 	%rd229, [_ZN3cub18CUB_300001_SM_10006detail10radix_sort29DeviceRadixSortOnesweepKernelINS1_5radix10policy_hubIiNS0_8NullTypeEyE10Policy1000ELNS0_9SortOrderE0EiS6_yiiNS1_21identity_decomposer_tEEEvPT5_SC_PT3_PKSD_PT1_PKSH_PT2_PKSL_T4_iiT6__param_0];
	add.s32 	%r283, %r1802, -1;
	shl.b32 	%r1431, %r283, 8;
	add.s32 	%r1432, %r1431, %r1;
	cvta.to.global.u64 	%rd62, %rd229;
	mul.wide.s32 	%rd63, %r1432, 4;
	add.s64 	%rd16, %rd62, %rd63;
$L__BB11_157:
	membar.cta;
	ld.volatile.global.u32 	%r284, [%rd16];
	setp.eq.s32 	%p112, %r284, 0;
	@%p112 bra 	$L__BB11_157;
	and.b32  	%r1433, %r284, 1073741823;
	add.s32 	%r1805, %r1433, %r1805;
	setp.gt.s32 	%p113, %r284, -1;
	vote.sync.ballot.b32 	%r1803, %p113, %r1803;
	setp.gt.u32 	%p115, %r1802, 1;
	and.pred  	%p116, %p113, %p115;
	mov.u32 	%r1802, %r283;
	@%p116 bra 	$L__BB11_156;
	ld.shared.u64 	%rd238, [%r279];
$L__BB11_160:
	ld.param.u64 	%rd230, [_ZN3cub18CUB_300001_SM_10006detail10radix_sort29DeviceRadixSortOnesweepKernelINS1_5radix10policy_hubIiNS0_8NullTypeEyE10Policy1000ELNS0_9SortOrderE0EiS6_yiiNS1_21identity_decomposer_tEEEvPT5_SC_PT3_PKSD_PT1_PKSH_PT2_PKSL_T4_iiT6__param_0];
	or.b32  	%r1434, %r1805, -2147483648;
	cvta.to.global.u64 	%rd64, %rd230;
	shl.b32 	%r1435, %r3, 8;
	add.s32 	%r1436, %r1435, %r1;
	mul.wide.s32 	%rd65, %r1436, 4;
	add.s64 	%rd66, %rd64, %rd65;
	st.volatile.global.u32 	[%rd66], %r1434;
	sub.s32 	%r1437, %r1805, %r1759;
	cvt.s64.s32 	%rd67, %r1437;
	add.s64 	%rd68, %rd238, %rd67;
	st.shared.u64 	[%r279], %rd68;
$L__BB11_161:
	ld.param.u32 	%r1711, [_ZN3cub18CUB_300001_SM_10006detail10radix_sort29DeviceRadixSortOnesweepKernelINS1_5radix10policy_hubIiNS0_8NullTypeEyE10Policy1000ELNS0_9SortOrderE0EiS6_yiiNS1_21identity_decomposer_tEEEvPT5_SC_PT3_PKSD_PT1_PKSH_PT2_PKSL_T4_iiT6__param_8];
	ld.param.u64 	%rd233, [_ZN3cub18CUB_300001_SM_10006detail10radix_sort29DeviceRadixSortOnesweepKernelINS1_5radix10policy_hubIiNS0_8NullTypeEyE10Policy1000ELNS0_9SortOrderE0EiS6_yiiNS1_21identity_decomposer_tEEEvPT5_SC_PT3_PKSD_PT1_PKSH_PT2_PKSL_T4_iiT6__param_2];
	setp.gt.u32 	%p117, %r1, 255;
	mad.lo.s32 	%r288, %r3, 7296, 7296;
	setp.lt.s32 	%p118, %r288, %r1711;
	setp.eq.s64 	%p119, %rd233, 0;
	or.pred  	%p120, %p119, %p118;
	or.pred  	%p121, %p117, %p120;
	@%p121 bra 	$L__BB11_163;
	ld.param.u64 	%rd234, [_ZN3cub18CUB_300001_SM_10006detail10radix_sort29DeviceRadixSortOnesweepKernelINS1_5radix10policy_hubIiNS0_8NullTypeEyE10Policy1000ELNS0_9SortOrderE0EiS6_yiiNS1_21identity_decomposer_tEEEvPT5_SC_PT3_PKSD_PT1_PKSH_PT2_PKSL_T4_iiT6__param_2];
	ld.shared.u64 	%rd69, [%r279];
	cvt.s64.s32 	%rd70, %r1759;
	cvt.s64.s32 	%rd71, %r163;
	add.s64 	%rd72, %rd71, %rd70;
	add.s64 	%rd73, %rd72, %rd69;
	cvta.to.global.u64 	%rd74, %rd234;
	shl.b64 	%rd75, %rd7, 3;
	add.s64 	%rd76, %rd74, %rd75;
	st.global.u64 	[%rd76], %rd73;
$L__BB11_163:
	ld.param.u32 	%r1712, [_ZN3cub18CUB_300001_SM_10006detail10radix_sort29DeviceRadixSortOnesweepKernelINS1_5radix10policy_hubIiNS0_8NullTypeEyE10Policy1000ELNS0_9SortOrderE0EiS6_yiiNS1_21identity_decomposer_tEEEvPT5_SC_PT3_PKSD_PT1_PKSH_PT2_PKSL_T4_iiT6__param_8];
	shl.b32 	%r1438, %r1, 2;
	add.s32 	%r289, %r551, %r1438;
	setp.gt.s32 	%p122, %r288, %r1712;
	bar.sync 	0;
	@%p122 bra 	$L__BB11_165;
	ld.shared.u32 	%r1440, [%r289];
	shr.u32 	%r1441, %r1440, %r293;
	and.b32  	%r1442, %r1441, %r82;
	shl.b32 	%r1443, %r1442, 3;
	add.s32 	%r1445, %r551, 29184;
	add.s32 	%r1446, %r1445, %r1443;
	ld.shared.u64 	%rd77, [%r1446];
	add.s64 	%rd78, %rd77, %rd7;
	xor.b32  	%r1447, %r1440, -2147483648;
	shl.b64 	%rd79, %rd78, 2;
	add.s64 	%rd80, %rd1, %rd79;
	st.global.u32 	[%rd80], %r1447;
	bar.warp.sync 	-1;
	ld.shared.u32 	%r1448, [%r289+1536];
	shr.u32 	%r1449, %r1448, %r293;
	and.b32  	%r1450, %r1449, %r82;
	shl.b32 	%r1451, %r1450, 3;
	add.s32 	%r1452, %r1445, %r1451;
	ld.shared.u64 	%rd81, [%r1452];
	add.s64 	%rd82, %rd81, %rd7;
	xor.b32  	%r1453, %r1448, -2147483648;
	shl.b64 	%rd83, %rd82, 2;
	add.s64 	%rd84, %rd1, %rd83;
	st.global.u32 	[%rd84+1536], %r1453;
	bar.warp.sync 	-1;
	ld.shared.u32 	%r1454, [%r289+3072];
	shr.u32 	%r1455, %r1454, %r293;
	and.b32  	%r1456, %r1455, %r82;
	shl.b32 	%r1457, %r1456, 3;
	add.s32 	%r1458, %r1445, %r1457;
	ld.shared.u64 	%rd85, [%r1458];
	add.s64 	%rd86, %rd85, %rd7;
	xor.b32  	%r1459, %r1454, -2147483648;
	shl.b64 	%rd87, %rd86, 2;
	add.s64 	%rd88, %rd1, %rd87;
	st.global.u32 	[%rd88+3072], %r1459;
	bar.warp.sync 	-1;
	ld.shared.u32 	%r1460, [%r289+4608];
	shr.u32 	%r1461, %r1460, %r293;
	and.b32  	%r1462, %r1461, %r82;
	shl.b32 	%r1463, %r1462, 3;
	add.s32 	%r1464, %r1445, %r1463;
	ld.shared.u64 	%rd89, [%r1464];
	add.s64 	%rd90, %rd89, %rd7;
	xor.b32  	%r1465, %r1460, -2147483648;
	shl.b64 	%rd91, %rd90, 2;
	add.s64 	%rd92, %rd1, %rd91;
	st.global.u32 	[%rd92+4608], %r1465;
	bar.warp.sync 	-1;
	ld.shared.u32 	%r1466, [%r289+6144];
	shr.u32 	%r1467, %r1466, %r293;
	and.b32  	%r1468, %r1467, %r82;
	shl.b32 	%r1469, %r1468, 3;
	add.s32 	%r1470, %r1445, %r1469;
	ld.shared.u64 	%rd93, [%r1470];
	add.s64 	%rd94, %rd93, %rd7;
	xor.b32  	%r1471, %r1466, -2147483648;
	shl.b64 	%rd95, %rd94, 2;
	add.s64 	%rd96, %rd1, %rd95;
	st.global.u32 	[%rd96+6144], %r1471;
	bar.warp.sync 	-1;
	ld.shared.u32 	%r1472, [%r289+7680];
	shr.u32 	%r1473, %r1472, %r293;
	and.b32  	%r1474, %r1473, %r82;
	shl.b32 	%r1475, %r1474, 3;
	add.s32 	%r1476, %r1445, %r1475;
	ld.shared.u64 	%rd97, [%r1476];
	add.s64 	%rd98, %rd97, %rd7;
	xor.b32  	%r1477, %r1472, -2147483648;
	shl.b64 	%rd99, %rd98, 2;
	add.s64 	%rd100, %rd1, %rd99;
	st.global.u32 	[%rd100+7680], %r1477;
	bar.warp.sync 	-1;
	ld.shared.u32 	%r1478, [%r289+9216];
	shr.u32 	%r1479, %r1478, %r293;
	and.b32  	%r1480, %r1479, %r82;
	shl.b32 	%r1481, %r1480, 3;
	add.s32 	%r1482, %r1445, %r1481;
	ld.shared.u64 	%rd101, [%r1482];
	add.s64 	%rd102, %rd101, %rd7;
	xor.b32  	%r1483, %r1478, -2147483648;
	shl.b64 	%rd103, %rd102, 2;
	add.s64 	%rd104, %rd1, %rd103;
	st.global.u32 	[%rd104+9216], %r1483;
	bar.warp.sync 	-1;
	ld.shared.u32 	%r1484, [%r289+10752];
	shr.u32 	%r1485, %r1484, %r293;
	and.b32  	%r1486, %r1485, %r82;
	shl.b32 	%r1487, %r1486, 3;
	add.s32 	%r1488, %r1445, %r1487;
	ld.shared.u64 	%rd105, [%r1488];
	add.s64 	%rd106, %rd105, %rd7;
	xor.b32  	%r1489, %r1484, -2147483648;
	shl.b64 	%rd107, %rd106, 2;
	add.s64 	%rd108, %rd1, %rd107;
	st.global.u32 	[%rd108+10752], %r1489;
	bar.warp.sync 	-1;
	ld.shared.u32 	%r1490, [%r289+12288];
	shr.u32 	%r1491, %r1490, %r293;
	and.b32  	%r1492, %r1491, %r82;
	shl.b32 	%r1493, %r1492, 3;
	add.s32 	%r1494, %r1445, %r1493;
	ld.shared.u64 	%rd109, [%r1494];
	add.s64 	%rd110, %rd109, %rd7;
	xor.b32  	%r1495, %r1490, -2147483648;
	shl.b64 	%rd111, %rd110, 2;
	add.s64 	%rd112, %rd1, %rd111;
	st.global.u32 	[%rd112+12288], %r1495;
	bar.warp.sync 	-1;
	ld.shared.u32 	%r1496, [%r289+13824];
	shr.u32 	%r1497, %r1496, %r293;
	and.b32  	%r1498, %r1497, %r82;
	shl.b32 	%r1499, %r1498, 3;
	add.s32 	%r1500, %r1445, %r1499;
	ld.shared.u64 	%rd113, [%r1500];
	add.s64 	%rd114, %rd113, %rd7;
	xor.b32  	%r1501, %r1496, -2147483648;
	shl.b64 	%rd115, %rd114, 2;
	add.s64 	%rd116, %rd1, %rd115;
	st.global.u32 	[%rd116+13824], %r1501;
	bar.warp.sync 	-1;
	ld.shared.u32 	%r1502, [%r289+15360];
	shr.u32 	%r1503, %r1502, %r293;
	and.b32  	%r1504, %r1503, %r82;
	shl.b32 	%r1505, %r1504, 3;
	add.s32 	%r1506, %r1445, %r1505;
	ld.shared.u64 	%rd117, [%r1506];
	add.s64 	%rd118, %rd117, %rd7;
	xor.b32  	%r1507, %r1502, -2147483648;
	shl.b64 	%rd119, %rd118, 2;
	add.s64 	%rd120, %rd1, %rd119;
	st.global.u32 	[%rd120+15360], %r1507;
	bar.warp.sync 	-1;
	ld.shared.u32 	%r1508, [%r289+16896];
	shr.u32 	%r1509, %r1508, %r293;
	and.b32  	%r1510, %r1509, %r82;
	shl.b32 	%r1511, %r1510, 3;
	add.s32 	%r1512, %r1445, %r1511;
	ld.shared.u64 	%rd121, [%r1512];
	add.s64 	%rd122, %rd121, %rd7;
	xor.b32  	%r1513, %r1508, -2147483648;
	shl.b64 	%rd123, %rd122, 2;
	add.s64 	%rd124, %rd1, %rd123;
	st.global.u32 	[%rd124+16896], %r1513;
	bar.warp.sync 	-1;
	ld.shared.u32 	%r1514, [%r289+18432];
	shr.u32 	%r1515, %r1514, %r293;
	and.b32  	%r1516, %r1515, %r82;
	shl.b32 	%r1517, %r1516, 3;
	add.s32 	%r1518, %r1445, %r1517;
	ld.shared.u64 	%rd125, [%r1518];
	add.s64 	%rd126, %rd125, %rd7;
	xor.b32  	%r1519, %r1514, -2147483648;
	shl.b64 	%rd127, %rd126, 2;
	add.s64 	%rd128, %rd1, %rd127;
	st.global.u32 	[%rd128+18432], %r1519;
	bar.warp.sync 	-1;
	ld.shared.u32 	%r1520, [%r289+19968];
	shr.u32 	%r1521, %r1520, %r293;
	and.b32  	%r1522, %r1521, %r82;
	shl.b32 	%r1523, %r1522, 3;
	add.s32 	%r1524, %r1445, %r1523;
	ld.shared.u64 	%rd129, [%r1524];
	add.s64 	%rd130, %rd129, %rd7;
	xor.b32  	%r1525, %r1520, -2147483648;
	shl.b64 	%rd131, %rd130, 2;
	add.s64 	%rd132, %rd1, %rd131;
	st.global.u32 	[%rd132+19968], %r1525;
	bar.warp.sync 	-1;
	ld.shared.u32 	%r1526, [%r289+21504];
	shr.u32 	%r1527, %r1526, %r293;
	and.b32  	%r1528, %r1527, %r82;
	shl.b32 	%r1529, %r1528, 3;
	add.s32 	%r1530, %r1445, %r1529;
	ld.shared.u64 	%rd133, [%r1530];
	add.s64 	%rd134, %rd133, %rd7;
	xor.b32  	%r1531, %r1526, -2147483648;
	shl.b64 	%rd135, %rd134, 2;
	add.s64 	%rd136, %rd1, %rd135;
	st.global.u32 	[%rd136+21504], %r1531;
	bar.warp.sync 	-1;
	ld.shared.u32 	%r1532, [%r289+23040];
	shr.u32 	%r1533, %r1532, %r293;
	and.b32  	%r1534, %r1533, %r82;
	shl.b32 	%r1535, %r1534, 3;
	add.s32 	%r1536, %r1445, %r1535;
	ld.shared.u64 	%rd137, [%r1536];
	add.s64 	%rd138, %rd137, %rd7;
	xor.b32  	%r1537, %r1532, -2147483648;
	shl.b64 	%rd139, %rd138, 2;
	add.s64 	%rd140, %rd1, %rd139;
	st.global.u32 	[%rd140+23040], %r1537;
	bar.warp.sync 	-1;
	ld.shared.u32 	%r1538, [%r289+24576];
	shr.u32 	%r1539, %r1538, %r293;
	and.b32  	%r1540, %r1539, %r82;
	shl.b32 	%r1541, %r1540, 3;
	add.s32 	%r1542, %r1445, %r1541;
	ld.shared.u64 	%rd141, [%r1542];
	add.s64 	%rd142, %rd141, %rd7;
	xor.b32  	%r1543, %r1538, -2147483648;
	shl.b64 	%rd143, %rd142, 2;
	add.s64 	%rd144, %rd1, %rd143;
	st.global.u32 	[%rd144+24576], %r1543;
	bar.warp.sync 	-1;
	ld.shared.u32 	%r1544, [%r289+26112];
	shr.u32 	%r1545, %r1544, %r293;
	and.b32  	%r1546, %r1545, %r82;
	shl.b32 	%r1547, %r1546, 3;
	add.s32 	%r1548, %r1445, %r1547;
	ld.shared.u64 	%rd145, [%r1548];
	add.s64 	%rd146, %rd145, %rd7;
	xor.b32  	%r1549, %r1544, -2147483648;
	shl.b64 	%rd147, %rd146, 2;
	add.s64 	%rd148, %rd1, %rd147;
	st.global.u32 	[%rd148+26112], %r1549;
	bar.warp.sync 	-1;
	ld.shared.u32 	%r1550, [%r289+27648];
	shr.u32 	%r1551, %r1550, %r293;
	and.b32  	%r1552, %r1551, %r82;
	shl.b32 	%r1553, %r1552, 3;
	add.s32 	%r1554, %r1445, %r1553;
	ld.shared.u64 	%rd149, [%r1554];
	add.s64 	%rd150, %rd149, %rd7;
	xor.b32  	%r1555, %r1550, -2147483648;
	shl.b64 	%rd151, %rd150, 2;
	add.s64 	%rd152, %rd1, %rd151;
	st.global.u32 	[%rd152+27648], %r1555;
	bar.warp.sync 	-1;
	bra.uni 	$L__BB11_204;
$L__BB11_165:
	ld.param.u32 	%r1713, [_ZN3cub18CUB_300001_SM_10006detail10radix_sort29DeviceRadixSortOnesweepKernelINS1_5radix10policy_hubIiNS0_8NullTypeEyE10Policy1000ELNS0_9SortOrderE0EiS6_yiiNS1_21identity_decomposer_tEEEvPT5_SC_PT3_PKSD_PT1_PKSH_PT2_PKSL_T4_iiT6__param_8];
	mad.lo.s32 	%r290, %r3, -7296, %r1713;
	setp.ge.s32 	%p123, %r1, %r290;
	@%p123 bra 	$L__BB11_167;
	ld.shared.u32 	%r1556, [%r289];
	shr.u32 	%r1557, %r1556, %r293;
	and.b32  	%r1558, %r1557, %r82;
	shl.b32 	%r1559, %r1558, 3;
	add.s32 	%r1561, %r551, %r1559;
	ld.shared.u64 	%rd153, [%r1561+29184];
	xor.b32  	%r1562, %r1556, -2147483648;
	add.s64 	%rd154, %rd153, %rd7;
	shl.b64 	%rd155, %rd154, 2;
	add.s64 	%rd156, %rd1, %rd155;
	st.global.u32 	[%rd156], %r1562;
$L__BB11_167:
	bar.warp.sync 	-1;
	add.s32 	%r1563, %r1, 384;
	setp.ge.s32 	%p124, %r1563, %r290;
	@%p124 bra 	$L__BB11_169;
	ld.shared.u32 	%r1564, [%r289+1536];
	shr.u32 	%r1565, %r1564, %r293;
	and.b32  	%r1566, %r1565, %r82;
	shl.b32 	%r1567, %r1566, 3;
	add.s32 	%r1569, %r551, %r1567;
	ld.shared.u64 	%rd157, [%r1569+29184];
	xor.b32  	%r1570, %r1564, -2147483648;
	add.s64 	%rd158, %rd157, %rd7;
	shl.b64 	%rd159, %rd158, 2;
	add.s64 	%rd160, %rd1, %rd159;
	st.global.u32 	[%rd160+1536], %r1570;
$L__BB11_169:
	bar.warp.sync 	-1;
	add.s32 	%r1571, %r1, 768;
	setp.ge.s32 	%p125, %r1571, %r290;
	@%p125 bra 	$L__BB11_171;
	ld.shared.u32 	%r1572, [%r289+3072];
	shr.u32 	%r1573, %r1572, %r293;
	and.b32  	%r1574, %r1573, %r82;
	shl.b32 	%r1575, %r1574, 3;
	add.s32 	%r1577, %r551, %r1575;
	ld.shared.u64 	%rd161, [%r1577+29184];
	xor.b32  	%r1578, %r1572, -2147483648;
	add.s64 	%rd162, %rd161, %rd7;
	shl.b64 	%rd163, %rd162, 2;
	add.s64 	%rd164, %rd1, %rd163;
	st.global.u32 	[%rd164+3072], %r1578;
$L__BB11_171:
	bar.warp.sync 	-1;
	add.s32 	%r1579, %r1, 1152;
	setp.ge.s32 	%p126, %r1579, %r290;
	@%p126 bra 	$L__BB11_173;
	ld.shared.u32 	%r1580, [%r289+4608];
	shr.u32 	%r1581, %r1580, %r293;
	and.b32  	%r1582, %r1581, %r82;
	shl.b32 	%r1583, %r1582, 3;
	add.s32 	%r1585, %r551, %r1583;
	ld.shared.u64 	%rd165, [%r1585+29184];
	xor.b32  	%r1586, %r1580, -2147483648;
	add.s64 	%rd166, %rd165, %rd7;
	shl.b64 	%rd167, %rd166, 2;
	add.s64 	%rd168, %rd1, %rd167;
	st.global.u32 	[%rd168+4608], %r1586;
$L__BB11_173:
	bar.warp.sync 	-1;
	add.s32 	%r1587, %r1, 1536;
	setp.ge.s32 	%p127, %r1587, %r290;
	@%p127 bra 	$L__BB11_175;
	ld.shared.u32 	%r1588, [%r289+6144];
	shr.u32 	%r1589, %r1588, %r293;
	and.b32  	%r1590, %r1589, %r82;
	shl.b32 	%r1591, %r1590, 3;
	add.s32 	%r1593, %r551, %r1591;
	ld.shared.u64 	%rd169, [%r1593+29184];
	xor.b32  	%r1594, %r1588, -2147483648;
	add.s64 	%rd170, %rd169, %rd7;
	shl.b64 	%rd171, %rd170, 2;
	add.s64 	%rd172, %rd1, %rd171;
	st.global.u32 	[%rd172+6144], %r1594;
$L__BB11_175:
	bar.warp.sync 	-1;
	add.s32 	%r1595, %r1, 1920;
	setp.ge.s32 	%p128, %r1595, %r290;
	@%p128 bra 	$L__BB11_177;
	ld.shared.u32 	%r1596, [%r289+7680];
	shr.u32 	%r1597, %r1596, %r293;
	and.b32  	%r1598, %r1597, %r82;
	shl.b32 	%r1599, %r1598, 3;
	add.s32 	%r1601, %r551, %r1599;
	ld.shared.u64 	%rd173, [%r1601+29184];
	xor.b32  	%r1602, %r1596, -2147483648;
	add.s64 	%rd174, %rd173, %rd7;
	shl.b64 	%rd175, %rd174, 2;
	add.s64 	%rd176, %rd1, %rd175;
	st.global.u32 	[%rd176+7680], %r1602;
$L__BB11_177:
	bar.warp.sync 	-1;
	add.s32 	%r1603, %r1, 2304;
	setp.ge.s32 	%p129, %r1603, %r290;
	@%p129 bra 	$L__BB11_179;
	ld.shared.u32 	%r1604, [%r289+9216];
	shr.u32 	%r1605, %r1604, %r293;
	and.b32  	%r1606, %r1605, %r82;
	shl.b32 	%r1607, %r1606, 3;
	add.s32 	%r1609, %r551, %r1607;
	ld.shared.u64 	%rd177, [%r1609+29184];
	xor.b32  	%r1610, %r1604, -2147483648;
	add.s64 	%rd178, %rd177, %rd7;
	shl.b64 	%rd179, %rd178, 2;
	add.s64 	%rd180, %rd1, %rd179;
	st.global.u32 	[%rd180+9216], %r1610;
$L__BB11_179:
	bar.warp.sync 	-1;
	add.s32 	%r1611, %r1, 2688;
	setp.ge.s32 	%p130, %r1611, %r290;
	@%p130 bra 	$L__BB11_181;
	ld.shared.u32 	%r1612, [%r289+10752];
	shr.u32 	%r1613, %r1612, %r293;
	and.b32  	%r1614, %r1613, %r82;
	shl.b32 	%r1615, %r1614, 3;
	add.s32 	%r1617, %r551, %r1615;
	ld.shared.u64 	%rd181, [%r1617+29184];
	xor.b32  	%r1618, %r1612, -2147483648;
	add.s64 	%rd182, %rd181, %rd7;
	shl.b64 	%rd183, %rd182, 2;
	add.s64 	%rd184, %rd1, %rd183;
	st.global.u32 	[%rd184+10752], %r1618;
$L__BB11_181:
	bar.warp.sync 	-1;
	or.b32  	%r1619, %r1, 3072;
	setp.ge.s32 	%p131, %r1619, %r290;
	@%p131 bra 	$L__BB11_183;
	ld.shared.u32 	%r1620, [%r289+12288];
	shr.u32 	%r1621, %r1620, %r293;
	and.b32  	%r1622, %r1621, %r82;
	shl.b32 	%r1623, %r1622, 3;
	add.s32 	%r1625, %r551, %r1623;
	ld.shared.u64 	%rd185, [%r1625+29184];
	xor.b32  	%r1626, %r1620, -2147483648;
	add.s64 	%rd186, %rd185, %rd7;
	shl.b64 	%rd187, %rd186, 2;
	add.s64 	%rd188, %rd1, %rd187;
	st.global.u32 	[%rd188+12288], %r1626;
$L__BB11_183:
	bar.warp.sync 	-1;
	add.s32 	%r1627, %r1, 3456;
	setp.ge.s32 	%p132, %r1627, %r290;
	@%p132 bra 	$L__BB11_185;
	ld.shared.u32 	%r1628, [%r289+13824];
	shr.u32 	%r1629, %r1628, %r293;
	and.b32  	%r1630, %r1629, %r82;
	shl.b32 	%r1631, %r1630, 3;
	add.s32 	%r1633, %r551, %r1631;
	ld.shared.u64 	%rd189, [%r1633+29184];
	xor.b32  	%r1634, %r1628, -2147483648;
	add.s64 	%rd190, %rd189, %rd7;
	shl.b64 	%rd191, %rd190, 2;
	add.s64 	%rd192, %rd1, %rd191;
	st.global.u32 	[%rd192+13824], %r1634;
$L__BB11_185:
	bar.warp.sync 	-1;
	add.s32 	%r1635, %r1, 3840;
	setp.ge.s32 	%p133, %r1635, %r290;
	@%p133 bra 	$L__BB11_187;
	ld.shared.u32 	%r1636, [%r289+15360];
	shr.u32 	%r1637, %r1636, %r293;
	and.b32  	%r1638, %r1637, %r82;
	shl.b32 	%r1639, %r1638, 3;
	add.s32 	%r1641, %r551, %r1639;
	ld.shared.u64 	%rd193, [%r1641+29184];
	xor.b32  	%r1642, %r1636, -2147483648;
	add.s64 	%rd194, %rd193, %rd7;
	shl.b64 	%rd195, %rd194, 2;
	add.s64 	%rd196, %rd1, %rd195;
	st.global.u32 	[%rd196+15360], %r1642;
$L__BB11_187:
	bar.warp.sync 	-1;
	add.s32 	%r1643, %r1, 4224;
	setp.ge.s32 	%p134, %r1643, %r290;
	@%p134 bra 	$L__BB11_189;
	ld.shared.u32 	%r1644, [%r289+16896];
	shr.u32 	%r1645, %r1644, %r293;
	and.b32  	%r1646, %r1645, %r82;
	shl.b32 	%r1647, %r1646, 3;
	add.s32 	%r1649, %r551, %r1647;
	ld.shared.u64 	%rd197, [%r1649+29184];
	xor.b32  	%r1650, %r1644, -2147483648;
	add.s64 	%rd198, %rd197, %rd7;
	shl.b64 	%rd199, %rd198, 2;
	add.s64 	%rd200, %rd1, %rd199;
	st.global.u32 	[%rd200+16896], %r1650;
$L__BB11_189:
	bar.warp.sync 	-1;
	add.s32 	%r1651, %r1, 4608;
	setp.ge.s32 	%p135, %r1651, %r290;
	@%p135 bra 	$L__BB11_191;
	ld.shared.u32 	%r1652, [%r289+18432];
	shr.u32 	%r1653, %r1652, %r293;
	and.b32  	%r1654, %r1653, %r82;
	shl.b32 	%r1655, %r1654, 3;
	add.s32 	%r1657, %r551, %r1655;
	ld.shared.u64 	%rd201, [%r1657+29184];
	xor.b32  	%r1658, %r1652, -2147483648;
	add.s64 	%rd202, %rd201, %rd7;
	shl.b64 	%rd203, %rd202, 2;
	add.s64 	%rd204, %rd1, %rd203;
	st.global.u32 	[%rd204+18432], %r1658;
$L__BB11_191:
	bar.warp.sync 	-1;
	add.s32 	%r1659, %r1, 4992;
	setp.ge.s32 	%p136, %r1659, %r290;
	@%p136 bra 	$L__BB11_193;
	ld.shared.u32 	%r1660, [%r289+19968];
	shr.u32 	%r1661, %r1660, %r293;
	and.b32  	%r1662, %r1661, %r82;
	shl.b32 	%r1663, %r1662, 3;
	add.s32 	%r1665, %r551, %r1663;
	ld.shared.u64 	%rd205, [%r1665+29184];
	xor.b32  	%r1666, %r1660, -2147483648;
	add.s64 	%rd206, %rd205, %rd7;
	shl.b64 	%rd207, %rd206, 2;
	add.s64 	%rd208, %rd1, %rd207;
	st.global.u32 	[%rd208+19968], %r1666;
$L__BB11_193:
	bar.warp.sync 	-1;
	add.s32 	%r1667, %r1, 5376;
	setp.ge.s32 	%p137, %r1667, %r290;
	@%p137 bra 	$L__BB11_195;
	ld.shared.u32 	%r1668, [%r289+21504];
	shr.u32 	%r1669, %r1668, %r293;
	and.b32  	%r1670, %r1669, %r82;
	shl.b32 	%r1671, %r1670, 3;
	add.s32 	%r1673, %r551, %r1671;
	ld.shared.u64 	%rd209, [%r1673+29184];
	xor.b32  	%r1674, %r1668, -2147483648;
	add.s64 	%rd210, %rd209, %rd7;
	shl.b64 	%rd211, %rd210, 2;
	add.s64 	%rd212, %rd1, %rd211;
	st.global.u32 	[%rd212+21504], %r1674;
$L__BB11_195:
	bar.warp.sync 	-1;
	add.s32 	%r1675, %r1, 5760;
	setp.ge.s32 	%p138, %r1675, %r290;
	@%p138 bra 	$L__BB11_197;
	ld.shared.u32 	%r1676, [%r289+23040];
	shr.u32 	%r1677, %r1676, %r293;
	and.b32  	%r1678, %r1677, %r82;
	shl.b32 	%r1679, %r1678, 3;
	add.s32 	%r1681, %r551, %r1679;
	ld.shared.u64 	%rd213, [%r1681+29184];
	xor.b32  	%r1682, %r1676, -2147483648;
	add.s64 	%rd214, %rd213, %rd7;
	shl.b64 	%rd215, %rd214, 2;
	add.s64 	%rd216, %rd1, %rd215;
	st.global.u32 	[%rd216+23040], %r1682;
$L__BB11_197:
	bar.warp.sync 	-1;
	or.b32  	%r1683, %r1, 6144;
	setp.ge.s32 	%p139, %r1683, %r290;
	@%p139 bra 	$L__BB11_199;
	ld.shared.u32 	%r1684, [%r289+24576];
	shr.u32 	%r1685, %r1684, %r293;
	and.b32  	%r1686, %r1685, %r82;
	shl.b32 	%r1687, %r1686, 3;
	add.s32 	%r1689, %r551, %r1687;
	ld.shared.u64 	%rd217, [%r1689+29184];
	xor.b32  	%r1690, %r1684, -2147483648;
	add.s64 	%rd218, %rd217, %rd7;
	shl.b64 	%rd219, %rd218, 2;
	add.s64 	%rd220, %rd1, %rd219;
	st.global.u32 	[%rd220+24576], %r1690;
$L__BB11_199:
	bar.warp.sync 	-1;
	add.s32 	%r1691, %r1, 6528;
	setp.ge.s32 	%p140, %r1691, %r290;
	@%p140 bra 	$L__BB11_201;
	ld.shared.u32 	%r1692, [%r289+26112];
	shr.u32 	%r1693, %r1692, %r293;
	and.b32  	%r1694, %r1693, %r82;
	shl.b32 	%r1695, %r1694, 3;
	add.s32 	%r1697, %r551, %r1695;
	ld.shared.u64 	%rd221, [%r1697+29184];
	xor.b32  	%r1698, %r1692, -2147483648;
	add.s64 	%rd222, %rd221, %rd7;
	shl.b64 	%rd223, %rd222, 2;
	add.s64 	%rd224, %rd1, %rd223;
	st.global.u32 	[%rd224+26112], %r1698;
$L__BB11_201:
	bar.warp.sync 	-1;
	add.s32 	%r1699, %r1, 6912;
	ld.shared.u32 	%r291, [%r289+27648];
	shr.u32 	%r1700, %r291, %r293;
	and.b32  	%r1701, %r1700, %r82;
	shl.b32 	%r1702, %r1701, 3;
	add.s32 	%r1704, %r551, %r1702;
	ld.shared.u64 	%rd225, [%r1704+29184];
	add.s64 	%rd19, %rd225, %rd7;
	setp.ge.s32 	%p141, %r1699, %r290;
	@%p141 bra 	$L__BB11_203;
	xor.b32  	%r1705, %r291, -2147483648;
	shl.b64 	%rd226, %rd19, 2;
	add.s64 	%rd227, %rd1, %rd226;
	st.global.u32 	[%rd227+27648], %r1705;
$L__BB11_203:
	bar.warp.sync 	-1;
$L__BB11_204:
	ret;

}


// ===== COMPILED SASS (sm_100) =====

	.target	sm_100

	.elftype	@"ET_EXEC"


//--------------------- .note.nv.tkinfo           --------------------------
	.section	.note.nv.tkinfo,"",@"SHT_NOTE"
	.sectionflags	@"SHF_NOTE_NV_TKINFO"
	.tkinfo
        /*0018*/ 	.word	0x00000002
        /*0030*/ 	.string	""
        /*0030*/ 	.string	"ptxas"
        /*0030*/ 	.string	"Cuda compilation tools, release 13.0, V13.0.88"
        /*0030*/ 	.string	"Build cuda_13.0.r13.0/compiler.36424714_0"
        /*0030*/ 	.string	"-arch sm_100 -m 64 "



//--------------------- .note.nv.cuinfo           --------------------------
	.section	.note.nv.cuinfo,"",@"SHT_NOTE"
	.sectionflags	@"SHF_NOTE_NV_CUINFO"
        /*0018*/ 	.short	0x0002
        /*001a*/ 	.short	0x0064
        /*001c*/ 	.short	0x0082
	.zero		2


//--------------------- .nv.info                  --------------------------
	.section	.nv.info,"",@"SHT_CUDA_INFO"
	.align	4


	//----- nvinfo : EIATTR_REGCOUNT
	.align		4
        /*0000*/ 	.byte	0x04, 0x2f
        /*0002*/ 	.short	(.L_46 - .L_45)
	.align		4
.L_45:
        /*0004*/ 	.word	index@(_Z21convertToUniqueKernelPaPiS0_iS_S0_S0_i)
        /*0008*/ 	.word	0x00000020


	//----- nvinfo : EIATTR_FRAME_SIZE
	.align		4
.L_46:
        /*000c*/ 	.byte	0x04, 0x11
        /*000e*/ 	.short	(.L_48 - .L_47)
	.align		4
.L_47:
        /*0010*/ 	.word	index@(_Z21convertToUniqueKernelPaPiS0_iS_S0_S0_i)
        /*0014*/ 	.word	0x00000200


	//----- nvinfo : EIATTR_REGCOUNT
	.align		4
.L_48:
        /*0018*/ 	.byte	0x04, 0x2f
        /*001a*/ 	.short	(.L_50 - .L_49)
	.align		4
.L_49:
        /*001c*/ 	.word	index@(_Z28processAllCombinationsKernelPaPiS0_iS_S0_S0_iiiS0_S0_S0_ii)
        /*0020*/ 	.word	0x00000022


	//----- nvinfo : EIATTR_FRAME_SIZE
	.align		4
.L_50:
        /*0024*/ 	.byte	0x04, 0x11
        /*0026*/ 	.short	(.L_52 - .L_51)
	.align		4
.L_51:
        /*0028*/ 	.word	index@(_Z28processAllCombinationsKernelPaPiS0_iS_S0_S0_iiiS0_S0_S0_ii)
        /*002c*/ 	.word	0x00000400


	//----- nvinfo : EIATTR_REGCOUNT
	.align		4
.L_52:
        /*0030*/ 	.byte	0x04, 0x2f
        /*0032*/ 	.short	(.L_54 - .L_53)
	.align		4
.L_53:
        /*0034*/ 	.word	index@(_ZN6thrust24THRUST_300001_SM_1000_NS8cuda_cub4core6detail13_kernel_agentINS1_8__unique9InitAgentIN3cub18CUB_300001_SM_100013ScanTileStateIiLb1EEEPiiEEJSA_mSB_EEEvDpT0_)
        /*0038*/ 	.word	0x0000000a


	//----- nvinfo : EIATTR_FRAME_SIZE
	.align		4
.L_54:
        /*003c*/ 	.byte	0x04, 0x11
        /*003e*/ 	.short	(.L_56 - .L_55)
	.align		4
.L_55:
        /*0040*/ 	.word	index@(_ZN6thrust24THRUST_300001_SM_1000_NS8cuda_cub4core6detail13_kernel_agentINS1_8__unique9InitAgentIN3cub18CUB_300001_SM_100013ScanTileStateIiLb1EEEPiiEEJSA_mSB_EEEvDpT0_)
        /*0044*/ 	.word	0x00000000


	//----- nvinfo : EIATTR_REGCOUNT
	.align		4
.L_56:
        /*0048*/ 	.byte	0x04, 0x2f
        /*004a*/ 	.short	(.L_58 - .L_57)
	.align		4
.L_57:
        /*004c*/ 	.word	index@(_ZN6thrust24THRUST_300001_SM_1000_NS8cuda_cub4core6detail13_kernel_agentINS1_8__unique11UniqueAgentINS0_6detail15normal_iteratorINS0_10device_ptrIiEEEESB_N4cuda3std3__48equal_toIiEEiPiEEJSB_SB_SG_SH_iN3cub18CUB_300001_SM_100013ScanTileStateIiLb1EEEmEEEvDpT0_)
        /*0050*/ 	.word	0x00000030


	//----- nvinfo : EIATTR_FRAME_SIZE
	.align		4
.L_58:
        /*0054*/ 	.byte	0x04, 0x11
        /*0056*/ 	.short	(.L_60 - .L_59)
	.align		4
.L_59:
        /*0058*/ 	.word	index@(_ZN6thrust24THRUST_300001_SM_1000_NS8cuda_cub4core6detail13_kernel_agentINS1_8__unique11UniqueAgentINS0_6detail15normal_iteratorINS0_10device_ptrIiEEEESB_N4cuda3std3__48equal_toIiEEiPiEEJSB_SB_SG_SH_iN3cub18CUB_300001_SM_100013ScanTileStateIiLb1EEEmEEEvDpT0_)
        /*005c*/ 	.word	0x00000008


	//----- nvinfo : EIATTR_REGCOUNT
	.align		4
.L_60:
        /*0060*/ 	.byte	0x04, 0x2f
        /*0062*/ 	.short	(.L_62 - .L_61)
	.align		4
.L_61:
        /*0064*/ 	.word	index@(_ZN3cub18CUB_300001_SM_10006detail11EmptyKernelIvEEvv)
        /*0068*/ 	.word	0x00000004


	//----- nvinfo : EIATTR_FRAME_SIZE
	.align		4
.L_62:
        /*006c*/ 	.byte	0x04, 0x11
        /*006e*/ 	.short	(.L_64 - .L_63)
	.align		4
.L_63:
        /*0070*/ 	.word	index@(_ZN3cub18CUB_300001_SM_10006detail11EmptyKernelIvEEvv)
        /*0074*/ 	.word	0x00000000


	//----- nvinfo : EIATTR_REGCOUNT
	.align		4
.L_64:
        /*0078*/ 	.byte	0x04, 0x2f
        /*007a*/ 	.short	(.L_66 - .L_65)
	.align		4
.L_65:
        /*007c*/ 	.word	index@(_ZN3cub18CUB_300001_SM_10006detail8for_each13static_kernelINS2_12policy_hub_t12policy_500_tEmN6thrust24THRUST_300001_SM_1000_NS8cuda_cub20__uninitialized_fill7functorINS7_10device_ptrIiEEiEEEEvT0_T1_)
        /*0080*/ 	.word	0x00000008


	//----- nvinfo : EIATTR_FRAME_SIZE
	.align		4
.L_66:
        /*0084*/ 	.byte	0x04, 0x11
        /*0086*/ 	.short	(.L_68 - .L_67)
	.align		4
.L_67:
        /*0088*/ 	.word	index@(_ZN3cub18CUB_300001_SM_10006detail8for_each13static_kernelINS2_12policy_hub_t12policy_500_tEmN6thrust24THRUST_300001_SM_1000_NS8cuda_cub20__uninitialized_fill7functorINS7_10device_ptrIiEEiEEEEvT0_T1_)
        /*008c*/ 	.word	0x00000000


	//----- nvinfo : EIATTR_REGCOUNT
	.align		4
.L_68:
        /*0090*/ 	.byte	0x04, 0x2f
        /*0092*/ 	.short	(.L_70 - .L_69)
	.align		4
.L_69:
        /*0094*/ 	.word	index@(_ZN3cub18CUB_300001_SM_10006detail9transform16transform_kernelINS2_10policy_hubILb1EN4cuda3std3__45tupleIJN6thrust24THRUST_300001_SM_1000_NS6detail15normal_iteratorINSA_10device_ptrIiEEEEEEEE10policy1000Ei15AbsoluteFunctorSF_JPiEEEvT0_iT1_T2_DpNS2_10kernel_argIT3_EE)
        /*0098*/ 	.word	0x0000001c


	//----- nvinfo : EIATTR_FRAME_SIZE
	.align		4
.L_70:
        /*009c*/ 	.byte	0x04, 0x11
        /*009e*/ 	.short	(.L_72 - .L_71)
	.align		4
.L_71:
        /*00a0*/ 	.word	index@(_ZN3cub18CUB_300001_SM_10006detail9transform16transform_kernelINS2_10policy_hubILb1EN4cuda3std3__45tupleIJN6thrust24THRUST_300001_SM_1000_NS6detail15normal_iteratorINSA_10device_ptrIiEEEEEEEE10policy1000Ei15AbsoluteFunctorSF_JPiEEEvT0_iT1_T2_DpNS2_10kernel_argIT3_EE)
        /*00a4*/ 	.word	0x00000000


	//----- nvinfo : EIATTR_REGCOUNT
	.align		4
.L_72:
        /*00a8*/ 	.byte	0x04, 0x2f
        /*00aa*/ 	.short	(.L_74 - .L_73)
	.align		4
.L_73:
        /*00ac*/ 	.word	index@(_ZN3cub18CUB_300001_SM_10006detail9transform16transform_kernelINS2_10policy_hubILb1EN4cuda3std3__45tupleIJN6thrust24THRUST_300001_SM_1000_NS6detail15normal_iteratorINSA_10device_ptrIiEEEEEEEE10policy1000El15AbsoluteFunctorSF_JPiEEEvT0_iT1_T2_DpNS2_10kernel_argIT3_EE)
        /*00b0*/ 	.word	0x0000001c


	//----- nvinfo : EIATTR_FRAME_SIZE
	.align		4
.L_74:
        /*00b4*/ 	.byte	0x04, 0x11
        /*00b6*/ 	.short	(.L_76 - .L_75)
	.align		4
.L_75:
        /*00b8*/ 	.word	index@(_ZN3cub18CUB_300001_SM_10006detail9transform16transform_kernelINS2_10policy_hubILb1EN4cuda3std3__45tupleIJN6thrust24THRUST_300001_SM_1000_NS6detail15normal_iteratorINSA_10device_ptrIiEEEEEEEE10policy1000El15AbsoluteFunctorSF_JPiEEEvT0_iT1_T2_DpNS2_10kernel_argIT3_EE)
        /*00bc*/ 	.word	0x00000000


	//----- nvinfo : EIATTR_REGCOUNT
	.align		4
.L_76:
        /*00c0*/ 	.byte	0x04, 0x2f
        /*00c2*/ 	.short	(.L_78 - .L_77)
	.align		4
.L_77:
        /*00c4*/ 	.word	index@(_ZN3cub18CUB_300001_SM_10006detail10radix_sort31DeviceRadixSortSingleTileKernelINS1_5radix10policy_hubIiNS0_8NullTypeEyE10Policy1000ELNS0_9SortOrderE0EiS6_yNS1_21identity_decomposer_tEEEvPKT1_PSB_PKT2_PSF_T3_iiT4_)
        /*00c8*/ 	.word	0x0000007f


	//----- nvinfo : EIATTR_FRAME_SIZE
	.align		4
.L_78:
        /*00cc*/ 	.byte	0x04, 0x11
        /*00ce*/ 	.short	(.L_80 - .L_79)
	.align		4
.L_79:
        /*00d0*/ 	.word	index@(_ZN3cub18CUB_300001_SM_10006detail10radix_sort31DeviceRadixSortSingleTileKernelINS1_5radix10policy_hubIiNS0_8NullTypeEyE10Policy1000ELNS0_9SortOrderE0EiS6_yNS1_21identity_decomposer_tEEEvPKT1_PSB_PKT2_PSF_T3_iiT4_)
        /*00d4*/ 	.word	0x00000000


	//----- nvinfo : EIATTR_REGCOUNT
	.align		4
.L_80:
        /*00d8*/ 	.byte	0x04, 0x2f
        /*00da*/ 	.short	(.L_82 - .L_81)
	.align		4
.L_81:
        /*00dc*/ 	.word	index@(_ZN3cub18CUB_300001_SM_10006detail10radix_sort30DeviceRadixSortHistogramKernelINS1_5radix10policy_hubIiNS0_8NullTypeEyE10Policy1000ELNS0_9SortOrderE0EiyNS1_21identity_decomposer_tEEEvPT2_PKT1_SB_iiT3_)
        /*00e0*/ 	.word	0x00000020


	//----- nvinfo : EIATTR_FRAME_SIZE
	.align		4
.L_82:
        /*00e4*/ 	.byte	0x04, 0x11
        /*00e6*/ 	.short	(.L_84 - .L_83)
	.align		4
.L_83:
        /*00e8*/ 	.word	index@(_ZN3cub18CUB_300001_SM_10006detail10radix_sort30DeviceRadixSortHistogramKernelINS1_5radix10policy_hubIiNS0_8NullTypeEyE10Policy1000ELNS0_9SortOrderE0EiyNS1_21identity_decomposer_tEEEvPT2_PKT1_SB_iiT3_)
        /*00ec*/ 	.word	0x00000000


	//----- nvinfo : EIATTR_REGCOUNT
	.align		4
.L_84:
        /*00f0*/ 	.byte	0x04, 0x2f
        /*00f2*/ 	.short	(.L_86 - .L_85)
	.align		4
.L_85:
        /*00f4*/ 	.word	index@(_ZN3cub18CUB_300001_SM_10006detail10radix_sort33DeviceRadixSortExclusiveSumKernelINS1_5radix10policy_hubIiNS0_8NullTypeEyE10Policy1000EyEEvPT0_)
        /*00f8*/ 	.word	0x00000020


	//----- nvinfo : EIATTR_FRAME_SIZE
	.align		4
.L_86:
        /*00fc*/ 	.byte	0x04, 0x11
        /*00fe*/ 	.short	(.L_88 - .L_87)
	.align		4
.L_87:
        /*0100*/ 	.word	index@(_ZN3cub18CUB_300001_SM_10006detail10radix_sort33DeviceRadixSortExclusiveSumKernelINS1_5radix10policy_hubIiNS0_8NullTypeEyE10Policy1000EyEEvPT0_)
        /*0104*/ 	.word	0x00000000


	//----- nvinfo : EIATTR_REGCOUNT
	.align		4
.L_88:
        /*0108*/ 	.byte	0x04, 0x2f
        /*010a*/ 	.short	(.L_90 - .L_89)
	.align		4
.L_89:
        /*010c*/ 	.word	index@(_ZN3cub18CUB_300001_SM_10006detail10radix_sort29DeviceRadixSortOnesweepKernelINS1_5radix10policy_hubIiNS0_8NullTypeEyE10Policy1000ELNS0_9SortOrderE0EiS6_yiiNS1_21identity_decomposer_tEEEvPT5_SC_PT3_PKSD_PT1_PKSH_PT2_PKSL_T4_iiT6_)
        /*0110*/ 	.word	0x00000038


	//----- nvinfo : EIATTR_FRAME_SIZE
	.align		4
.L_90:
        /*0114*/ 	.byte	0x04, 0x11
        /*0116*/ 	.short	(.L_92 - .L_91)
	.align		4
.L_91:
        /*0118*/ 	.word	index@(_ZN3cub18CUB_300001_SM_10006detail10radix_sort29DeviceRadixSortOnesweepKernelINS1_5radix10policy_hubIiNS0_8NullTypeEyE10Policy1000ELNS0_9SortOrderE0EiS6_yiiNS1_21identity_decomposer_tEEEvPT5_SC_PT3_PKSD_PT1_PKSH_PT2_PKSL_T4_iiT6_)
        /*011c*/ 	.word	0x00000000


	//----- nvinfo : EIATTR_MIN_STACK_SIZE
	.align		4
.L_92:
        /*0120*/ 	.byte	0x04, 0x12
        /*0122*/ 	.short	(.L_94 - .L_93)
	.align		4
.L_93:
        /*0124*/ 	.word	index@(_ZN3cub18CUB_300001_SM_10006detail10radix_sort29DeviceRadixSortOnesweepKernelINS1_5radix10policy_hubIiNS0_8NullTypeEyE10Policy1000ELNS0_9SortOrderE0EiS6_yiiNS1_21identity_decomposer_tEEEvPT5_SC_PT3_PKSD_PT1_PKSH_PT2_PKSL_T4_iiT6_)
        /*0128*/ 	.word	0x00000000


	//----- nvinfo : EIATTR_MIN_STACK_SIZE
	.align		4
.L_94:
        /*012c*/ 	.byte	0x04, 0x12
        /*012e*/ 	.short	(.L_96 - .L_95)
	.align		4
.L_95:
        /*0130*/ 	.word	index@(_ZN3cub18CUB_300001_SM_10006detail10radix_sort33DeviceRadixSortExclusiveSumKernelINS1_5radix10policy_hubIiNS0_8NullTypeEyE10Policy1000EyEEvPT0_)
        /*0134*/ 	.word	0x00000000


	//----- nvinfo : EIATTR_MIN_STACK_SIZE
	.align		4
.L_96:
        /*0138*/ 	.byte	0x04, 0x12
        /*013a*/ 	.short	(.L_98 - .L_97)
	.align		4
.L_97:
        /*013c*/ 	.word	index@(_ZN3cub18CUB_300001_SM_10006detail10radix_sort30DeviceRadixSortHistogramKernelINS1_5radix10policy_hubIiNS0_8NullTypeEyE10Policy1000ELNS0_9SortOrderE0EiyNS1_21identity_decomposer_tEEEvPT2_PKT1_SB_iiT3_)
        /*0140*/ 	.word	0x00000000


	//----- nvinfo : EIATTR_MIN_STACK_SIZE
	.align		4
.L_98:
        /*0144*/ 	.byte	0x04, 0x12
        /*0146*/ 	.short	(.L_100 - .L_99)
	.align		4
.L_99:
        /*0148*/ 	.word	index@(_ZN3cub18CUB_300001_SM_10006detail10radix_sort31DeviceRadixSortSingleTileKernelINS1_5radix10policy_hubIiNS0_8NullTypeEyE10Policy1000ELNS0_9SortOrderE0EiS6_yNS1_21identity_decomposer_tEEEvPKT1_PSB_PKT2_PSF_T3_iiT4_)
        /*014c*/ 	.word	0x00000000


	//----- nvinfo : EIATTR_MIN_STACK_SIZE
	.align		4
.L_100:
        /*0150*/ 	.byte	0x04, 0x12
        /*0152*/ 	.short	(.L_102 - .L_101)
	.align		4
.L_101:
        /*0154*/ 	.word	index@(_ZN3cub18CUB_300001_SM_10006detail9transform16transform_kernelINS2_10policy_hubILb1EN4cuda3std3__45tupleIJN6thrust24THRUST_300001_SM_1000_NS6detail15normal_iteratorINSA_10device_ptrIiEEEEEEEE10policy1000El15AbsoluteFunctorSF_JPiEEEvT0_iT1_T2_DpNS2_10kernel_argIT3_EE)
        /*0158*/ 	.word	0x00000000


	//----- nvinfo : EIATTR_MIN_STACK_SIZE
	.align		4
.L_102:
        /*015c*/ 	.byte	0x04, 0x12
        /*015e*/ 	.short	(.L_104 - .L_103)
	.align		4
.L_103:
        /*0160*/ 	.word	index@(_ZN3cub18CUB_300001_SM_10006detail9transform16transform_kernelINS2_10policy_hubILb1EN4cuda3std3__45tupleIJN6thrust24THRUST_300001_SM_1000_NS6detail15normal_iteratorINSA_10device_ptrIiEEEEEEEE10policy1000Ei15AbsoluteFunctorSF_JPiEEEvT0_iT1_T2_DpNS2_10kernel_argIT3_EE)
        /*0164*/ 	.word	0x00000000


	//----- nvinfo : EIATTR_MIN_STACK_SIZE
	.align		4
.L_104:
        /*0168*/ 	.byte	0x04, 0x12
        /*016a*/ 	.short	(.L_106 - .L_105)
	.align		4
.L_105:
        /*016c*/ 	.word	index@(_ZN3cub18CUB_300001_SM_10006detail8for_each13static_kernelINS2_12policy_hub_t12policy_500_tEmN6thrust24THRUST_300001_SM_1000_NS8cuda_cub20__uninitialized_fill7functorINS7_10device_ptrIiEEiEEEEvT0_T1_)
        /*0170*/ 	.word	0x00000000


	//----- nvinfo : EIATTR_MIN_STACK_SIZE
	.align		4
.L_106:
        /*0174*/ 	.byte	0x04, 0x12
        /*0176*/ 	.short	(.L_108 - .L_107)
	.align		4
.L_107:
        /*0178*/ 	.word	index@(_ZN3cub18CUB_300001_SM_10006detail11EmptyKernelIvEEvv)
        /*017c*/ 	.word	0x00000000


	//----- nvinfo : EIATTR_MIN_STACK_SIZE
	.align		4
.L_108:
        /*0180*/ 	.byte	0x04, 0x12
        /*0182*/ 	.short	(.L_110 - .L_109)
	.align		4
.L_109:
        /*0184*/ 	.word	index@(_ZN6thrust24THRUST_300001_SM_1000_NS8cuda_cub4core6detail13_kernel_agentINS1_8__unique11UniqueAgentINS0_6detail15normal_iteratorINS0_10device_ptrIiEEEESB_N4cuda3std3__48equal_toIiEEiPiEEJSB_SB_SG_SH_iN3cub18CUB_300001_SM_100013ScanTileStateIiLb1EEEmEEEvDpT0_)
        /*0188*/ 	.word	0x00000008


	//----- nvinfo : EIATTR_MIN_STACK_SIZE
	.align		4
.L_110:
        /*018c*/ 	.byte	0x04, 0x12
        /*018e*/ 	.short	(.L_112 - .L_111)
	.align		4
.L_111:
        /*0190*/ 	.word	index@(_ZN6thrust24THRUST_300001_SM_1000_NS8cuda_cub4core6detail13_kernel_agentINS1_8__unique9InitAgentIN3cub18CUB_300001_SM_100013ScanTileStateIiLb1EEEPiiEEJSA_mSB_EEEvDpT0_)
        /*0194*/ 	.word	0x00000000


	//----- nvinfo : EIATTR_MIN_STACK_SIZE
	.align		4
.L_112:
        /*0198*/ 	.byte	0x04, 0x12
        /*019a*/ 	.short	(.L_114 - .L_113)
	.align		4
.L_113:
        /*019c*/ 	.word	index@(_Z28processAllCombinationsKernelPaPiS0_iS_S0_S0_iiiS0_S0_S0_ii)
        /*01a0*/ 	.word	0x00000400


	//----- nvinfo : EIATTR_MIN_STACK_SIZE
	.align		4
.L_114:
        /*01a4*/ 	.byte	0x04, 0x12
        /*01a6*/ 	.short	(.L_116 - .L_115)
	.align		4
.L_115:
        /*01a8*/ 	.word	index@(_Z21convertToUniqueKernelPaPiS0_iS_S0_S0_i)
        /*01ac*/ 	.word	0x00000200
.L_116:


//--------------------- .nv.compat                --------------------------
	.section	.nv.compat,"",@"SHT_CUDA_COMPAT_INFO"
	.align	4
        /*0000*/ 	.byte	0x02, 0x09, 0x00, 0x00, 0x02, 0x02, 0x01, 0x00, 0x02, 0x05, 0x05, 0x00, 0x03, 0x07, 0x01, 0x01
        /*0010*/ 	.byte	0x02, 0x03, 0x00, 0x00, 0x02, 0x06, 0x01, 0x00, 0x04, 0x0b, 0x08, 0x00, 0x09, 0x00, 0x00, 0x00
        /*0020*/ 	.byte	0x00, 0x00, 0x00, 0x00


//--------------------- .nv.info._ZN3cub18CUB_300001_SM_10006detail10radix_sort29DeviceRadixSortOnesweepKernelINS1_5radix10policy_hubIiNS0_8NullTypeEyE10Policy1000ELNS0_9SortOrderE0EiS6_yiiNS1_21identity_decomposer_tEEEvPT5_SC_PT3_PKSD_PT1_PKSH_PT2_PKSL_T4_iiT6_ --------------------------
	.section	.nv.info._ZN3cub18CUB_300001_SM_10006detail10radix_sort29DeviceRadixSortOnesweepKernelINS1_5radix10policy_hubIiNS0_8NullTypeEyE10Policy1000ELNS0_9SortOrderE0EiS6_yiiNS1_21identity_decomposer_tEEEvPT5_SC_PT3_PKSD_PT1_PKSH_PT2_PKSL_T4_iiT6_,"",@"SHT_CUDA_INFO"
	.sectionflags	@""
	.align	4


	//----- nvinfo : EIATTR_CUDA_API_VERSION
	.align		4
        /*0000*/ 	.byte	0x04, 0x37
        /*0002*/ 	.short	(.L_118 - .L_117)
.L_117:
        /*0004*/ 	.word	0x00000082


	//----- nvinfo : EIATTR_KPARAM_INFO
	.align		4
.L_118:
        /*0008*/ 	.byte	0x04, 0x17
        /*000a*/ 	.short	(.L_120 - .L_119)
.L_119:
        /*000c*/ 	.word	0x00000000
        /*0010*/ 	.short	0x000b
        /*0012*/ 	.short	0x004c
        /*0014*/ 	.byte	0x00, 0xf0, 0x05, 0x00


	//----- nvinfo : EIATTR_KPARAM_INFO
	.align		4
.L_120:
        /*0018*/ 	.byte	0x04, 0x17
        /*001a*/ 	.short	(.L_122 - .L_121)
.L_121:
        /*001c*/ 	.word	0x00000000
        /*0020*/ 	.short	0x000a
        /*0022*/ 	.short	0x0048
        /*0024*/ 	.byte	0x00, 0xf0, 0x11, 0x00


	//----- nvinfo : EIATTR_KPARAM_INFO
	.align		4
.L_122:
        /*0028*/ 	.byte	0x04, 0x17
        /*002a*/ 	.short	(.L_124 - .L_123)
.L_123:
        /*002c*/ 	.word	0x00000000
        /*0030*/ 	.short	0x0009
        /*0032*/ 	.short	0x0044
        /*0034*/ 	.byte	0x00, 0xf0, 0x11, 0x00


	//----- nvinfo : EIATTR_KPARAM_INFO
	.align		4
.L_124:
        /*0038*/ 	.byte	0x04, 0x17
        /*003a*/ 	.short	(.L_126 - .L_125)
.L_125:
        /*003c*/ 	.word	0x00000000
        /*0040*/ 	.short	0x0008
        /*0042*/ 	.short	0x0040
        /*0044*/ 	.byte	0x00, 0xf0, 0x11, 0x00


	//----- nvinfo : EIATTR_KPARAM_INFO
	.align		4
.L_126:
        /*0048*/ 	.byte	0x04, 0x17
        /*004a*/ 	.short	(.L_128 - .L_127)
.L_127:
        /*004c*/ 	.word	0x00000000
        /*0050*/ 	.short	0x0007
        /*0052*/ 	.short	0x0038
        /*0054*/ 	.byte	0x00, 0xf5, 0x21, 0x00


	//----- nvinfo : EIATTR_KPARAM_INFO
	.align		4
.L_128:
        /*0058*/ 	.byte	0x04, 0x17
        /*005a*/ 	.short	(.L_130 - .L_129)
.L_129:
        /*005c*/ 	.word	0x00000000
        /*0060*/ 	.short	0x0006
        /*0062*/ 	.short	0x0030
        /*0064*/ 	.byte	0x00, 0xf5, 0x21, 0x00


	//----- nvinfo : EIATTR_KPARAM_INFO
	.align		4
.L_130:
        /*0068*/ 	.byte	0x04, 0x17
        /*006a*/ 	.short	(.L_132 - .L_131)
.L_131:
        /*006c*/ 	.word	0x00000000
        /*0070*/ 	.short	0x0005
        /*0072*/ 	.short	0x0028
        /*0074*/ 	.byte	0x00, 0xf5, 0x21, 0x00


	//----- nvinfo : EIATTR_KPARAM_INFO
	.align		4
.L_132:
        /*0078*/ 	.byte	0x04, 0x17
        /*007a*/ 	.short	(.L_134 - .L_133)
.L_133:
        /*007c*/ 	.word	0x00000000
        /*0080*/ 	.short	0x0004
        /*0082*/ 	.short	0x0020
        /*0084*/ 	.byte	0x00, 0xf5, 0x21, 0x00


	//----- nvinfo : EIATTR_KPARAM_INFO
	.align		4
.L_134:
        /*0088*/ 	.byte	0x04, 0x17
        /*008a*/ 	.short	(.L_136 - .L_135)
.L_135:
        /*008c*/ 	.word	0x00000000
        /*0090*/ 	.short	0x0003
        /*0092*/ 	.short	0x0018
        /*0094*/ 	.byte	0x00, 0xf5, 0x21, 0x00


	//----- nvinfo : EIATTR_KPARAM_INFO
	.align		4
.L_136:
        /*0098*/ 	.byte	0x04, 0x17
        /*009a*/ 	.short	(.L_138 - .L_137)
.L_137:
        /*009c*/ 	.word	0x00000000
        /*00a0*/ 	.short	0x0002
        /*00a2*/ 	.short	0x0010
        /*00a4*/ 	.byte	0x00, 0xf5, 0x21, 0x00


	//----- nvinfo : EIATTR_KPARAM_INFO
	.align		4
.L_138:
        /*00a8*/ 	.byte	0x04, 0x17
        /*00aa*/ 	.short	(.L_140 - .L_139)
.L_139:
        /*00ac*/ 	.word	0x00000000
        /*00b0*/ 	.short	0x0001
        /*00b2*/ 	.short	0x0008
        /*00b4*/ 	.byte	0x00, 0xf5, 0x21, 0x00


	//----- nvinfo : EIATTR_KPARAM_INFO
	.align		4
.L_140:
        /*00b8*/ 	.byte	0x04, 0x17
        /*00ba*/ 	.short	(.L_142 - .L_141)
.L_141:
        /*00bc*/ 	.word	0x00000000
        /*00c0*/ 	.short	0x0000
        /*00c2*/ 	.short	0x0000
        /*00c4*/ 	.byte	0x00, 0xf5, 0x21, 0x00


	//----- nvinfo : EIATTR_SPARSE_MMA_MASK
	.align		4
.L_142:
        /*00c8*/ 	.byte	0x03, 0x50
        /*00ca*/ 	.short	0x0000


	//----- nvinfo : EIATTR_MAXREG_COUNT
	.align		4
        /*00cc*/ 	.byte	0x03, 0x1b
        /*00ce*/ 	.short	0x00a8


	//----- nvinfo : EIATTR_NUM_BARRIERS
	.align		4
        /*00d0*/ 	.byte	0x02, 0x4c
        /*00d2*/ 	.byte	0x01
	.zero		1


	//----- nvinfo : EIATTR_MERCURY_ISA_VERSION
	.align		4
        /*00d4*/ 	.byte	0x03, 0x5f
        /*00d6*/ 	.short	0x0101


	//----- nvinfo : EIATTR_COOP_GROUP_MASK_REGIDS
	.align		4
        /*00d8*/ 	.byte	0x04, 0x29
        /*00da*/ 	.short	(.L_144 - .L_143)


	//   ....[0]....
.L_143:
        /*00dc*/ 	.word	0xffffffff


	//   ....[1]....
        /*00e0*/ 	.word	0x05000019


	//   ....[2]....
        /*00e4*/ 	.word	0xffffffff


	//   ....[3]....
        /*00e8*/ 	.word	0xffffffff


	//   ....[4]....
        /*00ec*/ 	.word	0xffffffff


	//   ....[5]....
        /*00f0*/ 	.word	0xffffffff


	//   ....[6]....
        /*00f4*/ 	.word	0xffffffff


	//   ....[7]....
        /*00f8*/ 	.word	0xffffffff


	//   ....[8]....
        /*00fc*/ 	.word	0xffffffff


	//   ....[9]....
        /*0100*/ 	.word	0xffffffff


	//   ....[10]....
        /*0104*/ 	.word	0xffffffff


	//   ....[11]....
        /*0108*/ 	.word	0xffffffff


	//   ....[12]....
        /*010c*/ 	.word	0xffffffff


	//   ....[13]....
        /*0110*/ 	.word	0xffffffff


	//   ....[14]....
        /*0114*/ 	.word	0xffffffff


	//   ....[15]....
        /*0118*/ 	.word	0xffffffff


	//   ....[16]....
        /*011c*/ 	.word	0xffffffff


	//   ....[17]....
        /*0120*/ 	.word	0xffffffff


	//   ....[18]....
        /*0124*/ 	.word	0xffffffff


	//   ....[19]....
        /*0128*/ 	.word	0xffffffff


	//   ....[20]....
        /*012c*/ 	.word	0xffffffff


	//   ....[21]....
        /*0130*/ 	.word	0xffffffff


	//   ....[22]....
        /*0134*/ 	.word	0xffffffff


	//   ....[23]....
        /*0138*/ 	.word	0xffffffff


	//   ....[24]....
        /*013c*/ 	.word	0xffffffff


	//   ....[25]....
        /*0140*/ 	.word	0xffffffff


	//   ....[26]....
        /*0144*/ 	.word	0xffffffff


	//   ....[27]....
        /*0148*/ 	.word	0xffffffff


	//   ....[28]....
        /*014c*/ 	.word	0xffffffff


	//   ....[29]....
        /*0150*/ 	.word	0xffffffff


	//   ....[30]....
        /*0154*/ 	.word	0xffffffff


	//   ....[31]....
        /*0158*/ 	.word	0xffffffff


	//   ....[32]....
        /*015c*/ 	.word	0xffffffff


	//   ....[33]....
        /*0160*/ 	.word	0xffffffff


	//   ....[34]....
        /*0164*/ 	.word	0xffffffff


	//   ....[35]....
        /*0168*/ 	.word	0xffffffff


	//   ....[36]....
        /*016c*/ 	.word	0xffffffff


	//   ....[37]....
        /*0170*/ 	.word	0xffffffff


	//   ....[38]....
        /*0174*/ 	.word	0xffffffff


	//   ....[39]....
        /*0178*/ 	.word	0xffffffff


	//   ....[40]....
        /*017c*/ 	.word	0xffffffff


	//   ....[41]....
        /*0180*/ 	.word	0xffffffff


	//   ....[42]....
        /*0184*/ 	.word	0xffffffff


	//   ....[43]....
        /*0188*/ 	.word	0xffffffff


	//   ....[44]....
        /*018c*/ 	.word	0xffffffff


	//   ....[45]....
        /*0190*/ 	.word	0xffffffff


	//   ....[46]....
        /*0194*/ 	.word	0xffffffff


	//   ....[47]....
        /*0198*/ 	.word	0xffffffff


	//   ....[48]....
        /*019c*/ 	.word	0xffffffff


	//   ....[49]....
        /*01a0*/ 	.word	0xffffffff


	//   ....[50]....
        /*01a4*/ 	.word	0xffffffff


	//   ....[51]....
        /*01a8*/ 	.word	0xffffffff


	//   ....[52]....
        /*01ac*/ 	.word	0xffffffff


	//   ....[53]....
        /*01b0*/ 	.word	0xffffffff


	//   ....[54]....
        /*01b4*/ 	.word	0xffffffff


	//   ....[55]....
        /*01b8*/ 	.word	0xffffffff


	//   ....[56]....
        /*01bc*/ 	.word	0xffffffff


	//   ....[57]....
        /*01c0*/ 	.word	0xffffffff


	//   ....[58]....
        /*01c4*/ 	.word	0xffffffff


	//   ....[59]....
        /*01c8*/ 	.word	0xffffffff


	//   ....[60]....
        /*01cc*/ 	.word	0xffffffff


	//   ....[61]....
        /*01d0*/ 	.word	0xffffffff


	//   ....[62]....
        /*01d4*/ 	.word	0xffffffff


	//   ....[63]....
        /*01d8*/ 	.word	0xffffffff


	//   ....[64]....
        /*01dc*/ 	.word	0xffffffff


	//   ....[65]....
        /*01e0*/ 	.word	0xffffffff


	//   ....[66]....
        /*01e4*/ 	.word	0xffffffff


	//   ....[67]....
        /*01e8*/ 	.word	0xffffffff


	//   ....[68]....
        /*01ec*/ 	.word	0xffffffff


	//   ....[69]....
        /*01f0*/ 	.word	0xffffffff


	//   ....[70]....
        /*01f4*/ 	.word	0xffffffff


	//   ....[71]....
        /*01f8*/ 	.word	0xffffffff


	//   ....[72]....
        /*01fc*/ 	.word	0xffffffff


	//   ....[73]....
        /*0200*/ 	.word	0xffffffff


	//   ....[74]....
        /*0204*/ 	.word	0xffffffff


	//   ....[75]....
        /*0208*/ 	.word	0xffffffff


	//   ....[76]....
        /*020c*/ 	.word	0xffffffff


	//   ....[77]....
        /*0210*/ 	.word	0xffffffff


	//   ....[78]....
        /*0214*/ 	.word	0xffffffff


	//   ....[79]....
        /*0218*/ 	.word	0xffffffff


	//   ....[80]....
        /*021c*/ 	.word	0xffffffff


	//   ....[81]....
        /*0220*/ 	.word	0xffffffff


	//   ....[82]....
        /*0224*/ 	.word	0xffffffff


	//   ....[83]....
        /*0228*/ 	.word	0xffffffff


	//   ....[84]....
        /*022c*/ 	.word	0xffffffff


	//   ....[85]....
        /*0230*/ 	.word	0xffffffff


	//   ....[86]....
        /*0234*/ 	.word	0xffffffff


	//   ....[87]....
        /*0238*/ 	.word	0xffffffff


	//   ....[88]....
        /*023c*/ 	.word	0xffffffff


	//   ....[89]....
        /*0240*/ 	.word	0xffffffff


	//   ....[90]....
        /*0244*/ 	.word	0xffffffff


	//   ....[91]....
        /*0248*/ 	.word	0xffffffff


	//   ....[92]....
        /*024c*/ 	.word	0xffffffff


	//   ....[93]....
        /*0250*/ 	.word	0xffffffff


	//   ....[94]....
        /*0254*/ 	.word	0xffffffff


	//   ....[95]....
        /*0258*/ 	.word	0xffffffff


	//   ....[96]....
        /*025c*/ 	.word	0xffffffff


	//   ....[97]....
        /*0260*/ 	.word	0xffffffff


	//   ....[98]....
        /*0264*/ 	.word	0xffffffff


	//   ....[99]....
        /*0268*/ 	.word	0xffffffff


	//   ....[100]....
        /*026c*/ 	.word	0xffffffff


	//   ....[101]....
        /*0270*/ 	.word	0xffffffff


	//   ....[102]....
        /*0274*/ 	.word	0xffffffff


	//   ....[103]....
        /*0278*/ 	.word	0xffffffff


	//   ....[104]....
        /*027c*/ 	.word	0xffffffff


	//   ....[105]....
        /*0280*/ 	.word	0xffffffff


	//   ....[106]....
        /*0284*/ 	.word	0xffffffff


	//   ....[107]....
        /*0288*/ 	.word	0xffffffff


	//   ....[108]....
        /*028c*/ 	.word	0xffffffff


	//   ....[109]....
        /*0290*/ 	.word	0xffffffff


	//   ....[110]....
        /*0294*/ 	.word	0xffffffff


	//   ....[111]....
        /*0298*/ 	.word	0xffffffff


	//   ....[112]....
        /*029c*/ 	.word	0xffffffff


	//   ....[113]....
        /*02a0*/ 	.word	0xffffffff


	//   ....[114]....
        /*02a4*/ 	.word	0xffffffff


	//   ....[115]....
        /*02a8*/ 	.word	0xffffffff


	//   ....[116]....
        /*02ac*/ 	.word	0xffffffff


	//   ....[117]....
        /*02b0*/ 	.word	0xffffffff


	//   ....[118]....
        /*02b4*/ 	.word	0xffffffff


	//   ....[119]....
        /*02b8*/ 	.word	0xffffffff


	//   ....[120]....
        /*02bc*/ 	.word	0xffffffff


	//   ....[121]....
        /*02c0*/ 	.word	0xffffffff


	//   ....[122]....
        /*02c4*/ 	.word	0xffffffff


	//   ....[123]....
        /*02c8*/ 	.word	0xffffffff


	//   ....[124]....
        /*02cc*/ 	.word	0xffffffff


	//   ....[125]....
        /*02d0*/ 	.word	0xffffffff


	//   ....[126]....
        /*02d4*/ 	.word	0xffffffff


	//   ....[127]....
        /*02d8*/ 	.word	0xffffffff


	//   ....[128]....
        /*02dc*/ 	.word	0xffffffff


	//   ....[129]....
        /*02e0*/ 	.word	0xffffffff


	//   ....[130]....
        /*02e4*/ 	.word	0xffffffff


	//   ....[131]....
        /*02e8*/ 	.word	0xffffffff


	//   ....[132]....
        /*02ec*/ 	.word	0xffffffff


	//   ....[133]....
        /*02f0*/ 	.word	0xffffffff


	//   ....[134]....
        /*02f4*/ 	.word	0xffffffff


	//   ....[135]....
        /*02f8*/ 	.word	0xffffffff


	//   ....[136]....
        /*02fc*/ 	.word	0xffffffff


	//   ....[137]....
        /*0300*/ 	.word	0xffffffff


	//   ....[138]....
        /*0304*/ 	.word	0xffffffff


	//   ....[139]....
        /*0308*/ 	.word	0xffffffff


	//   ....[140]....
        /*030c*/ 	.word	0xffffffff


	//   ....[141]....
        /*0310*/ 	.word	0xffffffff


	//   ....[142]....
        /*0314*/ 	.word	0xffffffff


	//   ....[143]....
        /*0318*/ 	.word	0xffffffff


	//   ....[144]....
        /*031c*/ 	.word	0xffffffff


	//   ....[145]....
        /*0320*/ 	.word	0xffffffff


	//   ....[146]....
        /*0324*/ 	.word	0xffffffff


	//   ....[147]....
        /*0328*/ 	.word	0xffffffff


	//   ....[148]....
        /*032c*/ 	.word	0xffffffff


	//   ....[149]....
        /*0330*/ 	.word	0xffffffff


	//   ....[150]....
        /*0334*/ 	.word	0xffffffff


	//   ....[151]....
        /*0338*/ 	.word	0xffffffff


	//   ....[152]....
        /*033c*/ 	.word	0xffffffff


	//   ....[153]....
        /*0340*/ 	.word	0xffffffff


	//   ....[154]....
        /*0344*/ 	.word	0xffffffff


	//   ....[155]....
        /*0348*/ 	.word	0xffffffff


	//   ....[156]....
        /*034c*/ 	.word	0xffffffff


	//   ....[157]....
        /*0350*/ 	.word	0xffffffff


	//   ....[158]....
        /*0354*/ 	.word	0xffffffff


	//   ....[159]....
        /*0358*/ 	.word	0xffffffff


	//   ....[160]....
        /*035c*/ 	.word	0xffffffff


	//   ....[161]....
        /*0360*/ 	.word	0xffffffff


	//   ....[162]....
        /*0364*/ 	.word	0xffffffff


	//   ....[163]....
        /*0368*/ 	.word	0xffffffff


	//   ....[164]....
        /*036c*/ 	.word	0xffffffff


	//   ....[165]....
        /*0370*/ 	.word	0xffffffff


	//   ....[166]....
        /*0374*/ 	.word	0xffffffff


	//   ....[167]....
        /*0378*/ 	.word	0xffffffff


	//   ....[168]....
        /*037c*/ 	.word	0xffffffff


	//   ....[169]....
        /*0380*/ 	.word	0xffffffff


	//   ....[170]....
        /*0384*/ 	.word	0xffffffff


	//   ....[171]....
        /*0388*/ 	.word	0xffffffff


	//   ....[172]....
        /*038c*/ 	.word	0xffffffff


	//   ....[173]....
        /*0390*/ 	.word	0xffffffff


	//   ....[174]....
        /*0394*/ 	.word	0xffffffff


	//   ....[175]....
        /*0398*/ 	.word	0xffffffff


	//   ....[176]....
        /*039c*/ 	.word	0xffffffff


	//   ....[177]....
        /*03a0*/ 	.word	0xffffffff


	//   ....[178]....
        /*03a4*/ 	.word	0x05000006


	//   ....[179]....
        /*03a8*/ 	.word	0xffffffff


	//   ....[180]....
        /*03ac*/ 	.word	0xffffffff


	//   ....[181]....
        /*03b0*/ 	.word	0xffffffff


	//   ....[182]....
        /*03b4*/ 	.word	0xffffffff


	//   ....[183]....
        /*03b8*/ 	.word	0xffffffff


	//   ....[184]....
        /*03bc*/ 	.word	0xffffffff


	//   ....[185]....
        /*03c0*/ 	.word	0xffffffff


	//   ....[186]....
        /*03c4*/ 	.word	0xffffffff


	//   ....[187]....
        /*03c8*/ 	.word	0xffffffff


	//   ....[188]....
        /*03cc*/ 	.word	0xffffffff


	//   ....[189]....
        /*03d0*/ 	.word	0xffffffff


	//   ....[190]....
        /*03d4*/ 	.word	0xffffffff


	//   ....[191]....
        /*03d8*/ 	.word	0xffffffff


	//   ....[192]....
        /*03dc*/ 	.word	0xffffffff


	//   ....[193]....
        /*03e0*/ 	.word	0xffffffff


	//   ....[194]....
        /*03e4*/ 	.word	0xffffffff


	//   ....[195]....
        /*03e8*/ 	.word	0xffffffff


	//   ....[196]....
        /*03ec*/ 	.word	0xffffffff


	//   ....[197]....
        /*03f0*/ 	.word	0xffffffff


	//   ....[198]....
        /*03f4*/ 	.word	0xffffffff


	//   ....[199]....
        /*03f8*/ 	.word	0xffffffff


	//   ....[200]....
        /*03fc*/ 	.word	0xffffffff


	//   ....[201]....
        /*0400*/ 	.word	0xffffffff


	//   ....[202]....
        /*0404*/ 	.word	0xffffffff


	//   ....[203]....
        /*0408*/ 	.word	0xffffffff


	//   ....[204]....
        /*040c*/ 	.word	0xffffffff


	//   ....[205]....
        /*0410*/ 	.word	0xffffffff


	//   ....[206]....
        /*0414*/ 	.word	0xffffffff


	//   ....[207]....
        /*0418*/ 	.word	0xffffffff


	//   ....[208]....
        /*041c*/ 	.word	0xffffffff


	//   ....[209]....
        /*0420*/ 	.word	0xffffffff


	//   ....[210]....
        /*0424*/ 	.word	0xffffffff


	//   ....[211]....
        /*0428*/ 	.word	0xffffffff


	//   ....[212]....
        /*042c*/ 	.word	0xffffffff


	//   ....[213]....
        /*0430*/ 	.word	0xffffffff


	//   ....[214]....
        /*0434*/ 	.word	0xffffffff


	//   ....[215]....
        /*0438*/ 	.word	0xffffffff


	//   ....[216]....
        /*043c*/ 	.word	0xffffffff


	//   ....[217]....
        /*0440*/ 	.word	0x0500002f


	//   ....[218]....
        /*0444*/ 	.word	0x0500002f


	//   ....[219]....
        /*0448*/ 	.word	0x0500002f


	//   ....[220]....
        /*044c*/ 	.word	0x0500002f


	//   ....[221]....
        /*0450*/ 	.word	0x0500002f


	//----- nvinfo : EIATTR_COOP_GROUP_INSTR_OFFSETS
	.align		4
.L_144:
        /*0454*/ 	.byte	0x04, 0x28
        /*0456*/ 	.short	(.L_146 - .L_145)


	//   ....[0]....
.L_145:
        /*0458*/ 	.word	0x00000ee0


	//   ....[1]....
        /*045c*/ 	.word	0x00001970


	//   ....[2]....
        /*0460*/ 	.word	0x00002370


	//   ....[3]....
        /*0464*/ 	.word	0x00002390


	//   ....[4]....
        /*0468*/ 	.word	0x000023b0


	//   ....[5]....
        /*046c*/ 	.word	0x000023d0


	//   ....[6]....
        /*0470*/ 	.word	0x000023f0


	//   ....[7]....
        /*0474*/ 	.word	0x000028c0


	//   ....[8]....
        /*0478*/ 	.word	0x000028d0


	//   ....[9]....
        /*047c*/ 	.word	0x000028f0


	//   ....[10]....
        /*0480*/ 	.word	0x00002910


	//   ....[11]....
        /*0484*/ 	.word	0x00002960


	//   ....[12]....
        /*0488*/ 	.word	0x00002990


	//   ....[13]....
        /*048c*/ 	.word	0x000029d0


	//   ....[14]....
        /*0490*/ 	.word	0x000029f0


	//   ....[15]....
        /*0494*/ 	.word	0x00002b20


	//   ....[16]....
        /*0498*/ 	.word	0x00002b50


	//   ....[17]....
        /*049c*/ 	.word	0x00002b60


	//   ....[18]....
        /*04a0*/ 	.word	0x00002b80


	//   ....[19]....
        /*04a4*/ 	.word	0x00002bc0


	//   ....[20]....
        /*04a8*/ 	.word	0x00002bf0


	//   ....[21]....
        /*04ac*/ 	.word	0x00002c30


	//   ....[22]....
        /*04b0*/ 	.word	0x00002c50


	//   ....[23]....
        /*04b4*/ 	.word	0x00002c70


	//   ....[24]....
        /*04b8*/ 	.word	0x00002d80


	//   ....[25]....
        /*04bc*/ 	.word	0x00002da0


	//   ....[26]....
        /*04c0*/ 	.word	0x00002db0


	//   ....[27]....
        /*04c4*/ 	.word	0x00002dd0


	//   ....[28]....
        /*04c8*/ 	.word	0x00002e10


	//   ....[29]....
        /*04cc*/ 	.word	0x00002e40


	//   ....[30]....
        /*04d0*/ 	.word	0x00002e80


	//   ....[31]....
        /*04d4*/ 	.word	0x00002ea0


	//   ....[32]....
        /*04d8*/ 	.word	0x00002ec0


	//   ....[33]....
        /*04dc*/ 	.word	0x00002fe0


	//   ....[34]....
        /*04e0*/ 	.word	0x00003000


	//   ....[35]....
        /*04e4*/ 	.word	0x00003010


	//   ....[36]....
        /*04e8*/ 	.word	0x00003030


	//   ....[37]....
        /*04ec*/ 	.word	0x00003070


	//   ....[38]....
        /*04f0*/ 	.word	0x000030a0


	//   ....[39]....
        /*04f4*/ 	.word	0x000030e0


	//   ....[40]....
        /*04f8*/ 	.word	0x00003100


	//   ....[41]....
        /*04fc*/ 	.word	0x00003120


	//   ....[42]....
        /*0500*/ 	.word	0x00003240


	//   ....[43]....
        /*0504*/ 	.word	0x00003270


	//   ....[44]....
        /*0508*/ 	.word	0x00003280


	//   ....[45]....
        /*050c*/ 	.word	0x000032a0


	//   ....[46]....
        /*0510*/ 	.word	0x000032e0


	//   ....[47]....
        /*0514*/ 	.word	0x00003310


	//   ....[48]....
        /*0518*/ 	.word	0x00003350


	//   ....[49]....
        /*051c*/ 	.word	0x00003370


	//   ....[50]....
        /*0520*/ 	.word	0x00003390


	//   ....[51]....
        /*0524*/ 	.word	0x000034a0


	//   ....[52]....
        /*0528*/ 	.word	0x000034c0


	//   ....[53]....
        /*052c*/ 	.word	0x000034d0


	//   ....[54]....
        /*0530*/ 	.word	0x000034f0


	//   ....[55]....
        /*0534*/ 	.word	0x00003530


	//   ....[56]....
        /*0538*/ 	.word	0x00003560


	//   ....[57]....
        /*053c*/ 	.word	0x000035a0


	//   ....[58]....
        /*0540*/ 	.word	0x000035c0


	//   ....[59]....
        /*0544*/ 	.word	0x000035e0


	//   ....[60]....
        /*0548*/ 	.word	0x00003700


	//   ....[61]....
        /*054c*/ 	.word	0x00003720


	//   ....[62]....
        /*0550*/ 	.word	0x00003730


	//   ....[63]....
        /*0554*/ 	.word	0x00003750


	//   ....[64]....
        /*0558*/ 	.word	0x00003790


	//   ....[65]....
        /*055c*/ 	.word	0x000037c0


	//   ....[66]....
        /*0560*/ 	.word	0x00003800


	//   ....[67]....
        /*0564*/ 	.word	0x00003820


	//   ....[68]....
        /*0568*/ 	.word	0x00003840


	//   ....[69]....
        /*056c*/ 	.word	0x00003940


	//   ....[70]....
        /*0570*/ 	.word	0x00003970


	//   ....[71]....
        /*0574*/ 	.word	0x00003980


	//   ....[72]....
        /*0578*/ 	.word	0x000039a0


	//   ....[73]....
        /*057c*/ 	.word	0x000039e0


	//   ....[74]....
        /*0580*/ 	.word	0x00003a10


	//   ....[75]....
        /*0584*/ 	.word	0x00003a50


	//   ....[76]....
        /*0588*/ 	.word	0x00003a70


	//   ....[77]....
        /*058c*/ 	.word	0x00003a90


	//   ....[78]....
        /*0590*/ 	.word	0x00003b80


	//   ....[79]....
        /*0594*/ 	.word	0x00003bb0


	//   ....[80]....
        /*0598*/ 	.word	0x00003bc0


	//   ....[81]....
        /*059c*/ 	.word	0x00003bf0


	//   ....[82]....
        /*05a0*/ 	.word	0x00003c10


	//   ....[83]....
        /*05a4*/ 	.word	0x00003c60


	//   ....[84]....
        /*05a8*/ 	.word	0x00003c80


	//   ....[85]....
        /*05ac*/ 	.word	0x00003cc0


	//   ....[86]....
        /*05b0*/ 	.word	0x00003ce0


	//   ....[87]....
        /*05b4*/ 	.word	0x00003de0


	//   ....[88]....
        /*05b8*/ 	.word	0x00003e30


	//   ....[89]....
        /*05bc*/ 	.word	0x00003e40


	//   ....[90]....
        /*05c0*/ 	.word	0x00003e90


	//   ....[91]....
        /*05c4*/ 	.word	0x00003ec0


	//   ....[92]....
        /*05c8*/ 	.word	0x00003ef0


	//   ....[93]....
        /*05cc*/ 	.word	0x00003f20


	//   ....[94]....
        /*05d0*/ 	.word	0x00003f50


	//   ....[95]....
        /*05d4*/ 	.word	0x00003f80


	//   ....[96]....
        /*05d8*/ 	.word	0x00004040


	//   ....[97]....
        /*05dc*/ 	.word	0x00004060


	//   ....[98]....
        /*05e0*/ 	.word	0x00004070


	//   ....[99]....
        /*05e4*/ 	.word	0x000040c0


	//   ....[100]....
        /*05e8*/ 	.word	0x000040f0


	//   ....[101]....
        /*05ec*/ 	.word	0x00004120


	//   ....[102]....
        /*05f0*/ 	.word	0x00004150


	//   ....[103]....
        /*05f4*/ 	.word	0x00004180


	//   ....[104]....
        /*05f8*/ 	.word	0x000041b0


	//   ....[105]....
        /*05fc*/ 	.word	0x000042d0


	//   ....[106]....
        /*0600*/ 	.word	0x000042e0


	//   ....[107]....
        /*0604*/ 	.word	0x000042f0


	//   ....[108]....
        /*0608*/ 	.word	0x00004350


	//   ....[109]....
        /*060c*/ 	.word	0x00004380


	//   ....[110]....
        /*0610*/ 	.word	0x000043b0


	//   ....[111]....
        /*0614*/ 	.word	0x000043e0


	//   ....[112]....
        /*0618*/ 	.word	0x00004410


	//   ....[113]....
        /*061c*/ 	.word	0x00004440


	//   ....[114]....
        /*0620*/ 	.word	0x00004530


	//   ....[115]....
        /*0624*/ 	.word	0x00004570


	//   ....[116]....
        /*0628*/ 	.word	0x00004580


	//   ....[117]....
        /*062c*/ 	.word	0x000045d0


	//   ....[118]....
        /*0630*/ 	.word	0x00004600


	//   ....[119]....
        /*0634*/ 	.word	0x00004630


	//   ....[120]....
        /*0638*/ 	.word	0x00004660


	//   ....[121]....
        /*063c*/ 	.word	0x00004690


	//   ....[122]....
        /*0640*/ 	.word	0x000046c0


	//   ....[123]....
        /*0644*/ 	.word	0x000047b0


	//   ....[124]....
        /*0648*/ 	.word	0x00004800


	//   ....[125]....
        /*064c*/ 	.word	0x00004810


	//   ....[126]....
        /*0650*/ 	.word	0x00004860


	//   ....[127]....
        /*0654*/ 	.word	0x00004890


	//   ....[128]....
        /*0658*/ 	.word	0x000048a0


	//   ....[129]....
        /*065c*/ 	.word	0x000048e0


	//   ....[130]....
        /*0660*/ 	.word	0x00004910


	//   ....[131]....
        /*0664*/ 	.word	0x00004940


	//   ....[132]....
        /*0668*/ 	.word	0x00004a30


	//   ....[133]....
        /*066c*/ 	.word	0x00004a90


	//   ....[134]....
        /*0670*/ 	.word	0x00004aa0


	//   ....[135]....
        /*0674*/ 	.word	0x00004af0


	//   ....[136]....
        /*0678*/ 	.word	0x00004b20


	//   ....[137]....
        /*067c*/ 	.word	0x00004b30


	//   ....[138]....
        /*0680*/ 	.word	0x00004b70


	//   ....[139]....
        /*0684*/ 	.word	0x00004ba0


	//   ....[140]....
        /*0688*/ 	.word	0x00004bd0


	//   ....[141]....
        /*068c*/ 	.word	0x00004cb0


	//   ....[142]....
        /*0690*/ 	.word	0x00004d10


	//   ....[143]....
        /*0694*/ 	.word	0x00004d20


	//   ....[144]....
        /*0698*/ 	.word	0x00004d70


	//   ....[145]....
        /*069c*/ 	.word	0x00004da0


	//   ....[146]....
        /*06a0*/ 	.word	0x00004db0


	//   ....[147]....
        /*06a4*/ 	.word	0x00004df0


	//   ....[148]....
        /*06a8*/ 	.word	0x00004e20


	//   ....[149]....
        /*06ac*/ 	.word	0x00004e50


	//   ....[150]....
        /*06b0*/ 	.word	0x00004f30


	//   ....[151]....
        /*06b4*/ 	.word	0x00004f90


	//   ....[152]....
        /*06b8*/ 	.word	0x00004fa0


	//   ....[153]....
        /*06bc*/ 	.word	0x00004ff0


	//   ....[154]....
        /*06c0*/ 	.word	0x00005020


	//   ....[155]....
        /*06c4*/ 	.word	0x00005050


	//   ....[156]....
        /*06c8*/ 	.word	0x00005080


	//   ....[157]....
        /*06cc*/ 	.word	0x000050b0


	//   ....[158]....
        /*06d0*/ 	.word	0x000050e0


	//   ....[159]....
        /*06d4*/ 	.word	0x000051b0


	//   ....[160]....
        /*06d8*/ 	.word	0x00005200


	//   ....[161]....
        /*06dc*/ 	.word	0x00005210


	//   ....[162]....
        /*06e0*/ 	.word	0x00005260


	//   ....[163]....
        /*06e4*/ 	.word	0x00005290


	//   ....[164]....
        /*06e8*/ 	.word	0x000052a0


	//   ....[165]....
        /*06ec*/ 	.word	0x000052e0


	//   ....[166]....
        /*06f0*/ 	.word	0x00005310


	//   ....[167]....
        /*06f4*/ 	.word	0x00005340


	//   ....[168]....
        /*06f8*/ 	.word	0x00005420


	//   ....[169]....
        /*06fc*/ 	.word	0x00005440


	//   ....[170]....
        /*0700*/ 	.word	0x00005450


	//   ....[171]....
        /*0704*/ 	.word	0x00005480


	//   ....[172]....
        /*0708*/ 	.word	0x000054a0


	//   ....[173]....
        /*070c*/ 	.word	0x000054f0


	//   ....[174]....
        /*0710*/ 	.word	0x00005520


	//   ....[175]....
        /*0714*/ 	.word	0x00005560


	//   ....[176]....
        /*0718*/ 	.word	0x00005590


	//   ....[177]....
        /*071c*/ 	.word	0x00005650


	//   ....[178]....
        /*0720*/ 	.word	0x00005b80


	//   ....[179]....
        /*0724*/ 	.word	0x00005ee0


	//   ....[180]....
        /*0728*/ 	.word	0x00005fa0


	//   ....[181]....
        /*072c*/ 	.word	0x00006060


	//   ....[182]....
        /*0730*/ 	.word	0x00006120


	//   ....[183]....
        /*0734*/ 	.word	0x000061e0


	//   ....[184]....
        /*0738*/ 	.word	0x000062a0


	//   ....[185]....
        /*073c*/ 	.word	0x00006360


	//   ....[186]....
        /*0740*/ 	.word	0x00006420


	//   ....[187]....
        /*0744*/ 	.word	0x000064e0


	//   ....[188]....
        /*0748*/ 	.word	0x000065a0


	//   ....[189]....
        /*074c*/ 	.word	0x00006660


	//   ....[190]....
        /*0750*/ 	.word	0x00006720


	//   ....[191]....
        /*0754*/ 	.word	0x000067e0


	//   ....[192]....
        /*0758*/ 	.word	0x000068a0


	//   ....[193]....
        /*075c*/ 	.word	0x00006960


	//   ....[194]....
        /*0760*/ 	.word	0x00006a20


	//   ....[195]....
        /*0764*/ 	.word	0x00006ae0


	//   ....[196]....
        /*0768*/ 	.word	0x00006ba0


	//   ....[197]....
        /*076c*/ 	.word	0x00006c60


	//   ....[198]....
        /*0770*/ 	.word	0x00006e80


	//   ....[199]....
        /*0774*/ 	.word	0x00006fb0


	//   ....[200]....
        /*0778*/ 	.word	0x000070e0


	//   ....[201]....
        /*077c*/ 	.word	0x00007210


	//   ....[202]....
        /*0780*/ 	.word	0x00007340


	//   ....[203]....
        /*0784*/ 	.word	0x00007470


	//   ....[204]....
        /*0788*/ 	.word	0x000075a0


	//   ....[205]....
        /*078c*/ 	.word	0x000076d0


	//   ....[206]....
        /*0790*/ 	.word	0x00007800


	//   ....[207]....
        /*0794*/ 	.word	0x00007930


	//   ....[208]....
        /*0798*/ 	.word	0x00007a60


	//   ....[209]....
        /*079c*/ 	.word	0x00007b80


	//   ....[210]....
        /*07a0*/ 	.word	0x00007c90


	//   ....[211]....
        /*07a4*/ 	.word	0x00007da0


	//   ....[212]....
        /*07a8*/ 	.word	0x00007eb0


	//   ....[213]....
        /*07ac*/ 	.word	0x00007fc0


	//   ....[214]....
        /*07b0*/ 	.word	0x000080d0


	//   ....[215]....
        /*07b4*/ 	.word	0x000081e0


	//   ....[216]....
        /*07b8*/ 	.word	0x000082e0


	//   ....[217]....
        /*07bc*/ 	.word	0x00008350


	//   ....[218]....
        /*07c0*/ 	.word	0x000083c0


	//   ....[219]....
        /*07c4*/ 	.word	0x00008430


	//   ....[220]....
        /*07c8*/ 	.word	0x000084a0


	//   ....[221]....
        /*07cc*/ 	.word	0x00008510


	//----- nvinfo : EIATTR_VRC_CTA_INIT_COUNT
	.align		4
.L_146:
        /*07d0*/ 	.byte	0x02, 0x4a
	.zero		1
	.zero		1


	//----- nvinfo : EIATTR_EXIT_INSTR_OFFSETS
	.align		4
        /*07d4*/ 	.byte	0x04, 0x1c
        /*07d6*/ 	.short	(.L_148 - .L_147)


	//   ....[0]....
.L_147:
        /*07d8*/ 	.word	0x00001d40


	//   ....[1]....
        /*07dc*/ 	.word	0x00002160


	//   ....[2]....
        /*07e0*/ 	.word	0x00002180


	//   ....[3]....
        /*07e4*/ 	.word	0x00006c70


	//   ....[4]....
        /*07e8*/ 	.word	0x000082f0


	//----- nvinfo : EIATTR_MAX_THREADS
	.align		4
.L_148:
        /*07ec*/ 	.byte	0x04, 0x05
        /*07ee*/ 	.short	(.L_150 - .L_149)
.L_149:
        /*07f0*/ 	.word	0x00000180
        /*07f4*/ 	.word	0x00000001
        /*07f8*/ 	.word	0x00000001


	//----- nvinfo : EIATTR_CRS_STACK_SIZE
	.align		4
.L_150:
        /*07fc*/ 	.byte	0x04, 0x1e
        /*07fe*/ 	.short	(.L_152 - .L_151)
.L_151:
        /*0800*/ 	.word	0x00000000


	//----- nvinfo : EIATTR_CBANK_PARAM_SIZE
	.align		4
.L_152:
        /*0804*/ 	.byte	0x03, 0x19
        /*0806*/ 	.short	0x004d


	//----- nvinfo : EIATTR_PARAM_CBANK
	.align		4
        /*0808*/ 	.byte	0x04, 0x0a
        /*080a*/ 	.short	(.L_154 - .L_153)
	.align		4
.L_153:
        /*080c*/ 	.word	index@(.nv.constant0._ZN3cub18CUB_300001_SM_10006detail10radix_sort29DeviceRadixSortOnesweepKernelINS1_5radix10policy_hubIiNS0_8NullTypeEyE10Policy1000ELNS0_9SortOrderE0EiS6_yiiNS1_21identity_decomposer_tEEEvPT5_SC_PT3_PKSD_PT1_PKSH_PT2_PKSL_T4_iiT6_)
        /*0810*/ 	.short	0x0380
        /*0812*/ 	.short	0x004d


	//----- nvinfo : EIATTR_SW_WAR
	.align		4
.L_154:
        /*0814*/ 	.byte	0x04, 0x36
        /*0816*/ 	.short	(.L_156 - .L_155)
.L_155:
        /*0818*/ 	.word	0x00000008
.L_156:


//--------------------- .nv.info._ZN3cub18CUB_300001_SM_10006detail10radix_sort33DeviceRadixSortExclusiveSumKernelINS1_5radix10policy_hubIiNS0_8NullTypeEyE10Policy1000EyEEvPT0_ --------------------------
	.section	.nv.info._ZN3cub18CUB_300001_SM_10006detail10radix_sort33DeviceRadixSortExclusiveSumKernelINS1_5radix10policy_hubIiNS0_8NullTypeEyE10Policy1000EyEEvPT0_,"",@"SHT_CUDA_INFO"
	.sectionflags	@""
	.align	4


	//----- nvinfo : EIATTR_CUDA_API_VERSION
	.align		4
        /*0000*/ 	.byte	0x04, 0x37
        /*0002*/ 	.short	(.L_158 - .L_157)
.L_157:
        /*0004*/ 	.word	0x00000082


	//----- nvinfo : EIATTR_KPARAM_INFO
	.align		4
.L_158:
        /*0008*/ 	.byte	0x04, 0x17
        /*000a*/ 	.short	(.L_160 - .L_159)
.L_159:
        /*000c*/ 	.word	0x00000000
        /*0010*/ 	.short	0x0000
        /*0012*/ 	.short	0x0000
        /*0014*/ 	.byte	0x00, 0xf5, 0x21, 0x00


	//----- nvinfo : EIATTR_SPARSE_MMA_MASK
	.align		4
.L_160:
        /*0018*/ 	.byte	0x03, 0x50
        /*001a*/ 	.short	0x0000


	//----- nvinfo : EIATTR_MAXREG_COUNT
	.align		4
        /*001c*/ 	.byte	0x03, 0x1b
        /*001e*/ 	.short	0x00ff


	//----- nvinfo : EIATTR_NUM_BARRIERS
	.align		4
        /*0020*/ 	.byte	0x02, 0x4c
        /*0022*/ 	.byte	0x01
	.zero		1


	//----- nvinfo : EIATTR_MERCURY_ISA_VERSION
	.align		4
        /*0024*/ 	.byte	0x03, 0x5f
        /*0026*/ 	.short	0x0101


	//----- nvinfo : EIATTR_COOP_GROUP_MASK_REGIDS
	.align		4
        /*0028*/ 	.byte	0x04, 0x29
        /*002a*/ 	.short	(.L_162 - .L_161)


	//   ....[0]....
.L_161:
        /*002c*/ 	.word	0xffffffff


	//   ....[1]....
        /*0030*/ 	.word	0xffffffff


	//   ....[2]....
        /*0034*/ 	.word	0xffffffff


	//   ....[3]....
        /*0038*/ 	.word	0xffffffff


	//   ....[4]....
        /*003c*/ 	.word	0xffffffff


	//   ....[5]....
        /*0040*/ 	.word	0xffffffff


	//   ....[6]....
        /*0044*/ 	.word	0xffffffff


	//   ....[7]....
        /*0048*/ 	.word	0xffffffff


	//   ....[8]....
        /*004c*/ 	.word	0xffffffff


	//   ....[9]....
        /*0050*/ 	.word	0xffffffff


	//   ....[10]....
        /*0054*/ 	.word	0x05000015


	//   ....[11]....
        /*0058*/ 	.word	0x05000015


	//   ....[12]....
        /*005c*/ 	.word	0x05000015


	//   ....[13]....
        /*0060*/ 	.word	0x05000015


	//   ....[14]....
        /*0064*/ 	.word	0x05000015


	//   ....[15]....
        /*0068*/ 	.word	0x05000015


	//   ....[16]....
        /*006c*/ 	.word	0x05000015


	//   ....[17]....
        /*0070*/ 	.word	0x05000015


	//   ....[18]....
        /*0074*/ 	.word	0x05000015


	//   ....[19]....
        /*0078*/ 	.word	0x05000015


	//----- nvinfo : EIATTR_COOP_GROUP_INSTR_OFFSETS
	.align		4
.L_162:
        /*007c*/ 	.byte	0x04, 0x28
        /*007e*/ 	.short	(.L_164 - .L_163)


	//   ....[0]....
.L_163:
        /*0080*/ 	.word	0x00000250


	//   ....[1]....
        /*0084*/ 	.word	0x00000260


	//   ....[2]....
        /*0088*/ 	.word	0x000002a0


	//   ....[3]....
        /*008c*/ 	.word	0x000002c0


	//   ....[4]....
        /*0090*/ 	.word	0x00000310


	//   ....[5]....
        /*0094*/ 	.word	0x00000320


	//   ....[6]....
        /*0098*/ 	.word	0x00000360


	//   ....[7]....
        /*009c*/ 	.word	0x00000380


	//   ....[8]....
        /*00a0*/ 	.word	0x000003d0


	//   ....[9]....
        /*00a4*/ 	.word	0x000003e0


	//   ....[10]....
        /*00a8*/ 	.word	0x00000660


	//   ....[11]....
        /*00ac*/ 	.word	0x000006b0


	//   ....[12]....
        /*00b0*/ 	.word	0x00000740


	//   ....[13]....
        /*00b4*/ 	.word	0x00000790


	//   ....[14]....
        /*00b8*/ 	.word	0x00000820


	//   ....[15]....
        /*00bc*/ 	.word	0x00000870


	//   ....[16]....
        /*00c0*/ 	.word	0x00000900


	//   ....[17]....
        /*00c4*/ 	.word	0x00000950


	//   ....[18]....
        /*00c8*/ 	.word	0x000009e0


	//   ....[19]....
        /*00cc*/ 	.word	0x00000a30


	//----- nvinfo : EIATTR_VRC_CTA_INIT_COUNT
	.align		4
.L_164:
        /*00d0*/ 	.byte	0x02, 0x4a
	.zero		1
	.zero		1


	//----- nvinfo : EIATTR_EXIT_INSTR_OFFSETS
	.align		4
        /*00d4*/ 	.byte	0x04, 0x1c
        /*00d6*/ 	.short	(.L_166 - .L_165)


	//   ....[0]....
.L_165:
        /*00d8*/ 	.word	0x000005d0


	//   ....[1]....
        /*00dc*/ 	.word	0x00000600


	//----- nvinfo : EIATTR_CRS_STACK_SIZE
	.align		4
.L_166:
        /*00e0*/ 	.byte	0x04, 0x1e
        /*00e2*/ 	.short	(.L_168 - .L_167)
.L_167:
        /*00e4*/ 	.word	0x00000000


	//----- nvinfo : EIATTR_CBANK_PARAM_SIZE
	.align		4
.L_168:
        /*00e8*/ 	.byte	0x03, 0x19
        /*00ea*/ 	.short	0x0008


	//----- nvinfo : EIATTR_PARAM_CBANK
	.align		4
        /*00ec*/ 	.byte	0x04, 0x0a
        /*00ee*/ 	.short	(.L_170 - .L_169)
	.align		4
.L_169:
        /*00f0*/ 	.word	index@(.nv.constant0._ZN3cub18CUB_300001_SM_10006detail10radix_sort33DeviceRadixSortExclusiveSumKernelINS1_5radix10policy_hubIiNS0_8NullTypeEyE10Policy1000EyEEvPT0_)
        /*00f4*/ 	.short	0x0380
        /*00f6*/ 	.short	0x0008


	//----- nvinfo : EIATTR_SW_WAR
	.align		4
.L_170:
        /*00f8*/ 	.byte	0x04, 0x36
        /*00fa*/ 	.short	(.L_172 - .L_171)
.L_171:
        /*00fc*/ 	.word	0x00000008
.L_172:


//--------------------- .nv.info._ZN3cub18CUB_300001_SM_10006detail10radix_sort30DeviceRadixSortHistogramKernelINS1_5radix10policy_hubIiNS0_8NullTypeEyE10Policy1000ELNS0_9SortOrderE0EiyNS1_21identity_decomposer_tEEEvPT2_PKT1_SB_iiT3_ --------------------------
	.section	.nv.info._ZN3cub18CUB_300001_SM_10006detail10radix_sort30DeviceRadixSortHistogramKernelINS1_5radix10policy_hubIiNS0_8NullTypeEyE10Policy1000ELNS0_9SortOrderE0EiyNS1_21identity_decomposer_tEEEvPT2_PKT1_SB_iiT3_,"",@"SHT_CUDA_INFO"
	.sectionflags	@""
	.align	4


	//----- nvinfo : EIATTR_CUDA_API_VERSION
	.align		4
        /*0000*/ 	.byte	0x04, 0x37
        /*0002*/ 	.short	(.L_174 - .L_173)
.L_173:
        /*0004*/ 	.word	0x00000082


	//----- nvinfo : EIATTR_KPARAM_INFO
	.align		4
.L_174:
        /*0008*/ 	.byte	0x04, 0x17
        /*000a*/ 	.short	(.L_176 - .L_175)
.L_175:
        /*000c*/ 	.word	0x00000000
        /*0010*/ 	.short	0x0005
        /*0012*/ 	.short	0x0020
        /*0014*/ 	.byte	0x00, 0xf0, 0x05, 0x00


	//----- nvinfo : EIATTR_KPARAM_INFO
	.align		4
.L_176:
        /*0018*/ 	.byte	0x04, 0x17
        /*001a*/ 	.short	(.L_178 - .L_177)
.L_177:
        /*001c*/ 	.word	0x00000000
        /*0020*/ 	.short	0x0004
        /*0022*/ 	.short	0x001c
        /*0024*/ 	.byte	0x00, 0xf0, 0x11, 0x00


	//----- nvinfo : EIATTR_KPARAM_INFO
	.align		4
.L_178:
        /*0028*/ 	.byte	0x04, 0x17
        /*002a*/ 	.short	(.L_180 - .L_179)
.L_179:
        /*002c*/ 	.word	0x00000000
        /*0030*/ 	.short	0x0003
        /*0032*/ 	.short	0x0018
        /*0034*/ 	.byte	0x00, 0xf0, 0x11, 0x00


	//----- nvinfo : EIATTR_KPARAM_INFO
	.align		4
.L_180:
        /*0038*/ 	.byte	0x04, 0x17
        /*003a*/ 	.short	(.L_182 - .L_181)
.L_181:
        /*003c*/ 	.word	0x00000000
        /*0040*/ 	.short	0x0002
        /*0042*/ 	.short	0x0010
        /*0044*/ 	.byte	0x00, 0xf0, 0x21, 0x00


	//----- nvinfo : EIATTR_KPARAM_INFO
	.align		4
.L_182:
        /*0048*/ 	.byte	0x04, 0x17
        /*004a*/ 	.short	(.L_184 - .L_183)
.L_183:
        /*004c*/ 	.word	0x00000000
        /*0050*/ 	.short	0x0001
        /*0052*/ 	.short	0x0008
        /*0054*/ 	.byte	0x00, 0xf5, 0x21, 0x00


	//----- nvinfo : EIATTR_KPARAM_INFO
	.align		4
.L_184:
        /*0058*/ 	.byte	0x04, 0x17
        /*005a*/ 	.short	(.L_186 - .L_185)
.L_185:
        /*005c*/ 	.word	0x00000000
        /*0060*/ 	.short	0x0000
        /*0062*/ 	.short	0x0000
        /*0064*/ 	.byte	0x00, 0xf5, 0x21, 0x00


	//----- nvinfo : EIATTR_SPARSE_MMA_MASK
	.align		4
.L_186:
        /*0068*/ 	.byte	0x03, 0x50
        /*006a*/ 	.short	0x0000


	//----- nvinfo : EIATTR_MAXREG_COUNT
	.align		4
        /*006c*/ 	.byte	0x03, 0x1b
        /*006e*/ 	.short	0x00ff


	//----- nvinfo : EIATTR_NUM_BARRIERS
	.align		4
        /*0070*/ 	.byte	0x02, 0x4c
        /*0072*/ 	.byte	0x01
	.zero		1


	//----- nvinfo : EIATTR_MERCURY_ISA_VERSION
	.align		4
        /*0074*/ 	.byte	0x03, 0x5f
        /*0076*/ 	.short	0x0101


	//----- nvinfo : EIATTR_VRC_CTA_INIT_COUNT
	.align		4
        /*0078*/ 	.byte	0x02, 0x4a
	.zero		1
	.zero		1


	//----- nvinfo : EIATTR_EXIT_INSTR_OFFSETS
	.align		4
        /*007c*/ 	.byte	0x04, 0x1c
        /*007e*/ 	.short	(.L_188 - .L_187)


	//   ....[0]....
.L_187:
        /*0080*/ 	.word	0x00000040


	//   ....[1]....
        /*0084*/ 	.word	0x00002ee0


	//----- nvinfo : EIATTR_MAX_THREADS
	.align		4
.L_188:
        /*0088*/ 	.byte	0x04, 0x05
        /*008a*/ 	.short	(.L_190 - .L_189)
.L_189:
        /*008c*/ 	.word	0x00000080
        /*0090*/ 	.word	0x00000001
        /*0094*/ 	.word	0x00000001


	//----- nvinfo : EIATTR_CRS_STACK_SIZE
	.align		4
.L_190:
        /*0098*/ 	.byte	0x04, 0x1e
        /*009a*/ 	.short	(.L_192 - .L_191)
.L_191:
        /*009c*/ 	.word	0x00000000


	//----- nvinfo : EIATTR_CBANK_PARAM_SIZE
	.align		4
.L_192:
        /*00a0*/ 	.byte	0x03, 0x19
        /*00a2*/ 	.short	0x0021


	//----- nvinfo : EIATTR_PARAM_CBANK
	.align		4
        /*00a4*/ 	.byte	0x04, 0x0a
        /*00a6*/ 	.short	(.L_194 - .L_193)
	.align		4
.L_193:
        /*00a8*/ 	.word	index@(.nv.constant0._ZN3cub18CUB_300001_SM_10006detail10radix_sort30DeviceRadixSortHistogramKernelINS1_5radix10policy_hubIiNS0_8NullTypeEyE10Policy1000ELNS0_9SortOrderE0EiyNS1_21identity_decomposer_tEEEvPT2_PKT1_SB_iiT3_)
        /*00ac*/ 	.short	0x0380
        /*00ae*/ 	.short	0x0021


	//----- nvinfo : EIATTR_SW_WAR
	.align		4
.L_194:
        /*00b0*/ 	.byte	0x04, 0x36
        /*00b2*/ 	.short	(.L_196 - .L_195)
.L_195:
        /*00b4*/ 	.word	0x00000008
.L_196:


//--------------------- .nv.info._ZN3cub18CUB_300001_SM_10006detail10radix_sort31DeviceRadixSortSingleTileKernelINS1_5radix10policy_hubIiNS0_8NullTypeEyE10Policy1000ELNS0_9SortOrderE0EiS6_yNS1_21identity_decomposer_tEEEvPKT1_PSB_PKT2_PSF_T3_iiT4_ --------------------------
	.section	.nv.info._ZN3cub18CUB_300001_SM_10006detail10radix_sort31DeviceRadixSortSingleTileKernelINS1_5radix10policy_hubIiNS0_8NullTypeEyE10Policy1000ELNS0_9SortOrderE0EiS6_yNS1_21identity_decomposer_tEEEvPKT1_PSB_PKT2_PSF_T3_iiT4_,"",@"SHT_CUDA_INFO"
	.sectionflags	@""
	.align	4


	//----- nvinfo : EIATTR_CUDA_API_VERSION
	.align		4
        /*0000*/ 	.byte	0x04, 0x37
        /*0002*/ 	.short	(.L_198 - .L_197)
.L_197:
        /*0004*/ 	.word	0x00000082


	//----- nvinfo : EIATTR_KPARAM_INFO
	.align		4
.L_198:
        /*0008*/ 	.byte	0x04, 0x17
        /*000a*/ 	.short	(.L_200 - .L_199)
.L_199:
        /*000c*/ 	.word	0x00000000
        /*0010*/ 	.short	0x0007
        /*0012*/ 	.short	0x0030
        /*0014*/ 	.byte	0x00, 0xf0, 0x05, 0x00


	//----- nvinfo : EIATTR_KPARAM_INFO
	.align		4
.L_200:
        /*0018*/ 	.byte	0x04, 0x17
        /*001a*/ 	.short	(.L_202 - .L_201)
.L_201:
        /*001c*/ 	.word	0x00000000
        /*0020*/ 	.short	0x0006
        /*0022*/ 	.short	0x002c
        /*0024*/ 	.byte	0x00, 0xf0, 0x11, 0x00


	//----- nvinfo : EIATTR_KPARAM_INFO
	.align		4
.L_202:
        /*0028*/ 	.byte	0x04, 0x17
        /*002a*/ 	.short	(.L_204 - .L_203)
.L_203:
        /*002c*/ 	.word	0x00000000
        /*0030*/ 	.short	0x0005
        /*0032*/ 	.short	0x0028
        /*0034*/ 	.byte	0x00, 0xf0, 0x11, 0x00


	//----- nvinfo : EIATTR_KPARAM_INFO
	.align		4
.L_204:
        /*0038*/ 	.byte	0x04, 0x17
        /*003a*/ 	.short	(.L_206 - .L_205)
.L_205:
        /*003c*/ 	.word	0x00000000
        /*0040*/ 	.short	0x0004
        /*0042*/ 	.short	0x0020
        /*0044*/ 	.byte	0x00, 0xf0, 0x21, 0x00


	//----- nvinfo : EIATTR_KPARAM_INFO
	.align		4
.L_206:
        /*0048*/ 	.byte	0x04, 0x17
        /*004a*/ 	.short	(.L_208 - .L_207)
.L_207:
        /*004c*/ 	.word	0x00000000
        /*0050*/ 	.short	0x0003
        /*0052*/ 	.short	0x0018
        /*0054*/ 	.byte	0x00, 0xf5, 0x21, 0x00


	//----- nvinfo : EIATTR_KPARAM_INFO
	.align		4
.L_208:
        /*0058*/ 	.byte	0x04, 0x17
        /*005a*/ 	.short	(.L_210 - .L_209)
.L_209:
        /*005c*/ 	.word	0x00000000
        /*0060*/ 	.short	0x0002
        /*0062*/ 	.short	0x0010
        /*0064*/ 	.byte	0x00, 0xf5, 0x21, 0x00


	//----- nvinfo : EIATTR_KPARAM_INFO
	.align		4
.L_210:
        /*0068*/ 	.byte	0x04, 0x17
        /*006a*/ 	.short	(.L_212 - .L_211)
.L_211:
        /*006c*/ 	.word	0x00000000
        /*0070*/ 	.short	0x0001
        /*0072*/ 	.short	0x0008
        /*0074*/ 	.byte	0x00, 0xf5, 0x21, 0x00


	//----- nvinfo : EIATTR_KPARAM_INFO
	.align		4
.L_212:
        /*0078*/ 	.byte	0x04, 0x17
        /*007a*/ 	.short	(.L_214 - .L_213)
.L_213:
        /*007c*/ 	.word	0x00000000
        /*0080*/ 	.short	0x0000
        /*0082*/ 	.short	0x0000
        /*0084*/ 	.byte	0x00, 0xf5, 0x21, 0x00


	//----- nvinfo : EIATTR_SPARSE_MMA_MASK
	.align		4
.L_214:
        /*0088*/ 	.byte	0x03, 0x50
        /*008a*/ 	.short	0x0000


	//----- nvinfo : EIATTR_MAXREG_COUNT
	.align		4
        /*008c*/ 	.byte	0x03, 0x1b
        /*008e*/ 	.short	0x00ff


	//----- nvinfo : EIATTR_NUM_BARRIERS
	.align		4
        /*0090*/ 	.byte	0x02, 0x4c
        /*0092*/ 	.byte	0x01
	.zero		1


	//----- nvinfo : EIATTR_MERCURY_ISA_VERSION
	.align		4
        /*0094*/ 	.byte	0x03, 0x5f
        /*0096*/ 	.short	0x0101


	//----- nvinfo : EIATTR_COOP_GROUP_MASK_REGIDS
	.align		4
        /*0098*/ 	.byte	0x04, 0x29
        /*009a*/ 	.short	(.L_216 - .L_215)


	//   ....[0]....
.L_215:
        /*009c*/ 	.word	0xffffffff


	//   ....[1]....
        /*00a0*/ 	.word	0xffffffff


	//   ....[2]....
        /*00a4*/ 	.word	0xffffffff


	//   ....[3]....
        /*00a8*/ 	.word	0xffffffff


	//   ....[4]....
        /*00ac*/ 	.word	0xffffffff


	//----- nvinfo : EIATTR_COOP_GROUP_INSTR_OFFSETS
	.align		4
.L_216:
        /*00b0*/ 	.byte	0x04, 0x28
        /*00b2*/ 	.short	(.L_218 - .L_217)


	//   ....[0]....
.L_217:
        /*00b4*/ 	.word	0x000019f0


	//   ....[1]....
        /*00b8*/ 	.word	0x00001a10


	//   ....[2]....
        /*00bc*/ 	.word	0x00001a30


	//   ....[3]....
        /*00c0*/ 	.word	0x00001a50


	//   ....[4]....
        /*00c4*/ 	.word	0x00001a70


	//----- nvinfo : EIATTR_VRC_CTA_INIT_COUNT
	.align		4
.L_218:
        /*00c8*/ 	.byte	0x02, 0x4a
	.zero		1
	.zero		1


	//----- nvinfo : EIATTR_EXIT_INSTR_OFFSETS
	.align		4
        /*00cc*/ 	.byte	0x04, 0x1c
        /*00ce*/ 	.short	(.L_220 - .L_219)


	//   ....[0]....
.L_219:
        /*00d0*/ 	.word	0x000030e0


	//   ....[1]....
        /*00d4*/ 	.word	0x00003120


	//----- nvinfo : EIATTR_MAX_THREADS
	.align		4
.L_220:
        /*00d8*/ 	.byte	0x04, 0x05
        /*00da*/ 	.short	(.L_222 - .L_221)
.L_221:
        /*00dc*/ 	.word	0x00000100
        /*00e0*/ 	.word	0x00000001
        /*00e4*/ 	.word	0x00000001


	//----- nvinfo : EIATTR_CBANK_PARAM_SIZE
	.align		4
.L_222:
        /*00e8*/ 	.byte	0x03, 0x19
        /*00ea*/ 	.short	0x0031


	//----- nvinfo : EIATTR_PARAM_CBANK
	.align		4
        /*00ec*/ 	.byte	0x04, 0x0a
        /*00ee*/ 	.short	(.L_224 - .L_223)
	.align		4
.L_223:
        /*00f0*/ 	.word	index@(.nv.constant0._ZN3cub18CUB_300001_SM_10006detail10radix_sort31DeviceRadixSortSingleTileKernelINS1_5radix10policy_hubIiNS0_8NullTypeEyE10Policy1000ELNS0_9SortOrderE0EiS6_yNS1_21identity_decomposer_tEEEvPKT1_PSB_PKT2_PSF_T3_iiT4_)
        /*00f4*/ 	.short	0x0380
        /*00f6*/ 	.short	0x0031


	//----- nvinfo : EIATTR_SW_WAR
	.align		4
.L_224:
        /*00f8*/ 	.byte	0x04, 0x36
        /*00fa*/ 	.short	(.L_226 - .L_225)
.L_225:
        /*00fc*/ 	.word	0x00000008
.L_226:


//--------------------- .nv.info._ZN3cub18CUB_300001_SM_10006detail9transform16transform_kernelINS2_10policy_hubILb1EN4cuda3std3__45tupleIJN6thrust24THRUST_300001_SM_1000_NS6detail15normal_iteratorINSA_10device_ptrIiEEEEEEEE10policy1000El15AbsoluteFunctorSF_JPiEEEvT0_iT1_T2_DpNS2_10kernel_argIT3_EE --------------------------
	.section	.nv.info._ZN3cub18CUB_300001_SM_10006detail9transform16transform_kernelINS2_10policy_hubILb1EN4cuda3std3__45tupleIJN6thrust24THRUST_300001_SM_1000_NS6detail15normal_iteratorINSA_10device_ptrIiEEEEEEEE10policy1000El15AbsoluteFunctorSF_JPiEEEvT0_iT1_T2_DpNS2_10kernel_argIT3_EE,"",@"SHT_CUDA_INFO"
	.sectionflags	@""
	.align	4


	//----- nvinfo : EIATTR_CUDA_API_VERSION
	.align		4
        /*0000*/ 	.byte	0x04, 0x37
        /*0002*/ 	.short	(.L_228 - .L_227)
.L_227:
        /*0004*/ 	.word	0x00000082


	//----- nvinfo : EIATTR_KPARAM_INFO
	.align		4
.L_228:
        /*0008*/ 	.byte	0x04, 0x17
        /*000a*/ 	.short	(.L_230 - .L_229)
.L_229:
        /*000c*/ 	.word	0x00000000
        /*0010*/ 	.short	0x0004
        /*0012*/ 	.short	0x0018
        /*0014*/ 	.byte	0x00, 0xf0, 0x41, 0x00


	//----- nvinfo : EIATTR_KPARAM_INFO
	.align		4
.L_230:
        /*0018*/ 	.byte	0x04, 0x17
        /*001a*/ 	.short	(.L_232 - .L_231)
.L_231:
        /*001c*/ 	.word	0x00000000
        /*0020*/ 	.short	0x0003
        /*0022*/ 	.short	0x0010
        /*0024*/ 	.byte	0x00, 0xf0, 0x21, 0x00


	//----- nvinfo : EIATTR_KPARAM_INFO
	.align		4
.L_232:
        /*0028*/ 	.byte	0x04, 0x17
        /*002a*/ 	.short	(.L_234 - .L_233)
.L_233:
        /*002c*/ 	.word	0x00000000
        /*0030*/ 	.short	0x0002
        /*0032*/ 	.short	0x000c
        /*0034*/ 	.byte	0x00, 0xf0, 0x05, 0x00


	//----- nvinfo : EIATTR_KPARAM_INFO
	.align		4
.L_234:
        /*0038*/ 	.byte	0x04, 0x17
        /*003a*/ 	.short	(.L_236 - .L_235)
.L_235:
        /*003c*/ 	.word	0x00000000
        /*0040*/ 	.short	0x0001
        /*0042*/ 	.short	0x0008
        /*0044*/ 	.byte	0x00, 0xf0, 0x11, 0x00


	//----- nvinfo : EIATTR_KPARAM_INFO
	.align		4
.L_236:
        /*0048*/ 	.byte	0x04, 0x17
        /*004a*/ 	.short	(.L_238 - .L_237)
.L_237:
        /*004c*/ 	.word	0x00000000
        /*0050*/ 	.short	0x0000
        /*0052*/ 	.short	0x0000
        /*0054*/ 	.byte	0x00, 0xf0, 0x21, 0x00


	//----- nvinfo : EIATTR_SPARSE_MMA_MASK
	.align		4
.L_238:
        /*0058*/ 	.byte	0x03, 0x50
        /*005a*/ 	.short	0x0000


	//----- nvinfo : EIATTR_MAXREG_COUNT
	.align		4
        /*005c*/ 	.byte	0x03, 0x1b
        /*005e*/ 	.short	0x00ff


	//----- nvinfo : EIATTR_MERCURY_ISA_VERSION
	.align		4
        /*0060*/ 	.byte	0x03, 0x5f
        /*0062*/ 	.short	0x0101


	//----- nvinfo : EIATTR_VRC_CTA_INIT_COUNT
	.align		4
        /*0064*/ 	.byte	0x02, 0x4a
	.zero		1
	.zero		1


	//----- nvinfo : EIATTR_EXIT_INSTR_OFFSETS
	.align		4
        /*0068*/ 	.byte	0x04, 0x1c
        /*006a*/ 	.short	(.L_240 - .L_239)


	//   ....[0]....
.L_239:
        /*006c*/ 	.word	0x000002a0


	//   ....[1]....
        /*0070*/ 	.word	0x00000a70


	//   ....[2]....
        /*0074*/ 	.word	0x00000ca0


	//   ....[3]....
        /*0078*/ 	.word	0x00000de0


	//   ....[4]....
        /*007c*/ 	.word	0x00000e10


	//   ....[5]....
        /*0080*/ 	.word	0x00000e80


	//   ....[6]....
        /*0084*/ 	.word	0x00000ea0


	//   ....[7]....
        /*0088*/ 	.word	0x000013e0


	//   ....[8]....
        /*008c*/ 	.word	0x00001640


	//   ....[9]....
        /*0090*/ 	.word	0x000017a0


	//   ....[10]....
        /*0094*/ 	.word	0x00001840


	//----- nvinfo : EIATTR_MAX_THREADS
	.align		4
.L_240:
        /*0098*/ 	.byte	0x04, 0x05
        /*009a*/ 	.short	(.L_242 - .L_241)
.L_241:
        /*009c*/ 	.word	0x00000080
        /*00a0*/ 	.word	0x00000001
        /*00a4*/ 	.word	0x00000001


	//----- nvinfo : EIATTR_CRS_STACK_SIZE
	.align		4
.L_242:
        /*00a8*/ 	.byte	0x04, 0x1e
        /*00aa*/ 	.short	(.L_244 - .L_243)
.L_243:
        /*00ac*/ 	.word	0x00000000


	//----- nvinfo : EIATTR_CBANK_PARAM_SIZE
	.align		4
.L_244:
        /*00b0*/ 	.byte	0x03, 0x19
        /*00b2*/ 	.short	0x0028


	//----- nvinfo : EIATTR_PARAM_CBANK
	.align		4
        /*00b4*/ 	.byte	0x04, 0x0a
        /*00b6*/ 	.short	(.L_246 - .L_245)
	.align		4
.L_245:
        /*00b8*/ 	.word	index@(.nv.constant0._ZN3cub18CUB_300001_SM_10006detail9transform16transform_kernelINS2_10policy_hubILb1EN4cuda3std3__45tupleIJN6thrust24THRUST_300001_SM_1000_NS6detail15normal_iteratorINSA_10device_ptrIiEEEEEEEE10policy1000El15AbsoluteFunctorSF_JPiEEEvT0_iT1_T2_DpNS2_10kernel_argIT3_EE)
        /*00bc*/ 	.short	0x0380
        /*00be*/ 	.short	0x0028


	//----- nvinfo : EIATTR_SW_WAR
	.align		4
.L_246:
        /*00c0*/ 	.byte	0x04, 0x36
        /*00c2*/ 	.short	(.L_248 - .L_247)
.L_247:
        /*00c4*/ 	.word	0x00000008
.L_248:


//--------------------- .nv.info._ZN3cub18CUB_300001_SM_10006detail9transform16transform_kernelINS2_10policy_hubILb1EN4cuda3std3__45tupleIJN6thrust24THRUST_300001_SM_1000_NS6detail15normal_iteratorINSA_10device_ptrIiEEEEEEEE10policy1000Ei15AbsoluteFunctorSF_JPiEEEvT0_iT1_T2_DpNS2_10kernel_argIT3_EE --------------------------
	.section	.nv.info._ZN3cub18CUB_300001_SM_10006detail9transform16transform_kernelINS2_10policy_hubILb1EN4cuda3std3__45tupleIJN6thrust24THRUST_300001_SM_1000_NS6detail15normal_iteratorINSA_10device_ptrIiEEEEEEEE10policy1000Ei15AbsoluteFunctorSF_JPiEEEvT0_iT1_T2_DpNS2_10kernel_argIT3_EE,"",@"SHT_CUDA_INFO"
	.sectionflags	@""
	.align	4


	//----- nvinfo : EIATTR_CUDA_API_VERSION
	.align		4
        /*0000*/ 	.byte	0x04, 0x37
        /*0002*/ 	.short	(.L_250 - .L_249)
.L_249:
        /*0004*/ 	.word	0x00000082


	//----- nvinfo : EIATTR_KPARAM_INFO
	.align		4
.L_250:
        /*0008*/ 	.byte	0x04, 0x17
        /*000a*/ 	.short	(.L_252 - .L_251)
.L_251:
        /*000c*/ 	.word	0x00000000
        /*0010*/ 	.short	0x0004
        /*0012*/ 	.short	0x0018
        /*0014*/ 	.byte	0x00, 0xf0, 0x41, 0x00


	//----- nvinfo : EIATTR_KPARAM_INFO
	.align		4
.L_252:
        /*0018*/ 	.byte	0x04, 0x17
        /*001a*/ 	.short	(.L_254 - .L_253)
.L_253:
        /*001c*/ 	.word	0x00000000
        /*0020*/ 	.short	0x0003
        /*0022*/ 	.short	0x0010
        /*0024*/ 	.byte	0x00, 0xf0, 0x21, 0x00


	//----- nvinfo : EIATTR_KPARAM_INFO
	.align		4
.L_254:
        /*0028*/ 	.byte	0x04, 0x17
        /*002a*/ 	.short	(.L_256 - .L_255)
.L_255:
        /*002c*/ 	.word	0x00000000
        /*0030*/ 	.short	0x0002
        /*0032*/ 	.short	0x0008
        /*0034*/ 	.byte	0x00, 0xf0, 0x05, 0x00


	//----- nvinfo : EIATTR_KPARAM_INFO
	.align		4
.L_256:
        /*0038*/ 	.byte	0x04, 0x17
        /*003a*/ 	.short	(.L_258 - .L_257)
.L_257:
        /*003c*/ 	.word	0x00000000
        /*0040*/ 	.short	0x0001
        /*0042*/ 	.short	0x0004
        /*0044*/ 	.byte	0x00, 0xf0, 0x11, 0x00


	//----- nvinfo : EIATTR_KPARAM_INFO
	.align		4
.L_258:
        /*0048*/ 	.byte	0x04, 0x17
        /*004a*/ 	.short	(.L_260 - .L_259)
.L_259:
        /*004c*/ 	.word	0x00000000
        /*0050*/ 	.short	0x0000
        /*0052*/ 	.short	0x0000
        /*0054*/ 	.byte	0x00, 0xf0, 0x11, 0x00


	//----- nvinfo : EIATTR_SPARSE_MMA_MASK
	.align		4
.L_260:
        /*0058*/ 	.byte	0x03, 0x50
        /*005a*/ 	.short	0x0000


	//----- nvinfo : EIATTR_MAXREG_COUNT
	.align		4
        /*005c*/ 	.byte	0x03, 0x1b
        /*005e*/ 	.short	0x00ff


	//----- nvinfo : EIATTR_MERCURY_ISA_VERSION
	.align		4
        /*0060*/ 	.byte	0x03, 0x5f
        /*0062*/ 	.short	0x0101


	//----- nvinfo : EIATTR_VRC_CTA_INIT_COUNT
	.align		4
        /*0064*/ 	.byte	0x02, 0x4a
	.zero		1
	.zero		1


	//----- nvinfo : EIATTR_EXIT_INSTR_OFFSETS
	.align		4
        /*0068*/ 	.byte	0x04, 0x1c
        /*006a*/ 	.short	(.L_262 - .L_261)


	//   ....[0]....
.L_261:
        /*006c*/ 	.word	0x000001f0


	//   ....[1]....
        /*0070*/ 	.word	0x00000710


	//   ....[2]....
        /*0074*/ 	.word	0x00000980


	//   ....[3]....
        /*0078*/ 	.word	0x00000ae0


	//   ....[4]....
        /*007c*/ 	.word	0x00000ba0


	//   ....[5]....
        /*0080*/ 	.word	0x00000bc0


	//   ....[6]....
        /*0084*/ 	.word	0x00000f80


	//   ....[7]....
        /*0088*/ 	.word	0x000011b0


	//   ....[8]....
        /*008c*/ 	.word	0x000012f0


	//   ....[9]....
        /*0090*/ 	.word	0x00001320


	//   ....[10]....
        /*0094*/ 	.word	0x00001390


	//----- nvinfo : EIATTR_MAX_THREADS
	.align		4
.L_262:
        /*0098*/ 	.byte	0x04, 0x05
        /*009a*/ 	.short	(.L_264 - .L_263)
.L_263:
        /*009c*/ 	.word	0x00000080
        /*00a0*/ 	.word	0x00000001
        /*00a4*/ 	.word	0x00000001


	//----- nvinfo : EIATTR_CRS_STACK_SIZE
	.align		4
.L_264:
        /*00a8*/ 	.byte	0x04, 0x1e
        /*00aa*/ 	.short	(.L_266 - .L_265)
.L_265:
        /*00ac*/ 	.word	0x00000000


	//----- nvinfo : EIATTR_CBANK_PARAM_SIZE
	.align		4
.L_266:
        /*00b0*/ 	.byte	0x03, 0x19
        /*00b2*/ 	.short	0x0028


	//----- nvinfo : EIATTR_PARAM_CBANK
	.align		4
        /*00b4*/ 	.byte	0x04, 0x0a
        /*00b6*/ 	.short	(.L_268 - .L_267)
	.align		4
.L_267:
        /*00b8*/ 	.word	index@(.nv.constant0._ZN3cub18CUB_300001_SM_10006detail9transform16transform_kernelINS2_10policy_hubILb1EN4cuda3std3__45tupleIJN6thrust24THRUST_300001_SM_1000_NS6detail15normal_iteratorINSA_10device_ptrIiEEEEEEEE10policy1000Ei15AbsoluteFunctorSF_JPiEEEvT0_iT1_T2_DpNS2_10kernel_argIT3_EE)
        /*00bc*/ 	.short	0x0380
        /*00be*/ 	.short	0x0028


	//----- nvinfo : EIATTR_SW_WAR
	.align		4
.L_268:
        /*00c0*/ 	.byte	0x04, 0x36
        /*00c2*/ 	.short	(.L_270 - .L_269)
.L_269:
        /*00c4*/ 	.word	0x00000008
.L_270:


//--------------------- .nv.info._ZN3cub18CUB_300001_SM_10006detail8for_each13static_kernelINS2_12policy_hub_t12policy_500_tEmN6thrust24THRUST_300001_SM_1000_NS8cuda_cub20__uninitialized_fill7functorINS7_10device_ptrIiEEiEEEEvT0_T1_ --------------------------
	.section	.nv.info._ZN3cub18CUB_300001_SM_10006detail8for_each13static_kernelINS2_12policy_hub_t12policy_500_tEmN6thrust24THRUST_300001_SM_1000_NS8cuda_cub20__uninitialized_fill7functorINS7_10device_ptrIiEEiEEEEvT0_T1_,"",@"SHT_CUDA_INFO"
	.sectionflags	@""
	.align	4


	//----- nvinfo : EIATTR_CUDA_API_VERSION
	.align		4
        /*0000*/ 	.byte	0x04, 0x37
        /*0002*/ 	.short	(.L_272 - .L_271)
.L_271:
        /*0004*/ 	.word	0x00000082


	//----- nvinfo : EIATTR_KPARAM_INFO
	.align		4
.L_272:
        /*0008*/ 	.byte	0x04, 0x17
        /*000a*/ 	.short	(.L_274 - .L_273)
.L_273:
        /*000c*/ 	.word	0x00000000
        /*0010*/ 	.short	0x0001
        /*0012*/ 	.short	0x0008
        /*0014*/ 	.byte	0x00, 0xf0, 0x41, 0x00


	//----- nvinfo : EIATTR_KPARAM_INFO
	.align		4
.L_274:
        /*0018*/ 	.byte	0x04, 0x17
        /*001a*/ 	.short	(.L_276 - .L_275)
.L_275:
        /*001c*/ 	.word	0x00000000
        /*0020*/ 	.short	0x0000
        /*0022*/ 	.short	0x0000
        /*0024*/ 	.byte	0x00, 0xf0, 0x21, 0x00


	//----- nvinfo : EIATTR_SPARSE_MMA_MASK
	.align		4
.L_276:
        /*0028*/ 	.byte	0x03, 0x50
        /*002a*/ 	.short	0x0000


	//----- nvinfo : EIATTR_MAXREG_COUNT
	.align		4
        /*002c*/ 	.byte	0x03, 0x1b
        /*002e*/ 	.short	0x00ff


	//----- nvinfo : EIATTR_MERCURY_ISA_VERSION
	.align		4
        /*0030*/ 	.byte	0x03, 0x5f
        /*0032*/ 	.short	0x0101


	//----- nvinfo : EIATTR_VRC_CTA_INIT_COUNT
	.align		4
        /*0034*/ 	.byte	0x02, 0x4a
	.zero		1
	.zero		1


	//----- nvinfo : EIATTR_EXIT_INSTR_OFFSETS
	.align		4
        /*0038*/ 	.byte	0x04, 0x1c
        /*003a*/ 	.short	(.L_278 - .L_277)


	//   ....[0]....
.L_277:
        /*003c*/ 	.word	0x00000130


	//   ....[1]....
        /*0040*/ 	.word	0x00000230


	//   ....[2]....
        /*0044*/ 	.word	0x00000260


	//----- nvinfo : EIATTR_MAX_THREADS
	.align		4
.L_278:
        /*0048*/ 	.byte	0x04, 0x05
        /*004a*/ 	.short	(.L_280 - .L_279)
.L_279:
        /*004c*/ 	.word	0x00000100
        /*0050*/ 	.word	0x00000001
        /*0054*/ 	.word	0x00000001


	//----- nvinfo : EIATTR_CBANK_PARAM_SIZE
	.align		4
.L_280:
        /*0058*/ 	.byte	0x03, 0x19
        /*005a*/ 	.short	0x0018


	//----- nvinfo : EIATTR_PARAM_CBANK
	.align		4
        /*005c*/ 	.byte	0x04, 0x0a
        /*005e*/ 	.short	(.L_282 - .L_281)
	.align		4
.L_281:
        /*0060*/ 	.word	index@(.nv.constant0._ZN3cub18CUB_300001_SM_10006detail8for_each13static_kernelINS2_12policy_hub_t12policy_500_tEmN6thrust24THRUST_300001_SM_1000_NS8cuda_cub20__uninitialized_fill7functorINS7_10device_ptrIiEEiEEEEvT0_T1_)
        /*0064*/ 	.short	0x0380
        /*0066*/ 	.short	0x0018


	//----- nvinfo : EIATTR_SW_WAR
	.align		4
.L_282:
        /*0068*/ 	.byte	0x04, 0x36
        /*006a*/ 	.short	(.L_284 - .L_283)
.L_283:
        /*006c*/ 	.word	0x00000008
.L_284:


//--------------------- .nv.info._ZN3cub18CUB_300001_SM_10006detail11EmptyKernelIvEEvv --------------------------
	.section	.nv.info._ZN3cub18CUB_300001_SM_10006detail11EmptyKernelIvEEvv,"",@"SHT_CUDA_INFO"
	.sectionflags	@""
	.align	4


	//----- nvinfo : EIATTR_CUDA_API_VERSION
	.align		4
        /*0000*/ 	.byte	0x04, 0x37
        /*0002*/ 	.short	(.L_286 - .L_285)
.L_285:
        /*0004*/ 	.word	0x00000082


	//----- nvinfo : EIATTR_SPARSE_MMA_MASK
	.align		4
.L_286:
        /*0008*/ 	.byte	0x03, 0x50
        /*000a*/ 	.short	0x0000


	//----- nvinfo : EIATTR_MAXREG_COUNT
	.align		4
        /*000c*/ 	.byte	0x03, 0x1b
        /*000e*/ 	.short	0x00ff


	//----- nvinfo : EIATTR_MERCURY_ISA_VERSION
	.align		4
        /*0010*/ 	.byte	0x03, 0x5f
        /*0012*/ 	.short	0x0101


	//----- nvinfo : EIATTR_VRC_CTA_INIT_COUNT
	.align		4
        /*0014*/ 	.byte	0x02, 0x4a
	.zero		1
	.zero		1


	//----- nvinfo : EIATTR_EXIT_INSTR_OFFSETS
	.align		4
        /*0018*/ 	.byte	0x04, 0x1c
        /*001a*/ 	.short	(.L_288 - .L_287)


	//   ....[0]....
.L_287:
        /*001c*/ 	.word	0x00000010


	//----- nvinfo : EIATTR_SW_WAR
	.align		4
.L_288:
        /*0020*/ 	.byte	0x04, 0x36
        /*0022*/ 	.short	(.L_290 - .L_289)
.L_289:
        /*0024*/ 	.word	0x00000008
.L_290:


//--------------------- .nv.info._ZN6thrust24THRUST_300001_SM_1000_NS8cuda_cub4core6detail13_kernel_agentINS1_8__unique11UniqueAgentINS0_6detail15normal_iteratorINS0_10device_ptrIiEEEESB_N4cuda3std3__48equal_toIiEEiPiEEJSB_SB_SG_SH_iN3cub18CUB_300001_SM_100013ScanTileStateIiLb1EEEmEEEvDpT0_ --------------------------
	.section	.nv.info._ZN6thrust24THRUST_300001_SM_1000_NS8cuda_cub4core6detail13_kernel_agentINS1_8__unique11UniqueAgentINS0_6detail15normal_iteratorINS0_10device_ptrIiEEEESB_N4cuda3std3__48equal_toIiEEiPiEEJSB_SB_SG_SH_iN3cub18CUB_300001_SM_100013ScanTileStateIiLb1EEEmEEEvDpT0_,"",@"SHT_CUDA_INFO"
	.sectionflags	@""
	.align	4


	//----- nvinfo : EIATTR_CUDA_API_VERSION
	.align		4
        /*0000*/ 	.byte	0x04, 0x37
        /*0002*/ 	.short	(.L_292 - .L_291)
.L_291:
        /*0004*/ 	.word	0x00000082


	//----- nvinfo : EIATTR_KPARAM_INFO
	.align		4
.L_292:
        /*0008*/ 	.byte	0x04, 0x17
        /*000a*/ 	.short	(.L_294 - .L_293)
.L_293:
        /*000c*/ 	.word	0x00000000
        /*0010*/ 	.short	0x0006
        /*0012*/ 	.short	0x0030
        /*0014*/ 	.byte	0x00, 0xf0, 0x21, 0x00


	//----- nvinfo : EIATTR_KPARAM_INFO
	.align		4
.L_294:
        /*0018*/ 	.byte	0x04, 0x17
        /*001a*/ 	.short	(.L_296 - .L_295)
.L_295:
        /*001c*/ 	.word	0x00000000
        /*0020*/ 	.short	0x0005
        /*0022*/ 	.short	0x0028
        /*0024*/ 	.byte	0x00, 0xf0, 0x21, 0x00


	//----- nvinfo : EIATTR_KPARAM_INFO
	.align		4
.L_296:
        /*0028*/ 	.byte	0x04, 0x17
        /*002a*/ 	.short	(.L_298 - .L_297)
.L_297:
        /*002c*/ 	.word	0x00000000
        /*0030*/ 	.short	0x0004
        /*0032*/ 	.short	0x0020
        /*0034*/ 	.byte	0x00, 0xf0, 0x11, 0x00


	//----- nvinfo : EIATTR_KPARAM_INFO
	.align		4
.L_298:
        /*0038*/ 	.byte	0x04, 0x17
        /*003a*/ 	.short	(.L_300 - .L_299)
.L_299:
        /*003c*/ 	.word	0x00000000
        /*0040*/ 	.short	0x0003
        /*0042*/ 	.short	0x0018
        /*0044*/ 	.byte	0x00, 0xf5, 0x21, 0x00


	//----- nvinfo : EIATTR_KPARAM_INFO
	.align		4
.L_300:
        /*0048*/ 	.byte	0x04, 0x17
        /*004a*/ 	.short	(.L_302 - .L_301)
.L_301:
        /*004c*/ 	.word	0x00000000
        /*0050*/ 	.short	0x0002
        /*0052*/ 	.short	0x0010
        /*0054*/ 	.byte	0x00, 0xf0, 0x05, 0x00


	//----- nvinfo : EIATTR_KPARAM_INFO
	.align		4
.L_302:
        /*0058*/ 	.byte	0x04, 0x17
        /*005a*/ 	.short	(.L_304 - .L_303)
.L_303:
        /*005c*/ 	.word	0x00000000
        /*0060*/ 	.short	0x0001
        /*0062*/ 	.short	0x0008
        /*0064*/ 	.byte	0x00, 0xf0, 0x21, 0x00


	//----- nvinfo : EIATTR_KPARAM_INFO
	.align		4
.L_304:
        /*0068*/ 	.byte	0x04, 0x17
        /*006a*/ 	.short	(.L_306 - .L_305)
.L_305:
        /*006c*/ 	.word	0x00000000
        /*0070*/ 	.short	0x0000
        /*0072*/ 	.short	0x0000
        /*0074*/ 	.byte	0x00, 0xf0, 0x21, 0x00


	//----- nvinfo : EIATTR_SPARSE_MMA_MASK
	.align		4
.L_306:
        /*0078*/ 	.byte	0x03, 0x50
        /*007a*/ 	.short	0x0000


	//----- nvinfo : EIATTR_MAXREG_COUNT
	.align		4
        /*007c*/ 	.byte	0x03, 0x1b
        /*007e*/ 	.short	0x00ff


	//----- nvinfo : EIATTR_NUM_BARRIERS
	.align		4
        /*0080*/ 	.byte	0x02, 0x4c
        /*0082*/ 	.byte	0x01
	.zero		1


	//----- nvinfo : EIATTR_ANNOTATIONS
	.align		4
        /*0084*/ 	.byte	0x04, 0x55
        /*0086*/ 	.short	(.L_308 - .L_307)


	//   ....[0]....
.L_307:
        /*0088*/ 	.word	0x00000001
        /*008c*/ 	.byte	0x90, 0x4d, 0x00, 0x00, 0x01, 0x00, 0x00, 0x00, 0x70, 0x59, 0x00, 0x00


	//----- nvinfo : EIATTR_MERCURY_ISA_VERSION
	.align		4
.L_308:
        /*0098*/ 	.byte	0x03, 0x5f
        /*009a*/ 	.short	0x0101


	//----- nvinfo : EIATTR_UNUSED_LOAD_BYTE_OFFSET
	.align		4
        /*009c*/ 	.byte	0x04, 0x44
        /*009e*/ 	.short	(.L_310 - .L_309)


	//   ....[0]....
.L_309:
        /*00a0*/ 	.word	0x00005a60
        /*00a4*/ 	.word	0x0000fff0


	//----- nvinfo : EIATTR_COOP_GROUP_MASK_REGIDS
	.align		4
.L_310:
        /*00a8*/ 	.byte	0x04, 0x29
        /*00aa*/ 	.short	(.L_312 - .L_311)


	//   ....[0]....
.L_311:
        /*00ac*/ 	.word	0xffffffff


	//   ....[1]....
        /*00b0*/ 	.word	0xffffffff


	//   ....[2]....
        /*00b4*/ 	.word	0xffffffff


	//   ....[3]....
        /*00b8*/ 	.word	0xffffffff


	//   ....[4]....
        /*00bc*/ 	.word	0xffffffff


	//   ....[5]....
        /*00c0*/ 	.word	0xffffffff


	//   ....[6]....
        /*00c4*/ 	.word	0xffffffff


	//   ....[7]....
        /*00c8*/ 	.word	0xffffffff


	//   ....[8]....
        /*00cc*/ 	.word	0xffffffff


	//   ....[9]....
        /*00d0*/ 	.word	0xffffffff


	//   ....[10]....
        /*00d4*/ 	.word	0xffffffff


	//   ....[11]....
        /*00d8*/ 	.word	0xffffffff


	//   ....[12]....
        /*00dc*/ 	.word	0xffffffff


	//   ....[13]....
        /*00e0*/ 	.word	0xffffffff


	//   ....[14]....
        /*00e4*/ 	.word	0xffffffff


	//   ....[15]....
        /*00e8*/ 	.word	0xffffffff


	//   ....[16]....
        /*00ec*/ 	.word	0xffffffff


	//   ....[17]....
        /*00f0*/ 	.word	0xffffffff


	//   ....[18]....
        /*00f4*/ 	.word	0xffffffff


	//   ....[19]....
        /*00f8*/ 	.word	0xffffffff


	//   ....[20]....
        /*00fc*/ 	.word	0xffffffff


	//   ....[21]....
        /*0100*/ 	.word	0xffffffff


	//   ....[22]....
        /*0104*/ 	.word	0xffffffff


	//   ....[23]....
        /*0108*/ 	.word	0xffffffff


	//   ....[24]....
        /*010c*/ 	.word	0xffffffff


	//   ....[25]....
        /*0110*/ 	.word	0xffffffff


	//   ....[26]....
        /*0114*/ 	.word	0xffffffff


	//   ....[27]....
        /*0118*/ 	.word	0xffffffff


	//   ....[28]....
        /*011c*/ 	.word	0xffffffff


	//   ....[29]....
        /*0120*/ 	.word	0xffffffff


	//   ....[30]....
        /*0124*/ 	.word	0xffffffff


	//   ....[31]....
        /*0128*/ 	.word	0xffffffff


	//   ....[32]....
        /*012c*/ 	.word	0xffffffff


	//   ....[33]....
        /*0130*/ 	.word	0xffffffff


	//   ....[34]....
        /*0134*/ 	.word	0xffffffff


	//   ....[35]....
        /*0138*/ 	.word	0xffffffff


	//   ....[36]....
        /*013c*/ 	.word	0xffffffff


	//   ....[37]....
        /*0140*/ 	.word	0xffffffff


	//   ....[38]....
        /*0144*/ 	.word	0xffffffff


	//   ....[39]....
        /*0148*/ 	.word	0xffffffff


	//   ....[40]....
        /*014c*/ 	.word	0xffffffff


	//   ....[41]....
        /*0150*/ 	.word	0xffffffff


	//   ....[42]....
        /*0154*/ 	.word	0xffffffff


	//   ....[43]....
        /*0158*/ 	.word	0xffffffff


	//   ....[44]....
        /*015c*/ 	.word	0xffffffff


	//   ....[45]....
        /*0160*/ 	.word	0xffffffff


	//   ....[46]....
        /*0164*/ 	.word	0xffffffff


	//   ....[47]....
        /*0168*/ 	.word	0xffffffff


	//   ....[48]....
        /*016c*/ 	.word	0xffffffff


	//   ....[49]....
        /*0170*/ 	.word	0xffffffff


	//   ....[50]....
        /*0174*/ 	.word	0xffffffff


	//   ....[51]....
        /*0178*/ 	.word	0xffffffff


	//   ....[52]....
        /*017c*/ 	.word	0xffffffff


	//   ....[53]....
        /*0180*/ 	.word	0xffffffff


	//   ....[54]....
        /*0184*/ 	.word	0xffffffff


	//   ....[55]....
        /*0188*/ 	.word	0xffffffff


	//   ....[56]....
        /*018c*/ 	.word	0xffffffff


	//   ....[57]....
        /*0190*/ 	.word	0xffffffff


	//   ....[58]....
        /*0194*/ 	.word	0xffffffff


	//   ....[59]....
        /*0198*/ 	.word	0xffffffff


	//   ....[60]....
        /*019c*/ 	.word	0x05000014


	//   ....[61]....
        /*01a0*/ 	.word	0x05000014


	//   ....[62]....
        /*01a4*/ 	.word	0x05000014


	//   ....[63]....
        /*01a8*/ 	.word	0x05000014


	//   ....[64]....
        /*01ac*/ 	.word	0x05000014


	//   ....[65]....
        /*01b0*/ 	.word	0x05000014


	//   ....[66]....
        /*01b4*/ 	.word	0x05000014


	//   ....[67]....
        /*01b8*/ 	.word	0x05000014


	//   ....[68]....
        /*01bc*/ 	.word	0x05000014


	//   ....[69]....
        /*01c0*/ 	.word	0x05000014


	//   ....[70]....
        /*01c4*/ 	.word	0x05000014


	//   ....[71]....
        /*01c8*/ 	.word	0x05000014


	//   ....[72]....
        /*01cc*/ 	.word	0x05000014


	//   ....[73]....
        /*01d0*/ 	.word	0x05000014


	//   ....[74]....
        /*01d4*/ 	.word	0x05000014


	//   ....[75]....
        /*01d8*/ 	.word	0x05000014


	//   ....[76]....
        /*01dc*/ 	.word	0x05000014


	//   ....[77]....
        /*01e0*/ 	.word	0x05000014


	//   ....[78]....
        /*01e4*/ 	.word	0x05000014


	//   ....[79]....
        /*01e8*/ 	.word	0x05000014


	//   ....[80]....
        /*01ec*/ 	.word	0x05000014


	//   ....[81]....
        /*01f0*/ 	.word	0x05000014


	//   ....[82]....
        /*01f4*/ 	.word	0x05000014


	//   ....[83]....
        /*01f8*/ 	.word	0x05000014


	//   ....[84]....
        /*01fc*/ 	.word	0x05000014


	//   ....[85]....
        /*0200*/ 	.word	0x05000014


	//   ....[86]....
        /*0204*/ 	.word	0x05000014


	//   ....[87]....
        /*0208*/ 	.word	0x05000014


	//   ....[88]....
        /*020c*/ 	.word	0x05000014


	//   ....[89]....
        /*0210*/ 	.word	0x05000014


	//   ....[90]....
        /*0214*/ 	.word	0x05000014


	//   ....[91]....
        /*0218*/ 	.word	0x05000014


	//   ....[92]....
        /*021c*/ 	.word	0x05000014


	//   ....[93]....
        /*0220*/ 	.word	0x05000014


	//   ....[94]....
        /*0224*/ 	.word	0x05000014


	//   ....[95]....
        /*0228*/ 	.word	0x05000014


	//----- nvinfo : EIATTR_COOP_GROUP_INSTR_OFFSETS
	.align		4
.L_312:
        /*022c*/ 	.byte	0x04, 0x28
        /*022e*/ 	.short	(.L_314 - .L_313)


	//   ....[0]....
.L_313:
        /*0230*/ 	.word	0x00000340


	//   ....[1]....
        /*0234*/ 	.word	0x000006b0


	//   ....[2]....
        /*0238*/ 	.word	0x000006e0


	//   ....[3]....
        /*023c*/ 	.word	0x00000700


	//   ....[4]....
        /*0240*/ 	.word	0x00000720


	//   ....[5]....
        /*0244*/ 	.word	0x00000750


	//   ....[6]....
        /*0248*/ 	.word	0x000014e0


	//   ....[7]....
        /*024c*/ 	.word	0x00001800


	//   ....[8]....
        /*0250*/ 	.word	0x00001830


	//   ....[9]....
        /*0254*/ 	.word	0x00001850


	//   ....[10]....
        /*0258*/ 	.word	0x00001870


	//   ....[11]....
        /*025c*/ 	.word	0x00001890


	//   ....[12]....
        /*0260*/ 	.word	0x00001ab0


	//   ....[13]....
        /*0264*/ 	.word	0x00001b70


	//   ....[14]....
        /*0268*/ 	.word	0x00001bd0


	//   ....[15]....
        /*026c*/ 	.word	0x00001c20


	//   ....[16]....
        /*0270*/ 	.word	0x00001c90


	//   ....[17]....
        /*0274*/ 	.word	0x00001ce0


	//   ....[18]....
        /*0278*/ 	.word	0x00001d30


	//   ....[19]....
        /*027c*/ 	.word	0x00001d80


	//   ....[20]....
        /*0280*/ 	.word	0x00001dd0


	//   ....[21]....
        /*0284*/ 	.word	0x00001ea0


	//   ....[22]....
        /*0288*/ 	.word	0x00001f60


	//   ....[23]....
        /*028c*/ 	.word	0x00001fb0


	//   ....[24]....
        /*0290*/ 	.word	0x00002010


	//   ....[25]....
        /*0294*/ 	.word	0x00002030


	//   ....[26]....
        /*0298*/ 	.word	0x00002080


	//   ....[27]....
        /*029c*/ 	.word	0x000020c0


	//   ....[28]....
        /*02a0*/ 	.word	0x00002100


	//   ....[29]....
        /*02a4*/ 	.word	0x00002140


	//   ....[30]....
        /*02a8*/ 	.word	0x00003410


	//   ....[31]....
        /*02ac*/ 	.word	0x000038c0


	//   ....[32]....
        /*02b0*/ 	.word	0x000038f0


	//   ....[33]....
        /*02b4*/ 	.word	0x00003920


	//   ....[34]....
        /*02b8*/ 	.word	0x00003940


	//   ....[35]....
        /*02bc*/ 	.word	0x00003960


	//   ....[36]....
        /*02c0*/ 	.word	0x00004920


	//   ....[37]....
        /*02c4*/ 	.word	0x00004e00


	//   ....[38]....
        /*02c8*/ 	.word	0x00004e20


	//   ....[39]....
        /*02cc*/ 	.word	0x00004e40


	//   ....[40]....
        /*02d0*/ 	.word	0x00004e60


	//   ....[41]....
        /*02d4*/ 	.word	0x00004e80


	//   ....[42]....
        /*02d8*/ 	.word	0x000050c0


	//   ....[43]....
        /*02dc*/ 	.word	0x00005180


	//   ....[44]....
        /*02e0*/ 	.word	0x000051e0


	//   ....[45]....
        /*02e4*/ 	.word	0x00005270


	//   ....[46]....
        /*02e8*/ 	.word	0x000052c0


	//   ....[47]....
        /*02ec*/ 	.word	0x00005310


	//   ....[48]....
        /*02f0*/ 	.word	0x00005370


	//   ....[49]....
        /*02f4*/ 	.word	0x000053e0


	//   ....[50]....
        /*02f8*/ 	.word	0x00005420


	//   ....[51]....
        /*02fc*/ 	.word	0x000054c0


	//   ....[52]....
        /*0300*/ 	.word	0x00005590


	//   ....[53]....
        /*0304*/ 	.word	0x000055f0


	//   ....[54]....
        /*0308*/ 	.word	0x00005660


	//   ....[55]....
        /*030c*/ 	.word	0x000056b0


	//   ....[56]....
        /*0310*/ 	.word	0x000056f0


	//   ....[57]....
        /*0314*/ 	.word	0x00005730


	//   ....[58]....
        /*0318*/ 	.word	0x00005770


	//   ....[59]....
        /*031c*/ 	.word	0x000057b0


	//   ....[60]....
        /*0320*/ 	.word	0x00006660


	//   ....[61]....
        /*0324*/ 	.word	0x000066e0


	//   ....[62]....
        /*0328*/ 	.word	0x00006790


	//   ....[63]....
        /*032c*/ 	.word	0x00006880


	//   ....[64]....
        /*0330*/ 	.word	0x00006900


	//   ....[65]....
        /*0334*/ 	.word	0x00006990


	//   ....[66]....
        /*0338*/ 	.word	0x00006a20


	//   ....[67]....
        /*033c*/ 	.word	0x00006a90


	//   ....[68]....
        /*0340*/ 	.word	0x00006ac0


	//   ....[69]....
        /*0344*/ 	.word	0x00006b80


	//   ....[70]....
        /*0348*/ 	.word	0x00006c00


	//   ....[71]....
        /*034c*/ 	.word	0x00006c80


	//   ....[72]....
        /*0350*/ 	.word	0x00006d40


	//   ....[73]....
        /*0354*/ 	.word	0x00006dd0


	//   ....[74]....
        /*0358*/ 	.word	0x00006e50


	//   ....[75]....
        /*035c*/ 	.word	0x00006ec0


	//   ....[76]....
        /*0360*/ 	.word	0x00006f40


	//   ....[77]....
        /*0364*/ 	.word	0x00006f70


	//   ....[78]....
        /*0368*/ 	.word	0x00007000


	//   ....[79]....
        /*036c*/ 	.word	0x00007080


	//   ....[80]....
        /*0370*/ 	.word	0x00007100


	//   ....[81]....
        /*0374*/ 	.word	0x00007210


	//   ....[82]....
        /*0378*/ 	.word	0x00007290


	//   ....[83]....
        /*037c*/ 	.word	0x00007320


	//   ....[84]....
        /*0380*/ 	.word	0x000073b0


	//   ....[85]....
        /*0384*/ 	.word	0x00007430


	//   ....[86]....
        /*0388*/ 	.word	0x00007460


	//   ....[87]....
        /*038c*/ 	.word	0x00007550


	//   ....[88]....
        /*0390*/ 	.word	0x000075d0


	//   ....[89]....
        /*0394*/ 	.word	0x00007650


	//   ....[90]....
        /*0398*/ 	.word	0x00007720


	//   ....[91]....
        /*039c*/ 	.word	0x000077d0


	//   ....[92]....
        /*03a0*/ 	.word	0x00007850


	//   ....[93]....
        /*03a4*/ 	.word	0x000078d0


	//   ....[94]....
        /*03a8*/ 	.word	0x00007950


	//   ....[95]....
        /*03ac*/ 	.word	0x000079b0


	//----- nvinfo : EIATTR_VRC_CTA_INIT_COUNT
	.align		4
.L_314:
        /*03b0*/ 	.byte	0x02, 0x4a
	.zero		1
	.zero		1


	//----- nvinfo : EIATTR_EXIT_INSTR_OFFSETS
	.align		4
        /*03b4*/ 	.byte	0x04, 0x1c
        /*03b6*/ 	.short	(.L_316 - .L_315)


	//   ....[0]....
.L_315:
        /*03b8*/ 	.word	0x00001240


	//   ....[1]....
        /*03bc*/ 	.word	0x00002eb0


	//   ....[2]....
        /*03c0*/ 	.word	0x000065e0


	//   ....[3]....
        /*03c4*/ 	.word	0x00006610


	//----- nvinfo : EIATTR_MAX_THREADS
	.align		4
.L_316:
        /*03c8*/ 	.byte	0x04, 0x05
        /*03ca*/ 	.short	(.L_318 - .L_317)
.L_317:
        /*03cc*/ 	.word	0x00000040
        /*03d0*/ 	.word	0x00000001
        /*03d4*/ 	.word	0x00000001


	//----- nvinfo : EIATTR_CRS_STACK_SIZE
	.align		4
.L_318:
        /*03d8*/ 	.byte	0x04, 0x1e
        /*03da*/ 	.short	(.L_320 - .L_319)
.L_319:
        /*03dc*/ 	.word	0x00000000


	//----- nvinfo : EIATTR_CBANK_PARAM_SIZE
	.align		4
.L_320:
        /*03e0*/ 	.byte	0x03, 0x19
        /*03e2*/ 	.short	0x0038


	//----- nvinfo : EIATTR_PARAM_CBANK
	.align		4
        /*03e4*/ 	.byte	0x04, 0x0a
        /*03e6*/ 	.short	(.L_322 - .L_321)
	.align		4
.L_321:
        /*03e8*/ 	.word	index@(.nv.constant0._ZN6thrust24THRUST_300001_SM_1000_NS8cuda_cub4core6detail13_kernel_agentINS1_8__unique11UniqueAgentINS0_6detail15normal_iteratorINS0_10device_ptrIiEEEESB_N4cuda3std3__48equal_toIiEEiPiEEJSB_SB_SG_SH_iN3cub18CUB_300001_SM_100013ScanTileStateIiLb1EEEmEEEvDpT0_)
        /*03ec*/ 	.short	0x0380
        /*03ee*/ 	.short	0x0038


	//----- nvinfo : EIATTR_SW_WAR
	.align		4
.L_322:
        /*03f0*/ 	.byte	0x04, 0x36
        /*03f2*/ 	.short	(.L_324 - .L_323)
.L_323:
        /*03f4*/ 	.word	0x00000008
.L_324:


//--------------------- .nv.info._ZN6thrust24THRUST_300001_SM_1000_NS8cuda_cub4core6detail13_kernel_agentINS1_8__unique9InitAgentIN3cub18CUB_300001_SM_100013ScanTileStateIiLb1EEEPiiEEJSA_mSB_EEEvDpT0_ --------------------------
	.section	.nv.info._ZN6thrust24THRUST_300001_SM_1000_NS8cuda_cub4core6detail13_kernel_agentINS1_8__unique9InitAgentIN3cub18CUB_300001_SM_100013ScanTileStateIiLb1EEEPiiEEJSA_mSB_EEEvDpT0_,"",@"SHT_CUDA_INFO"
	.sectionflags	@""
	.align	4


	//----- nvinfo : EIATTR_CUDA_API_VERSION
	.align		4
        /*0000*/ 	.byte	0x04, 0x37
        /*0002*/ 	.short	(.L_326 - .L_325)
.L_325:
        /*0004*/ 	.word	0x00000082


	//----- nvinfo : EIATTR_KPARAM_INFO
	.align		4
.L_326:
        /*0008*/ 	.byte	0x04, 0x17
        /*000a*/ 	.short	(.L_328 - .L_327)
.L_327:
        /*000c*/ 	.word	0x00000000
        /*0010*/ 	.short	0x0002
        /*0012*/ 	.short	0x0010
        /*0014*/ 	.byte	0x00, 0xf5, 0x21, 0x00


	//----- nvinfo : EIATTR_KPARAM_INFO
	.align		4
.L_328:
        /*0018*/ 	.byte	0x04, 0x17
        /*001a*/ 	.short	(.L_330 - .L_329)
.L_329:
        /*001c*/ 	.word	0x00000000
        /*0020*/ 	.short	0x0001
        /*0022*/ 	.short	0x0008
        /*0024*/ 	.byte	0x00, 0xf0, 0x21, 0x00


	//----- nvinfo : EIATTR_KPARAM_INFO
	.align		4
.L_330:
        /*0028*/ 	.byte	0x04, 0x17
        /*002a*/ 	.short	(.L_332 - .L_331)
.L_331:
        /*002c*/ 	.word	0x00000000
        /*0030*/ 	.short	0x0000
        /*0032*/ 	.short	0x0000
        /*0034*/ 	.byte	0x00, 0xf0, 0x21, 0x00


	//----- nvinfo : EIATTR_SPARSE_MMA_MASK
	.align		4
.L_332:
        /*0038*/ 	.byte	0x03, 0x50
        /*003a*/ 	.short	0x0000


	//----- nvinfo : EIATTR_MAXREG_COUNT
	.align		4
        /*003c*/ 	.byte	0x03, 0x1b
        /*003e*/ 	.short	0x00ff


	//----- nvinfo : EIATTR_MERCURY_ISA_VERSION
	.align		4
        /*0040*/ 	.byte	0x03, 0x5f
        /*0042*/ 	.short	0x0101


	//----- nvinfo : EIATTR_VRC_CTA_INIT_COUNT
	.align		4
        /*0044*/ 	.byte	0x02, 0x4a
	.zero		1
	.zero		1


	//----- nvinfo : EIATTR_EXIT_INSTR_OFFSETS
	.align		4
        /*0048*/ 	.byte	0x04, 0x1c
        /*004a*/ 	.short	(.L_334 - .L_333)


	//   ....[0]....
.L_333:
        /*004c*/ 	.word	0x00000130


	//   ....[1]....
        /*0050*/ 	.word	0x00000160


	//----- nvinfo : EIATTR_MAX_THREADS
	.align		4
.L_334:
        /*0054*/ 	.byte	0x04, 0x05
        /*0056*/ 	.short	(.L_336 - .L_335)
.L_335:
        /*0058*/ 	.word	0x00000080
        /*005c*/ 	.word	0x00000001
        /*0060*/ 	.word	0x00000001


	//----- nvinfo : EIATTR_CBANK_PARAM_SIZE
	.align		4
.L_336:
        /*0064*/ 	.byte	0x03, 0x19
        /*0066*/ 	.short	0x0018


	//----- nvinfo : EIATTR_PARAM_CBANK
	.align		4
        /*0068*/ 	.byte	0x04, 0x0a
        /*006a*/ 	.short	(.L_338 - .L_337)
	.align		4
.L_337:
        /*006c*/ 	.word	index@(.nv.constant0._ZN6thrust24THRUST_300001_SM_1000_NS8cuda_cub4core6detail13_kernel_agentINS1_8__unique9InitAgentIN3cub18CUB_300001_SM_100013ScanTileStateIiLb1EEEPiiEEJSA_mSB_EEEvDpT0_)
        /*0070*/ 	.short	0x0380
        /*0072*/ 	.short	0x0018


	//----- nvinfo : EIATTR_SW_WAR
	.align		4
.L_338:
        /*0074*/ 	.byte	0x04, 0x36
        /*0076*/ 	.short	(.L_340 - .L_339)
.L_339:
        /*0078*/ 	.word	0x00000008
.L_340:


//--------------------- .nv.info._Z28processAllCombinationsKernelPaPiS0_iS_S0_S0_iiiS0_S0_S0_ii --------------------------
	.section	.nv.info._Z28processAllCombinationsKernelPaPiS0_iS_S0_S0_iiiS0_S0_S0_ii,"",@"SHT_CUDA_INFO"
	.sectionflags	@""
	.align	4


	//----- nvinfo : EIATTR_CUDA_API_VERSION
	.align		4
        /*0000*/ 	.byte	0x04, 0x37
        /*0002*/ 	.short	(.L_342 - .L_341)
.L_341:
        /*0004*/ 	.word	0x00000082


	//----- nvinfo : EIATTR_KPARAM_INFO
	.align		4
.L_342:
        /*0008*/ 	.byte	0x04, 0x17
        /*000a*/ 	.short	(.L_344 - .L_343)
.L_343:
        /*000c*/ 	.word	0x00000000
        /*0010*/ 	.short	0x000e
        /*0012*/ 	.short	0x0064
        /*0014*/ 	.byte	0x00, 0xf0, 0x11, 0x00


	//----- nvinfo : EIATTR_KPARAM_INFO
	.align		4
.L_344:
        /*0018*/ 	.byte	0x04, 0x17
        /*001a*/ 	.short	(.L_346 - .L_345)
.L_345:
        /*001c*/ 	.word	0x00000000
        /*0020*/ 	.short	0x000d
        /*0022*/ 	.short	0x0060
        /*0024*/ 	.byte	0x00, 0xf0, 0x11, 0x00


	//----- nvinfo : EIATTR_KPARAM_INFO
	.align		4
.L_346:
        /*0028*/ 	.byte	0x04, 0x17
        /*002a*/ 	.short	(.L_348 - .L_347)
.L_347:
        /*002c*/ 	.word	0x00000000
        /*0030*/ 	.short	0x000c
        /*0032*/ 	.short	0x0058
        /*0034*/ 	.byte	0x00, 0xf5, 0x21, 0x00


	//----- nvinfo : EIATTR_KPARAM_INFO
	.align		4
.L_348:
        /*0038*/ 	.byte	0x04, 0x17
        /*003a*/ 	.short	(.L_350 - .L_349)
.L_349:
        /*003c*/ 	.word	0x00000000
        /*0040*/ 	.short	0x000b
        /*0042*/ 	.short	0x0050
        /*0044*/ 	.byte	0x00, 0xf5, 0x21, 0x00


	//----- nvinfo : EIATTR_KPARAM_INFO
	.align		4
.L_350:
        /*0048*/ 	.byte	0x04, 0x17
        /*004a*/ 	.short	(.L_352 - .L_351)
.L_351:
        /*004c*/ 	.word	0x00000000
        /*0050*/ 	.short	0x000a
        /*0052*/ 	.short	0x0048
        /*0054*/ 	.byte	0x00, 0xf5, 0x21, 0x00


	//----- nvinfo : EIATTR_KPARAM_INFO
	.align		4
.L_352:
        /*0058*/ 	.byte	0x04, 0x17
        /*005a*/ 	.short	(.L_354 - .L_353)
.L_353:
        /*005c*/ 	.word	0x00000000
        /*0060*/ 	.short	0x0009
        /*0062*/ 	.short	0x0040
        /*0064*/ 	.byte	0x00, 0xf0, 0x11, 0x00


	//----- nvinfo : EIATTR_KPARAM_INFO
	.align		4
.L_354:
        /*0068*/ 	.byte	0x04, 0x17
        /*006a*/ 	.short	(.L_356 - .L_355)
.L_355:
        /*006c*/ 	.word	0x00000000
        /*0070*/ 	.short	0x0008
        /*0072*/ 	.short	0x003c
        /*0074*/ 	.byte	0x00, 0xf0, 0x11, 0x00


	//----- nvinfo : EIATTR_KPARAM_INFO
	.align		4
.L_356:
        /*0078*/ 	.byte	0x04, 0x17
        /*007a*/ 	.short	(.L_358 - .L_357)
.L_357:
        /*007c*/ 	.word	0x00000000
        /*0080*/ 	.short	0x0007
        /*0082*/ 	.short	0x0038
        /*0084*/ 	.byte	0x00, 0xf0, 0x11, 0x00


	//----- nvinfo : EIATTR_KPARAM_INFO
	.align		4
.L_358:
        /*0088*/ 	.byte	0x04, 0x17
        /*008a*/ 	.short	(.L_360 - .L_359)
.L_359:
        /*008c*/ 	.word	0x00000000
        /*0090*/ 	.short	0x0006
        /*0092*/ 	.short	0x0030
        /*0094*/ 	.byte	0x00, 0xf5, 0x21, 0x00


	//----- nvinfo : EIATTR_KPARAM_INFO
	.align		4
.L_360:
        /*0098*/ 	.byte	0x04, 0x17
        /*009a*/ 	.short	(.L_362 - .L_361)
.L_361:
        /*009c*/ 	.word	0x00000000
        /*00a0*/ 	.short	0x0005
        /*00a2*/ 	.short	0x0028
        /*00a4*/ 	.byte	0x00, 0xf5, 0x21, 0x00


	//----- nvinfo : EIATTR_KPARAM_INFO
	.align		4
.L_362:
        /*00a8*/ 	.byte	0x04, 0x17
        /*00aa*/ 	.short	(.L_364 - .L_363)
.L_363:
        /*00ac*/ 	.word	0x00000000
        /*00b0*/ 	.short	0x0004
        /*00b2*/ 	.short	0x0020
        /*00b4*/ 	.byte	0x00, 0xf5, 0x21, 0x00


	//----- nvinfo : EIATTR_KPARAM_INFO
	.align		4
.L_364:
        /*00b8*/ 	.byte	0x04, 0x17
        /*00ba*/ 	.short	(.L_366 - .L_365)
.L_365:
        /*00bc*/ 	.word	0x00000000
        /*00c0*/ 	.short	0x0003
        /*00c2*/ 	.short	0x0018
        /*00c4*/ 	.byte	0x00, 0xf0, 0x11, 0x00


	//----- nvinfo : EIATTR_KPARAM_INFO
	.align		4
.L_366:
        /*00c8*/ 	.byte	0x04, 0x17
        /*00ca*/ 	.short	(.L_368 - .L_367)
.L_367:
        /*00cc*/ 	.word	0x00000000
        /*00d0*/ 	.short	0x0002
        /*00d2*/ 	.short	0x0010
        /*00d4*/ 	.byte	0x00, 0xf5, 0x21, 0x00


	//----- nvinfo : EIATTR_KPARAM_INFO
	.align		4
.L_368:
        /*00d8*/ 	.byte	0x04, 0x17
        /*00da*/ 	.short	(.L_370 - .L_369)
.L_369:
        /*00dc*/ 	.word	0x00000000
        /*00e0*/ 	.short	0x0001
        /*00e2*/ 	.short	0x0008
        /*00e4*/ 	.byte	0x00, 0xf5, 0x21, 0x00


	//----- nvinfo : EIATTR_KPARAM_INFO
	.align		4
.L_370:
        /*00e8*/ 	.byte	0x04, 0x17
        /*00ea*/ 	.short	(.L_372 - .L_371)
.L_371:
        /*00ec*/ 	.word	0x00000000
        /*00f0*/ 	.short	0x0000
        /*00f2*/ 	.short	0x0000
        /*00f4*/ 	.byte	0x00, 0xf5, 0x21, 0x00


	//----- nvinfo : EIATTR_SPARSE_MMA_MASK
	.align		4
.L_372:
        /*00f8*/ 	.byte	0x03, 0x50
        /*00fa*/ 	.short	0x0000


	//----- nvinfo : EIATTR_MAXREG_COUNT
	.align		4
        /*00fc*/ 	.byte	0x03, 0x1b
        /*00fe*/ 	.short	0x00ff


	//----- nvinfo : EIATTR_MERCURY_ISA_VERSION
	.align		4
        /*0100*/ 	.byte	0x03, 0x5f
        /*0102*/ 	.short	0x0101


	//----- nvinfo : EIATTR_VRC_CTA_INIT_COUNT
	.align		4
        /*0104*/ 	.byte	0x02, 0x4a
	.zero		1
	.zero		1


	//----- nvinfo : EIATTR_EXIT_INSTR_OFFSETS
	.align		4
        /*0108*/ 	.byte	0x04, 0x1c
        /*010a*/ 	.short	(.L_374 - .L_373)


	//   ....[0]....
.L_373:
        /*010c*/ 	.word	0x00000040


	//   ....[1]....
        /*0110*/ 	.word	0x00000130


	//   ....[2]....
        /*0114*/ 	.word	0x00001030


	//----- nvinfo : EIATTR_CRS_STACK_SIZE
	.align		4
.L_374:
        /*0118*/ 	.byte	0x04, 0x1e
        /*011a*/ 	.short	(.L_376 - .L_375)
.L_375:
        /*011c*/ 	.word	0x00000000


	//----- nvinfo : EIATTR_CBANK_PARAM_SIZE
	.align		4
.L_376:
        /*0120*/ 	.byte	0x03, 0x19
        /*0122*/ 	.short	0x0068


	//----- nvinfo : EIATTR_PARAM_CBANK
	.align		4
        /*0124*/ 	.byte	0x04, 0x0a
        /*0126*/ 	.short	(.L_378 - .L_377)
	.align		4
.L_377:
        /*0128*/ 	.word	index@(.nv.constant0._Z28processAllCombinationsKernelPaPiS0_iS_S0_S0_iiiS0_S0_S0_ii)
        /*012c*/ 	.short	0x0380
        /*012e*/ 	.short	0x0068


	//----- nvinfo : EIATTR_SW_WAR
	.align		4
.L_378:
        /*0130*/ 	.byte	0x04, 0x36
        /*0132*/ 	.short	(.L_380 - .L_379)
.L_379:
        /*0134*/ 	.word	0x00000008
.L_380:


//--------------------- .nv.info._Z21convertToUniqueKernelPaPiS0_iS_S0_S0_i --------------------------
	.section	.nv.info._Z21convertToUniqueKernelPaPiS0_iS_S0_S0_i,"",@"SHT_CUDA_INFO"
	.sectionflags	@""
	.align	4


	//----- nvinfo : EIATTR_CUDA_API_VERSION
	.align		4
        /*0000*/ 	.byte	0x04, 0x37
        /*0002*/ 	.short	(.L_382 - .L_381)
.L_381:
        /*0004*/ 	.word	0x00000082


	//----- nvinfo : EIATTR_KPARAM_INFO
	.align		4
.L_382:
        /*0008*/ 	.byte	0x04, 0x17
        /*000a*/ 	.short	(.L_384 - .L_383)
.L_383:
        /*000c*/ 	.word	0x00000000
        /*0010*/ 	.short	0x0007
        /*0012*/ 	.short	0x0038
        /*0014*/ 	.byte	0x00, 0xf0, 0x11, 0x00


	//----- nvinfo : EIATTR_KPARAM_INFO
	.align		4
.L_384:
        /*0018*/ 	.byte	0x04, 0x17
        /*001a*/ 	.short	(.L_386 - .L_385)
.L_385:
        /*001c*/ 	.word	0x00000000
        /*0020*/ 	.short	0x0006
        /*0022*/ 	.short	0x0030
        /*0024*/ 	.byte	0x00, 0xf5, 0x21, 0x00


	//----- nvinfo : EIATTR_KPARAM_INFO
	.align		4
.L_386:
        /*0028*/ 	.byte	0x04, 0x17
        /*002a*/ 	.short	(.L_388 - .L_387)
.L_387:
        /*002c*/ 	.word	0x00000000
        /*0030*/ 	.short	0x0005
        /*0032*/ 	.short	0x0028
        /*0034*/ 	.byte	0x00, 0xf5, 0x21, 0x00


	//----- nvinfo : EIATTR_KPARAM_INFO
	.align		4
.L_388:
        /*0038*/ 	.byte	0x04, 0x17
        /*003a*/ 	.short	(.L_390 - .L_389)
.L_389:
        /*003c*/ 	.word	0x00000000
        /*0040*/ 	.short	0x0004
        /*0042*/ 	.short	0x0020
        /*0044*/ 	.byte	0x00, 0xf5, 0x21, 0x00


	//----- nvinfo : EIATTR_KPARAM_INFO
	.align		4
.L_390:
        /*0048*/ 	.byte	0x04, 0x17
        /*004a*/ 	.short	(.L_392 - .L_391)
.L_391:
        /*004c*/ 	.word	0x00000000
        /*0050*/ 	.short	0x0003
        /*0052*/ 	.short	0x0018
        /*0054*/ 	.byte	0x00, 0xf0, 0x11, 0x00


	//----- nvinfo : EIATTR_KPARAM_INFO
	.align		4
.L_392:
        /*0058*/ 	.byte	0x04, 0x17
        /*005a*/ 	.short	(.L_394 - .L_393)
.L_393:
        /*005c*/ 	.word	0x00000000
        /*0060*/ 	.short	0x0002
        /*0062*/ 	.short	0x0010
        /*0064*/ 	.byte	0x00, 0xf5, 0x21, 0x00


	//----- nvinfo : EIATTR_KPARAM_INFO
	.align		4
.L_394:
        /*0068*/ 	.byte	0x04, 0x17
        /*006a*/ 	.short	(.L_396 - .L_395)
.L_395:
        /*006c*/ 	.word	0x00000000
        /*0070*/ 	.short	0x0001
        /*0072*/ 	.short	0x0008
        /*0074*/ 	.byte	0x00, 0xf5, 0x21, 0x00


	//----- nvinfo : EIATTR_KPARAM_INFO
	.align		4
.L_396:
        /*0078*/ 	.byte	0x04, 0x17
        /*007a*/ 	.short	(.L_398 - .L_397)
.L_397:
        /*007c*/ 	.word	0x00000000
        /*0080*/ 	.short	0x0000
        /*0082*/ 	.short	0x0000
        /*0084*/ 	.byte	0x00, 0xf5, 0x21, 0x00


	//----- nvinfo : EIATTR_SPARSE_MMA_MASK
	.align		4
.L_398:
        /*0088*/ 	.byte	0x03, 0x50
        /*008a*/ 	.short	0x0000


	//----- nvinfo : EIATTR_MAXREG_COUNT
	.align		4
        /*008c*/ 	.byte	0x03, 0x1b
        /*008e*/ 	.short	0x00ff


	//----- nvinfo : EIATTR_MERCURY_ISA_VERSION
	.align		4
        /*0090*/ 	.byte	0x03, 0x5f
        /*0092*/ 	.short	0x0101


	//----- nvinfo : EIATTR_VRC_CTA_INIT_COUNT
	.align		4
        /*0094*/ 	.byte	0x02, 0x4a
	.zero		1
	.zero		1


	//----- nvinfo : EIATTR_EXIT_INSTR_OFFSETS
	.align		4
        /*0098*/ 	.byte	0x04, 0x1c
        /*009a*/ 	.short	(.L_400 - .L_399)


	//   ....[0]....
.L_399:
        /*009c*/ 	.word	0x00000080


	//   ....[1]....
        /*00a0*/ 	.word	0x00000340


	//   ....[2]....
        /*00a4*/ 	.word	0x000009a0


	//   ....[3]....
        /*00a8*/ 	.word	0x00000a80


	//----- nvinfo : EIATTR_CRS_STACK_SIZE
	.align		4
.L_400:
        /*00ac*/ 	.byte	0x04, 0x1e
        /*00ae*/ 	.short	(.L_402 - .L_401)
.L_401:
        /*00b0*/ 	.word	0x00000000


	//----- nvinfo : EIATTR_CBANK_PARAM_SIZE
	.align		4
.L_402:
        /*00b4*/ 	.byte	0x03, 0x19
        /*00b6*/ 	.short	0x003c


	//----- nvinfo : EIATTR_PARAM_CBANK
	.align		4
        /*00b8*/ 	.byte	0x04, 0x0a
        /*00ba*/ 	.short	(.L_404 - .L_403)
	.align		4
.L_403:
        /*00bc*/ 	.word	index@(.nv.constant0._Z21convertToUniqueKernelPaPiS0_iS_S0_S0_i)
        /*00c0*/ 	.short	0x0380
        /*00c2*/ 	.short	0x003c


	//----- nvinfo : EIATTR_SW_WAR
	.align		4
.L_404:
        /*00c4*/ 	.byte	0x04, 0x36
        /*00c6*/ 	.short	(.L_406 - .L_405)
.L_405:
        /*00c8*/ 	.word	0x00000008
.L_406:


//--------------------- .nv.callgraph             --------------------------
	.section	.nv.callgraph,"",@"SHT_CUDA_CALLGRAPH"
	.align	4
	.sectionentsize	8
	.align		4
        /*0000*/ 	.word	0x00000000
	.align		4
        /*0004*/ 	.word	0xffffffff
	.align		4
        /*0008*/ 	.word	0x00000000
	.align		4
        /*000c*/ 	.word	0xfffffffe
	.align		4
        /*0010*/ 	.word	0x00000000
	.align		4
        /*0014*/ 	.word	0xfffffffd
	.align		4
        /*0018*/ 	.word	0x00000000
	.align		4
        /*001c*/ 	.word	0xfffffffc


//--------------------- .nv.constant4             --------------------------
	.section	.nv.constant4,"a",@progbits
	.align	8
	.align		8
.nv.constant4:
        /*0000*/ 	.dword	_ZN34_INTERNAL_06ad1459_4_k_cu_f094b8c04cuda3std3__45__cpo5beginE
	.align		8
        /*0008*/ 	.dword	_ZN34_INTERNAL_06ad1459_4_k_cu_f094b8c04cuda3std3__45__cpo3endE
	.align		8
        /*0010*/ 	.dword	_ZN34_INTERNAL_06ad1459_4_k_cu_f094b8c04cuda3std3__45__cpo6cbeginE
	.align		8
        /*0018*/ 	.dword	_ZN34_INTERNAL_06ad1459_4_k_cu_f094b8c04cuda3std3__45__cpo4cendE
	.align		8
        /*0020*/ 	.dword	_ZN34_INTERNAL_06ad1459_4_k_cu_f094b8c04cuda3std3__45__cpo6rbeginE
	.align		8
        /*0028*/ 	.dword	_ZN34_INTERNAL_06ad1459_4_k_cu_f094b8c04cuda3std3__45__cpo4rendE
	.align		8
        /*0030*/ 	.dword	_ZN34_INTERNAL_06ad1459_4_k_cu_f094b8c04cuda3std3__45__cpo7crbeginE
	.align		8
        /*0038*/ 	.dword	_ZN34_INTERNAL_06ad1459_4_k_cu_f094b8c04cuda3std3__45__cpo5crendE
	.align		8
        /*0040*/ 	.dword	_ZN34_INTERNAL_06ad1459_4_k_cu_f094b8c04cuda3std3__436_GLOBAL__N__06ad1459_4_k_cu_f094b8c06ignoreE
	.align		8
        /*0048*/ 	.dword	_ZN34_INTERNAL_06ad1459_4_k_cu_f094b8c04cuda3std3__419piecewise_constructE
	.align		8
        /*0050*/ 	.dword	_ZN34_INTERNAL_06ad1459_4_k_cu_f094b8c04cuda3std3__48in_placeE
	.align		8
        /*0058*/ 	.dword	_ZN34_INTERNAL_06ad1459_4_k_cu_f094b8c04cuda3std3__420unreachable_sentinelE
	.align		8
        /*0060*/ 	.dword	_ZN34_INTERNAL_06ad1459_4_k_cu_f094b8c04cuda3std3__47nulloptE
	.align		8
        /*0068*/ 	.dword	_ZN34_INTERNAL_06ad1459_4_k_cu_f094b8c04cuda3std3__48unexpectE
	.align		8
        /*0070*/ 	.dword	_ZN34_INTERNAL_06ad1459_4_k_cu_f094b8c04cuda3std6ranges3__45__cpo4swapE
	.align		8
        /*0078*/ 	.dword	_ZN34_INTERNAL_06ad1459_4_k_cu_f094b8c04cuda3std6ranges3__45__cpo9iter_moveE
	.align		8
        /*0080*/ 	.dword	_ZN34_INTERNAL_06ad1459_4_k_cu_f094b8c04cuda3std6ranges3__45__cpo5beginE
	.align		8
        /*0088*/ 	.dword	_ZN34_INTERNAL_06ad1459_4_k_cu_f094b8c04cuda3std6ranges3__45__cpo3endE
	.align		8
        /*0090*/ 	.dword	_ZN34_INTERNAL_06ad1459_4_k_cu_f094b8c04cuda3std6ranges3__45__cpo6cbeginE
	.align		8
        /*0098*/ 	.dword	_ZN34_INTERNAL_06ad1459_4_k_cu_f094b8c04cuda3std6ranges3__45__cpo4cendE
	.align		8
        /*00a0*/ 	.dword	_ZN34_INTERNAL_06ad1459_4_k_cu_f094b8c04cuda3std6ranges3__45__cpo7advanceE
	.align		8
        /*00a8*/ 	.dword	_ZN34_INTERNAL_06ad1459_4_k_cu_f094b8c04cuda3std6ranges3__45__cpo9iter_swapE
	.align		8
        /*00b0*/ 	.dword	_ZN34_INTERNAL_06ad1459_4_k_cu_f094b8c04cuda3std6ranges3__45__cpo4nextE
	.align		8
        /*00b8*/ 	.dword	_ZN34_INTERNAL_06ad1459_4_k_cu_f094b8c04cuda3std6ranges3__45__cpo4prevE
	.align		8
        /*00c0*/ 	.dword	_ZN34_INTERNAL_06ad1459_4_k_cu_f094b8c04cuda3std6ranges3__45__cpo4dataE
	.align		8
        /*00c8*/ 	.dword	_ZN34_INTERNAL_06ad1459_4_k_cu_f094b8c04cuda3std6ranges3__45__cpo5cdataE
	.align		8
        /*00d0*/ 	.dword	_ZN34_INTERNAL_06ad1459_4_k_cu_f094b8c04cuda3std6ranges3__45__cpo4sizeE
	.align		8
        /*00d8*/ 	.dword	_ZN34_INTERNAL_06ad1459_4_k_cu_f094b8c04cuda3std6ranges3__45__cpo5ssizeE
	.align		8
        /*00e0*/ 	.dword	_ZN34_INTERNAL_06ad1459_4_k_cu_f094b8c04cuda3std6ranges3__45__cpo8distanceE
	.align		8
        /*00e8*/ 	.dword	_ZN34_INTERNAL_06ad1459_4_k_cu_f094b8c06thrust24THRUST_300001_SM_1000_NS8cuda_cub3parE
	.align		8
        /*00f0*/ 	.dword	_ZN34_INTERNAL_06ad1459_4_k_cu_f094b8c06thrust24THRUST_300001_SM_1000_NS8cuda_cub10par_nosyncE
	.align		8
        /*00f8*/ 	.dword	_ZN34_INTERNAL_06ad1459_4_k_cu_f094b8c06thrust24THRUST_300001_SM_1000_NS6system6detail10sequential3seqE
	.align		8
        /*0100*/ 	.dword	_ZN34_INTERNAL_06ad1459_4_k_cu_f094b8c06thrust24THRUST_300001_SM_1000_NS6system3cpp3parE
	.align		8
        /*0108*/ 	.dword	_ZN34_INTERNAL_06ad1459_4_k_cu_f094b8c06thrust24THRUST_300001_SM_1000_NS12placeholders2_1E
	.align		8
        /*0110*/ 	.dword	_ZN34_INTERNAL_06ad1459_4_k_cu_f094b8c06thrust24THRUST_300001_SM_1000_NS12placeholders2_2E
	.align		8
        /*0118*/ 	.dword	_ZN34_INTERNAL_06ad1459_4_k_cu_f094b8c06thrust24THRUST_300001_SM_1000_NS12placeholders2_3E
	.align		8
        /*0120*/ 	.dword	_ZN34_INTERNAL_06ad1459_4_k_cu_f094b8c06thrust24THRUST_300001_SM_1000_NS12placeholders2_4E
	.align		8
        /*0128*/ 	.dword	_ZN34_INTERNAL_06ad1459_4_k_cu_f094b8c06thrust24THRUST_300001_SM_1000_NS12placeholders2_5E
	.align		8
        /*0130*/ 	.dword	_ZN34_INTERNAL_06ad1459_4_k_cu_f094b8c06thrust24THRUST_300001_SM_1000_NS12placeholders2_6E
	.align		8
        /*0138*/ 	.dword	_ZN34_INTERNAL_06ad1459_4_k_cu_f094b8c06thrust24THRUST_300001_SM_1000_NS12placeholders2_7E
	.align		8
        /*0140*/ 	.dword	_ZN34_INTERNAL_06ad1459_4_k_cu_f094b8c06thrust24THRUST_300001_SM_1000_NS12placeholders2_8E
	.align		8
        /*0148*/ 	.dword	_ZN34_INTERNAL_06ad1459_4_k_cu_f094b8c06thrust24THRUST_300001_SM_1000_NS12placeholders2_9E
	.align		8
        /*0150*/ 	.dword	_ZN34_INTERNAL_06ad1459_4_k_cu_f094b8c06thrust24THRUST_300001_SM_1000_NS12placeholders3_10E
	.align		8
        /*0158*/ 	.dword	_ZN34_INTERNAL_06ad1459_4_k_cu_f094b8c06thrust24THRUST_300001_SM_1000_NS3seqE
	.align		8
        /*0160*/ 	.dword	_ZN34_INTERNAL_06ad1459_4_k_cu_f094b8c06thrust24THRUST_300001_SM_1000_NS6deviceE


//--------------------- .text._ZN3cub18CUB_300001_SM_10006detail10radix_sort29DeviceRadixSortOnesweepKernelINS1_5radix10policy_hubIiNS0_8NullTypeEyE10Policy1000ELNS0_9SortOrderE0EiS6_yiiNS1_21identity_decomposer_tEEEvPT5_SC_PT3_PKSD_PT1_PKSH_PT2_PKSL_T4_iiT6_ --------------------------
	.section	.text._ZN3cub18CUB_300001_SM_10006detail10radix_sort29DeviceRadixSortOnesweepKernelINS1_5radix10policy_hubIiNS0_8NullTypeEyE10Policy1000ELNS0_9SortOrderE0EiS6_yiiNS1_21identity_decomposer_tEEEvPT5_SC_PT3_PKSD_PT1_PKSH_PT2_PKSL_T4_iiT6_,"ax",@progbits
	.align	128
        .global         _ZN3cub18CUB_300001_SM_10006detail10radix_sort29DeviceRadixSortOnesweepKernelINS1_5radix10policy_hubIiNS0_8NullTypeEyE10Policy1000ELNS0_9SortOrderE0EiS6_yiiNS1_21identity_decomposer_tEEEvPT5_SC_PT3_PKSD_PT1_PKSH_PT2_PKSL_T4_iiT6_
        .type           _ZN3cub18CUB_300001_SM_10006detail10radix_sort29DeviceRadixSortOnesweepKernelINS1_5radix10policy_hubIiNS0_8NullTypeEyE10Policy1000ELNS0_9SortOrderE0EiS6_yiiNS1_21identity_decomposer_tEEEvPT5_SC_PT3_PKSD_PT1_PKSH_PT2_PKSL_T4_iiT6_,@function
        .size           _ZN3cub18CUB_300001_SM_10006detail10radix_sort29DeviceRadixSortOnesweepKernelINS1_5radix10policy_hubIiNS0_8NullTypeEyE10Policy1000ELNS0_9SortOrderE0EiS6_yiiNS1_21identity_decomposer_tEEEvPT5_SC_PT3_PKSD_PT1_PKSH_PT2_PKSL_T4_iiT6_,(.L_x_458 - _ZN3cub18CUB_300001_SM_10006detail10radix_sort29DeviceRadixSortOnesweepKernelINS1_5radix10policy_hubIiNS0_8NullTypeEyE10Policy1000ELNS0_9SortOrderE0EiS6_yiiNS1_21identity_decomposer_tEEEvPT5_SC_PT3_PKSD_PT1_PKSH_PT2_PKSL_T4_iiT6_)
        .other          _ZN3cub18CUB_300001_SM_10006detail10radix_sort29DeviceRadixSortOnesweepKernelINS1_5radix10policy_hubIiNS0_8NullTypeEyE10Policy1000ELNS0_9SortOrderE0EiS6_yiiNS1_21identity_decomposer_tEEEvPT5_SC_PT3_PKSD_PT1_PKSH_PT2_PKSL_T4_iiT6_,@"STO_CUDA_ENTRY STV_DEFAULT"
_ZN3cub18CUB_300001_SM_10006detail10radix_sort29DeviceRadixSortOnesweepKernelINS1_5radix10policy_hubIiNS0_8NullTypeEyE10Policy1000ELNS0_9SortOrderE0EiS6_yiiNS1_21identity_decomposer_tEEEvPT5_SC_PT3_PKSD_PT1_PKSH_PT2_PKSL_T4_iiT6_:
.text._ZN3cub18CUB_300001_SM_10006detail10radix_sort29DeviceRadixSortOnesweepKernelINS1_5radix10policy_hubIiNS0_8NullTypeEyE10Policy1000ELNS0_9SortOrderE0EiS6_yiiNS1_21identity_decomposer_tEEEvPT5_SC_PT3_PKSD_PT1_PKSH_PT2_PKSL_T4_iiT6_:
[----:B------:R-:W-:Y:S01]  /*0000*/  LDC R1, c[0x0][0x37c] ;  /* 0x0000df00ff017b82 */ /* 0x000fe20000000800 */
[----:B------:R-:W0:Y:S01]  /*0010*/  S2R R3, SR_TID.X ;  /* 0x0000000000037919 */ /* 0x000e220000002100 */
[----:B------:R-:W1:Y:S01]  /*0020*/  LDCU.64 UR8, c[0x0][0x358] ;  /* 0x00006b00ff0877ac */ /* 0x000e620008000a00 */
[----:B------:R-:W-:Y:S01]  /*0030*/  BSSY.RECONVERGENT B0, `(.L_x_0) ;  /* 0x000000a000007945 */ /* 0x000fe20003800200 */
[----:B0-----:R-:W-:-:S13]  /*0040*/  ISETP.NE.AND P0, PT, R3, RZ, PT ;  /* 0x000000ff0300720c */ /* 0x001fda0003f05270 */
[----:B-1----:R-:W-:Y:S05]  /*0050*/  @P0 BRA `(.L_x_1) ;  /* 0x00000000001c0947 */ /* 0x002fea0003800000 */
[----:B------:R-:W0:Y:S01]  /*0060*/  LDC.64 R4, c[0x0][0x388] ;  /* 0x0000e200ff047b82 */ /* 0x000e220000000a00 */
[----:B------:R-:W-:-:S05]  /*0070*/  IMAD.MOV.U32 R7, RZ, RZ, 0x1 ;  /* 0x00000001ff077424 */ /* 0x000fca00078e00ff */
[----:B0-----:R-:W2:Y:S02]  /*0080*/  ATOMG.E.ADD.STRONG.GPU PT, R4, desc[UR8][R4.64], R7 ;  /* 0x80000007040479a8 */ /* 0x001ea400081ef108 */
[----:B------:R-:W0:Y:S01]  /*0090*/  S2UR UR5, SR_CgaCtaId ;  /* 0x00000000000579c3 */ /* 0x000e220000008800 */
[----:B------:R-:W-:Y:S02]  /*00a0*/  UMOV UR4, 0x400 ;  /* 0x0000040000047882 */ /* 0x000fe40000000000 */
[----:B0-----:R-:W-:-:S09]  /*00b0*/  ULEA UR4, UR5, UR4, 0x18 ;  /* 0x0000000405047291 */ /* 0x001fd2000f8ec0ff */
[----:B--2---:R0:W-:Y:S03]  /*00c0*/  STS [UR4+0x7200], R4 ;  /* 0x00720004ff007988 */ /* 0x0041e60008000804 */
.L_x_1:
[----:B------:R-:W-:Y:S05]  /*00d0*/  BSYNC.RECONVERGENT B0 ;  /* 0x0000000000007941 */ /* 0x000fea0003800200 */
.L_x_0:
[----:B------:R-:W1:Y:S08]  /*00e0*/  S2UR UR5, SR_CgaCtaId ;  /* 0x00000000000579c3 */ /* 0x000e700000008800 */
[----:B------:R-:W-:Y:S06]  /*00f0*/  BAR.SYNC.DEFER_BLOCKING 0x0 ;  /* 0x0000000000007b1d */ /* 0x000fec0000010000 */
[----:B------:R-:W-:Y:S01]  /*0100*/  UMOV UR4, 0x400 ;  /* 0x0000040000047882 */ /* 0x000fe20000000000 */
[----:B------:R-:W2:Y:S01]  /*0110*/  S2R R46, SR_LANEID ;  /* 0x00000000002e7919 */ /* 0x000ea20000000000 */
[----:B-1----:R-:W-:Y:S01]  /*0120*/  ULEA UR4, UR5, UR4, 0x18 ;  /* 0x0000000405047291 */ /* 0x002fe2000f8ec0ff */
[----:B------:R-:W1:Y:S08]  /*0130*/  LDCU UR5, c[0x0][0x3c0] ;  /* 0x00007800ff0577ac */ /* 0x000e700008000800 */
[----:B------:R-:W3:Y:S02]  /*0140*/  LDS R0, [UR4+0x7200] ;  /* 0x00720004ff007984 */ /* 0x000ee40008000800 */
[----:B---3--:R-:W-:-:S13]  /*0150*/  R2UR UR7, R0 ;  /* 0x00000000000772ca */ /* 0x008fda00000e0000 */
[----:B------:R-:W-:-:S04]  /*0160*/  UIMAD UR6, UR7, 0x1c80, URZ ;  /* 0x00001c80070678a4 */ /* 0x000fc8000f8e02ff */
[----:B------:R-:W-:Y:S02]  /*0170*/  UIADD3 UR10, UPT, UPT, UR6, 0x1c80, URZ ;  /* 0x00001c80060a7890 */ /* 0x000fe4000fffe0ff */
[----:B------:R-:W-:Y:S02]  /*0180*/  USHF.R.S32.HI UR11, URZ, 0x1f, UR6 ;  /* 0x0000001fff0b7899 */ /* 0x000fe40008011406 */
[----:B-1----:R-:W-:-:S09]  /*0190*/  UISETP.GT.AND UP0, UPT, UR10, UR5, UPT ;  /* 0x000000050a00728c */ /* 0x002fd2000bf04270 */
[----:B--2---:R-:W-:Y:S05]  /*01a0*/  BRA.U UP0, `(.L_x_2) ;  /* 0x0000000100707547 */ /* 0x004fea000b800000 */
[----:B------:R-:W0:Y:S01]  /*01b0*/  LDCU.64 UR12, c[0x0][0x3a8] ;  /* 0x00007500ff0c77ac */ /* 0x000e220008000a00 */
[C---:B------:R-:W-:Y:S02]  /*01c0*/  LOP3.LUT R0, R3.reuse, 0x1f, RZ, 0xc0, !PT ;  /* 0x0000001f03007812 */ /* 0x040fe400078ec0ff */
[----:B------:R-:W-:-:S05]  /*01d0*/  LOP3.LUT R5, R3, 0x3e0, RZ, 0xc0, !PT ;  /* 0x000003e003057812 */ /* 0x000fca00078ec0ff */
[----:B------:R-:W-:-:S05]  /*01e0*/  IMAD R0, R5, 0x13, R0 ;  /* 0x0000001305007824 */ /* 0x000fca00078e0200 */
[----:B------:R-:W-:-:S05]  /*01f0*/  IADD3 R0, P0, PT, R0, UR6, RZ ;  /* 0x0000000600007c10 */ /* 0x000fca000ff1e0ff */
[----:B------:R-:W-:Y:S01]  /*0200*/  IMAD.X R5, RZ, RZ, UR11, P0 ;  /* 0x0000000bff057e24 */ /* 0x000fe200080e06ff */
[----:B0-----:R-:W-:-:S04]  /*0210*/  LEA R4, P0, R0, UR12, 0x2 ;  /* 0x0000000c00047c11 */ /* 0x001fc8000f8010ff */
[----:B------:R-:W-:-:S05]  /*0220*/  LEA.HI.X R5, R0, UR13, R5, 0x2, P0 ;  /* 0x0000000d00057c11 */ /* 0x000fca00080f1405 */
[----:B------:R0:W5:Y:S04]  /*0230*/  LDG.E R44, desc[UR8][R4.64] ;  /* 0x00000008042c7981 */ /* 0x000168000c1e1900 */
        /* <DEDUP_REMOVED lines=17> */
[----:B------:R0:W5:Y:S01]  /*0350*/  LDG.E R24, desc[UR8][R4.64+0x900] ;  /* 0x0009000804187981 */ /* 0x000162000c1e1900 */
[----:B------:R-:W-:Y:S05]  /*0360*/  BRA `(.L_x_3) ;  /* 0x0000000400507947 */ /* 0x000fea0003800000 */
.L_x_2:
[C---:B------:R-:W-:Y:S01]  /*0370*/  LOP3.LUT R0, R3.reuse, 0x1f, RZ, 0xc0, !PT ;  /* 0x0000001f03007812 */ /* 0x040fe200078ec0ff */
[----:B------:R-:W1:Y:S01]  /*0380*/  LDCU.64 UR12, c[0x0][0x3a8] ;  /* 0x00007500ff0c77ac */ /* 0x000e620008000a00 */
[----:B------:R-:W-:Y:S01]  /*0390*/  LOP3.LUT R5, R3, 0x3e0, RZ, 0xc0, !PT ;  /* 0x000003e003057812 */ /* 0x000fe200078ec0ff */
[----:B------:R-:W-:Y:S01]  /*03a0*/  IMAD.MOV.U32 R44, RZ, RZ, 0x7fffffff ;  /* 0x7fffffffff2c7424 */ /* 0x000fe200078e00ff */
[----:B------:R-:W-:Y:S01]  /*03b0*/  UIADD3 UR5, UPT, UPT, -UR6, UR5, URZ ;  /* 0x0000000506057290 */ /* 0x000fe2000fffe1ff */
[----:B------:R-:W-:Y:S02]  /*03c0*/  IMAD.MOV.U32 R42, RZ, RZ, 0x7fffffff ;  /* 0x7fffffffff2a7424 */ /* 0x000fe400078e00ff */
[----:B------:R-:W-:Y:S02]  /*03d0*/  IMAD R7, R5, 0x13, R0 ;  /* 0x0000001305077824 */ /* 0x000fe400078e0200 */
[----:B------:R-:W-:Y:S02]  /*03e0*/  IMAD.MOV.U32 R43, RZ, RZ, 0x7fffffff ;  /* 0x7fffffffff2b7424 */ /* 0x000fe400078e00ff */
[C---:B------:R-:W-:Y:S01]  /*03f0*/  VIADD R0, R7.reuse, 0x20 ;  /* 0x0000002007007836 */ /* 0x040fe20000000000 */
[C---:B------:R-:W-:Y:S01]  /*0400*/  ISETP.GE.AND P1, PT, R7.reuse, UR5, PT ;  /* 0x0000000507007c0c */ /* 0x040fe2000bf26270 */
[----:B------:R-:W-:-:S02]  /*0410*/  VIADD R5, R7, 0x60 ;  /* 0x0000006007057836 */ /* 0x000fc40000000000 */
[C---:B0-----:R-:W-:Y:S01]  /*0420*/  VIADD R4, R7.reuse, 0x40 ;  /* 0x0000004007047836 */ /* 0x041fe20000000000 */
[----:B------:R-:W-:Y:S01]  /*0430*/  ISETP.GE.AND P2, PT, R0, UR5, PT ;  /* 0x0000000500007c0c */ /* 0x000fe2000bf46270 */
[C---:B------:R-:W-:Y:S01]  /*0440*/  VIADD R8, R7.reuse, 0xa0 ;  /* 0x000000a007087836 */ /* 0x040fe20000000000 */
[C---:B------:R-:W-:Y:S01]  /*0450*/  IADD3 R0, P0, PT, R7.reuse, UR6, RZ ;  /* 0x0000000607007c10 */ /* 0x040fe2000ff1e0ff */
[----:B------:R-:W-:Y:S01]  /*0460*/  VIADD R6, R7, 0x80 ;  /* 0x0000008007067836 */ /* 0x000fe20000000000 */
[----:B------:R-:W-:Y:S01]  /*0470*/  ISETP.GE.AND P4, PT, R5, UR5, PT ;  /* 0x0000000505007c0c */ /* 0x000fe2000bf86270 */
[----:B------:R-:W-:Y:S01]  /*0480*/  VIADD R9, R7, 0xc0 ;  /* 0x000000c007097836 */ /* 0x000fe20000000000 */
[----:B------:R-:W-:Y:S01]  /*0490*/  ISETP.GE.AND P3, PT, R4, UR5, PT ;  /* 0x0000000504007c0c */ /* 0x000fe2000bf66270 */
[----:B------:R-:W-:Y:S01]  /*04a0*/  IMAD.X R5, RZ, RZ, UR11, P0 ;  /* 0x0000000bff057e24 */ /* 0x000fe200080e06ff */
[----:B-1----:R-:W-:Y:S02]  /*04b0*/  LEA R4, P0, R0, UR12, 0x2 ;  /* 0x0000000c00047c11 */ /* 0x002fe4000f8010ff */
[----:B------:R-:W-:-:S02]  /*04c0*/  ISETP.GE.AND P6, PT, R8, UR5, PT ;  /* 0x0000000508007c0c */ /* 0x000fc4000bfc6270 */
[----:B------:R-:W-:Y:S01]  /*04d0*/  LEA.HI.X R5, R0, UR13, R5, 0x2, P0 ;  /* 0x0000000d00057c11 */ /* 0x000fe200080f1405 */
[----:B------:R-:W-:Y:S01]  /*04e0*/  VIADD R0, R7, 0xe0 ;  /* 0x000000e007007836 */ /* 0x000fe20000000000 */
[----:B------:R-:W-:Y:S01]  /*04f0*/  ISETP.GE.AND P5, PT, R6, UR5, PT ;  /* 0x0000000506007c0c */ /* 0x000fe2000bfa6270 */
[----:B------:R-:W-:Y:S01]  /*0500*/  IMAD.MOV.U32 R8, RZ, RZ, 0x7fffffff ;  /* 0x7fffffffff087424 */ /* 0x000fe200078e00ff */
[----:B------:R-:W-:Y:S01]  /*0510*/  ISETP.GE.AND P0, PT, R9, UR5, PT ;  /* 0x0000000509007c0c */ /* 0x000fe2000bf06270 */
[----:B------:R1:W5:Y:S01]  /*0520*/  @!P1 LDG.E R44, desc[UR8][R4.64] ;  /* 0x00000008042c9981 */ /* 0x000362000c1e1900 */
[----:B------:R-:W-:Y:S01]  /*0530*/  ISETP.GE.AND P1, PT, R0, UR5, PT ;  /* 0x0000000500007c0c */ /* 0x000fe2000bf26270 */
[C---:B------:R-:W-:Y:S02]  /*0540*/  VIADD R0, R7.reuse, 0x120 ;  /* 0x0000012007007836 */ /* 0x040fe40000000000 */
[----:B------:R1:W5:Y:S01]  /*0550*/  @!P3 LDG.E R42, desc[UR8][R4.64+0x100] ;  /* 0x00010008042ab981 */ /* 0x000362000c1e1900 */
[----:B------:R-:W-:-:S02]  /*0560*/  VIADD R6, R7, 0x100 ;  /* 0x0000010007067836 */ /* 0x000fc40000000000 */
[----:B------:R-:W-:Y:S01]  /*0570*/  ISETP.GE.AND P3, PT, R0, UR5, PT ;  /* 0x0000000500007c0c */ /* 0x000fe2000bf66270 */
[----:B------:R-:W-:Y:S01]  /*0580*/  VIADD R0, R7, 0x140 ;  /* 0x0000014007007836 */ /* 0x000fe20000000000 */
[----:B------:R1:W5:Y:S01]  /*0590*/  @!P4 LDG.E R8, desc[UR8][R4.64+0x180] ;  /* 0x000180080408c981 */ /* 0x000362000c1e1900 */
[----:B------:R-:W-:-:S03]  /*05a0*/  IMAD.MOV.U32 R10, RZ, RZ, 0x7fffffff ;  /* 0x7fffffffff0a7424 */ /* 0x000fc600078e00ff */
[----:B------:R-:W-:Y:S01]  /*05b0*/  ISETP.GE.AND P4, PT, R0, UR5, PT ;  /* 0x0000000500007c0c */ /* 0x000fe2000bf86270 */
[C---:B------:R-:W-:Y:S01]  /*05c0*/  VIADD R0, R7.reuse, 0x180 ;  /* 0x0000018007007836 */ /* 0x040fe20000000000 */
[----:B------:R1:W5:Y:S01]  /*05d0*/  @!P2 LDG.E R43, desc[UR8][R4.64+0x80] ;  /* 0x00008008042ba981 */ /* 0x000362000c1e1900 */
[----:B------:R-:W-:Y:S01]  /*05e0*/  ISETP.GE.AND P2, PT, R6, UR5, PT ;  /* 0x0000000506007c0c */ /* 0x000fe2000bf46270 */
[----:B------:R-:W-:Y:S02]  /*05f0*/  IMAD.MOV.U32 R12, RZ, RZ, 0x7fffffff ;  /* 0x7fffffffff0c7424 */ /* 0x000fe400078e00ff */
[----:B------:R1:W5:Y:S01]  /*0600*/  @!P6 LDG.E R10, desc[UR8][R4.64+0x280] ;  /* 0x00028008040ae981 */ /* 0x000362000c1e1900 */
[----:B------:R-:W-:Y:S01]  /*0610*/  ISETP.GE.AND P6, PT, R0, UR5, PT ;  /* 0x0000000500007c0c */ /* 0x000fe2000bfc6270 */
[C---:B------:R-:W-:Y:S02]  /*0620*/  VIADD R0, R7.reuse, 0x1a0 ;  /* 0x000001a007007836 */ /* 0x040fe40000000000 */
[----:B------:R-:W-:Y:S01]  /*0630*/  IMAD.MOV.U32 R9, RZ, RZ, 0x7fffffff ;  /* 0x7fffffffff097424 */ /* 0x000fe200078e00ff */
[----:B------:R1:W5:Y:S01]  /*0640*/  @!P0 LDG.E R12, desc[UR8][R4.64+0x300] ;  /* 0x00030008040c8981 */ /* 0x000362000c1e1900 */
[----:B------:R-:W-:Y:S01]  /*0650*/  VIADD R6, R7, 0x160 ;  /* 0x0000016007067836 */ /* 0x000fe20000000000 */
[----:B------:R-:W-:Y:S01]  /*0660*/  ISETP.GE.AND P0, PT, R0, UR5, PT ;  /* 0x0000000500007c0c */ /* 0x000fe2000bf06270 */
[----:B------:R-:W-:-:S02]  /*0670*/  IMAD.MOV.U32 R14, RZ, RZ, 0x7fffffff ;  /* 0x7fffffffff0e7424 */ /* 0x000fc400078e00ff */
[C---:B------:R-:W-:Y:S01]  /*0680*/  VIADD R0, R7.reuse, 0x1e0 ;  /* 0x000001e007007836 */ /* 0x040fe20000000000 */
[----:B------:R1:W5:Y:S01]  /*0690*/  @!P5 LDG.E R9, desc[UR8][R4.64+0x200] ;  /* 0x000200080409d981 */ /* 0x000362000c1e1900 */
[----:B------:R-:W-:Y:S01]  /*06a0*/  ISETP.GE.AND P5, PT, R6, UR5, PT ;  /* 0x0000000506007c0c */ /* 0x000fe2000bfa6270 */
[----:B------:R-:W-:Y:S02]  /*06b0*/  IMAD.MOV.U32 R13, RZ, RZ, 0x7fffffff ;  /* 0x7fffffffff0d7424 */ /* 0x000fe400078e00ff */
[----:B------:R1:W5:Y:S01]  /*06c0*/  @!P2 LDG.E R14, desc[UR8][R4.64+0x400] ;  /* 0x00040008040ea981 */ /* 0x000362000c1e1900 */
[----:B------:R-:W-:Y:S01]  /*06d0*/  IMAD.MOV.U32 R15, RZ, RZ, 0x7fffffff ;  /* 0x7fffffffff0f7424 */ /* 0x000fe200078e00ff */
[----:B------:R-:W-:Y:S01]  /*06e0*/  ISETP.GE.AND P2, PT, R0, UR5, PT ;  /* 0x0000000500007c0c */ /* 0x000fe2000bf46270 */
[C---:B------:R-:W-:Y:S01]  /*06f0*/  VIADD R6, R7.reuse, 0x1c0 ;  /* 0x000001c007067836 */ /* 0x040fe20000000000 */
[----:B------:R1:W5:Y:S01]  /*0700*/  @!P1 LDG.E R13, desc[UR8][R4.64+0x380] ;  /* 0x00038008040d9981 */ /* 0x000362000c1e1900 */
[----:B------:R-:W-:-:S02]  /*0710*/  VIADD R0, R7, 0x200 ;  /* 0x0000020007007836 */ /* 0x000fc40000000000 */
[----:B------:R-:W-:Y:S01]  /*0720*/  IMAD.MOV.U32 R16, RZ, RZ, 0x7fffffff ;  /* 0x7fffffffff107424 */ /* 0x000fe200078e00ff */
[----:B------:R1:W5:Y:S01]  /*0730*/  @!P3 LDG.E R15, desc[UR8][R4.64+0x480] ;  /* 0x00048008040fb981 */ /* 0x000362000c1e1900 */
[----:B------:R-:W-:Y:S01]  /*0740*/  IMAD.MOV.U32 R17, RZ, RZ, 0x7fffffff ;  /* 0x7fffffffff117424 */ /* 0x000fe200078e00ff */
[----:B------:R-:W-:Y:S01]  /*0750*/  ISETP.GE.AND P1, PT, R6, UR5, PT ;  /* 0x0000000506007c0c */ /* 0x000fe2000bf26270 */
[C---:B------:R-:W-:Y:S01]  /*0760*/  VIADD R6, R7.reuse, 0x220 ;  /* 0x0000022007067836 */ /* 0x040fe20000000000 */
[----:B------:R-:W-:Y:S01]  /*0770*/  ISETP.GE.AND P3, PT, R0, UR5, PT ;  /* 0x0000000500007c0c */ /* 0x000fe2000bf66270 */
[----:B------:R-:W-:Y:S01]  /*0780*/  VIADD R0, R7, 0x240 ;  /* 0x0000024007007836 */ /* 0x000fe20000000000 */
[----:B------:R1:W5:Y:S02]  /*0790*/  @!P4 LDG.E R16, desc[UR8][R4.64+0x500] ;  /* 0x000500080410c981 */ /* 0x000364000c1e1900 */
[----:B------:R-:W-:Y:S02]  /*07a0*/  ISETP.GE.AND P4, PT, R6, UR5, PT ;  /* 0x0000000506007c0c */ /* 0x000fe4000bf86270 */
[----:B------:R1:W5:Y:S01]  /*07b0*/  @!P5 LDG.E R17, desc[UR8][R4.64+0x580] ;  /* 0x000580080411d981 */ /* 0x000362000c1e1900 */
[----:B------:R-:W-:Y:S01]  /*07c0*/  ISETP.GE.AND P5, PT, R0, UR5, PT ;  /* 0x0000000500007c0c */ /* 0x000fe2000bfa6270 */
[----:B------:R-:W-:-:S02]  /*07d0*/  IMAD.MOV.U32 R18, RZ, RZ, 0x7fffffff ;  /* 0x7fffffffff127424 */ /* 0x000fc400078e00ff */
[----:B------:R-:W-:Y:S02]  /*07e0*/  IMAD.MOV.U32 R19, RZ, RZ, 0x7fffffff ;  /* 0x7fffffffff137424 */ /* 0x000fe400078e00ff */
[----:B------:R-:W-:Y:S02]  /*07f0*/  IMAD.MOV.U32 R20, RZ, RZ, 0x7fffffff ;  /* 0x7fffffffff147424 */ /* 0x000fe400078e00ff */
[----:B------:R-:W-:Y:S01]  /*0800*/  IMAD.MOV.U32 R21, RZ, RZ, 0x7fffffff ;  /* 0x7fffffffff157424 */ /* 0x000fe200078e00ff */
[----:B------:R1:W5:Y:S01]  /*0810*/  @!P6 LDG.E R18, desc[UR8][R4.64+0x600] ;  /* 0x000600080412e981 */ /* 0x000362000c1e1900 */
[----:B------:R-:W-:Y:S02]  /*0820*/  IMAD.MOV.U32 R22, RZ, RZ, 0x7fffffff ;  /* 0x7fffffffff167424 */ /* 0x000fe400078e00ff */
[----:B------:R-:W-:Y:S01]  /*0830*/  IMAD.MOV.U32 R23, RZ, RZ, 0x7fffffff ;  /* 0x7fffffffff177424 */ /* 0x000fe200078e00ff */
[----:B------:R1:W5:Y:S01]  /*0840*/  @!P0 LDG.E R19, desc[UR8][R4.64+0x680] ;  /* 0x0006800804138981 */ /* 0x000362000c1e1900 */
[----:B------:R-:W-:-:S03]  /*0850*/  IMAD.MOV.U32 R24, RZ, RZ, 0x7fffffff ;  /* 0x7fffffffff187424 */ /* 0x000fc600078e00ff */
[----:B------:R1:W5:Y:S04]  /*0860*/  @!P1 LDG.E R20, desc[UR8][R4.64+0x700] ;  /* 0x0007000804149981 */ /* 0x000368000c1e1900 */
[----:B------:R1:W5:Y:S04]  /*0870*/  @!P2 LDG.E R21, desc[UR8][R4.64+0x780] ;  /* 0x000780080415a981 */ /* 0x000368000c1e1900 */
[----:B------:R1:W5:Y:S04]  /*0880*/  @!P3 LDG.E R22, desc[UR8][R4.64+0x800] ;  /* 0x000800080416b981 */ /* 0x000368000c1e1900 */
[----:B------:R1:W5:Y:S04]  /*0890*/  @!P4 LDG.E R23, desc[UR8][R4.64+0x880] ;  /* 0x000880080417c981 */ /* 0x000368000c1e1900 */
[----:B------:R1:W5:Y:S02]  /*08a0*/  @!P5 LDG.E R24, desc[UR8][R4.64+0x900] ;  /* 0x000900080418d981 */ /* 0x000364000c1e1900 */
.L_x_3:
[----:B01----:R-:W-:Y:S01]  /*08b0*/  VIMNMX R5, PT, PT, R46, 0xe0, !PT ;  /* 0x000000e02e057848 */ /* 0x003fe20007fe0100 */
[----:B------:R-:W0:Y:S01]  /*08c0*/  LDCU UR5, c[0x0][0x3c8] ;  /* 0x00007900ff0577ac */ /* 0x000e220008000800 */
[----:B------:R-:W-:Y:S01]  /*08d0*/  SHF.R.U32.HI R0, RZ, 0x5, R3 ;  /* 0x00000005ff007819 */ /* 0x000fe20000011603 */
[----:B------:R-:W-:Y:S01]  /*08e0*/  BSSY.RECONVERGENT B0, `(.L_x_4) ;  /* 0x0000026000007945 */ /* 0x000fe20003800200 */
[--C-:B------:R-:W-:Y:S01]  /*08f0*/  IADD3 R5, PT, PT, R5, 0x1f, -R46.reuse ;  /* 0x0000001f05057810 */ /* 0x100fe20007ffe82e */
[----:B------:R-:W-:Y:S01]  /*0900*/  UMOV UR6, 0xffffffff ;  /* 0xffffffff00067882 */ /* 0x000fe20000000000 */
[----:B------:R-:W-:Y:S02]  /*0910*/  IMAD.MOV.U32 R7, RZ, RZ, R46 ;  /* 0x000000ffff077224 */ /* 0x000fe400078e002e */
[C---:B------:R-:W-:Y:S02]  /*0920*/  ISETP.GE.U32.AND P0, PT, R5.reuse, 0x1e0, PT ;  /* 0x000001e00500780c */ /* 0x040fe40003f06070 */
[----:B------:R-:W-:Y:S01]  /*0930*/  LEA.HI R6, R5, 0x1, RZ, 0x1b ;  /* 0x0000000105067811 */ /* 0x000fe200078fd8ff */
[----:B------:R-:W-:-:S03]  /*0940*/  IMAD.SHL.U32 R5, R0, 0x400, RZ ;  /* 0x0000040000057824 */ /* 0x000fc600078e00ff */
[----:B------:R-:W-:-:S04]  /*0950*/  LOP3.LUT R25, R6, 0xf, RZ, 0xc0, !PT ;  /* 0x0000000f06197812 */ /* 0x000fc800078ec0ff */
[----:B------:R-:W-:Y:S01]  /*0960*/  ISETP.NE.AND P1, PT, R25, RZ, PT ;  /* 0x000000ff1900720c */ /* 0x000fe20003f25270 */
[----:B0-----:R-:W-:Y:S02]  /*0970*/  USHF.L.U32 UR5, UR6, UR5, URZ ;  /* 0x0000000506057299 */ /* 0x001fe400080006ff */
[----:B------:R-:W-:Y:S10]  /*0980*/  @!P0 BRA `(.L_x_5) ;  /* 0x00000000006c8947 */ /* 0x000ff40003800000 */
[----:B------:R-:W-:Y:S01]  /*0990*/  IMAD R4, R46, 0x4, R5 ;  /* 0x000000042e047824 */ /* 0x000fe200078e0205 */
[----:B------:R-:W-:Y:S01]  /*09a0*/  LOP3.LUT R0, R6, 0xffffff0, RZ, 0xc0, !PT ;  /* 0x0ffffff006007812 */ /* 0x000fe200078ec0ff */
[----:B------:R-:W-:Y:S02]  /*09b0*/  IMAD.U32 R11, RZ, RZ, UR4 ;  /* 0x00000004ff0b7e24 */ /* 0x000fe4000f8e00ff */
[----:B------:R-:W-:Y:S02]  /*09c0*/  IMAD.MOV.U32 R7, RZ, RZ, R46 ;  /* 0x000000ffff077224 */ /* 0x000fe400078e002e */
[----:B------:R-:W-:Y:S01]  /*09d0*/  IMAD.MOV R0, RZ, RZ, -R0 ;  /* 0x000000ffff007224 */ /* 0x000fe200078e0a00 */
[----:B------:R-:W-:-:S07]  /*09e0*/  IADD3 R4, PT, PT, R4, 0x400, R11 ;  /* 0x0000040004047810 */ /* 0x000fce0007ffe00b */
.L_x_6:
[----:B------:R-:W-:Y:S01]  /*09f0*/  VIADD R0, R0, 0x10 ;  /* 0x0000001000007836 */ /* 0x000fe20000000000 */
[----:B------:R-:W-:Y:S01]  /*0a00*/  STS [R4+-0x400], RZ ;  /* 0xfffc00ff04007388 */ /* 0x000fe20000000800 */
[----:B------:R-:W-:-:S03]  /*0a10*/  VIADD R7, R7, 0x200 ;  /* 0x0000020007077836 */ /* 0x000fc60000000000 */
[----:B------:R-:W-:Y:S01]  /*0a20*/  ISETP.NE.AND P0, PT, R0, RZ, PT ;  /* 0x000000ff0000720c */ /* 0x000fe20003f05270 */
[----:B------:R-:W-:Y:S04]  /*0a30*/  STS [R4+-0x380], RZ ;  /* 0xfffc80ff04007388 */ /* 0x000fe80000000800 */
[----:B------:R-:W-:Y:S04]  /*0a40*/  STS [R4+-0x300], RZ ;  /* 0xfffd00ff04007388 */ /* 0x000fe80000000800 */
[----:B------:R-:W-:Y:S04]  /*0a50*/  STS [R4+-0x280], RZ ;  /* 0xfffd80ff04007388 */ /* 0x000fe80000000800 */
[----:B------:R-:W-:Y:S04]  /*0a60*/  STS [R4+-0x200], RZ ;  /* 0xfffe00ff04007388 */ /* 0x000fe80000000800 */
[----:B------:R-:W-:Y:S04]  /*0a70*/  STS [R4+-0x180], RZ ;  /* 0xfffe80ff04007388 */ /* 0x000fe80000000800 */
[----:B------:R-:W-:Y:S04]  /*0a80*/  STS [R4+-0x100], RZ ;  /* 0xffff00ff04007388 */ /* 0x000fe80000000800 */
[----:B------:R-:W-:Y:S04]  /*0a90*/  STS [R4+-0x80], RZ ;  /* 0xffff80ff04007388 */ /* 0x000fe80000000800 */
[----:B------:R-:W-:Y:S04]  /*0aa0*/  STS [R4], RZ ;  /* 0x000000ff04007388 */ /* 0x000fe80000000800 */
[----:B------:R-:W-:Y:S04]  /*0ab0*/  STS [R4+0x80], RZ ;  /* 0x000080ff04007388 */ /* 0x000fe80000000800 */
[----:B------:R-:W-:Y:S04]  /*0ac0*/  STS [R4+0x100], RZ ;  /* 0x000100ff04007388 */ /* 0x000fe80000000800 */
[----:B------:R-:W-:Y:S04]  /*0ad0*/  STS [R4+0x180], RZ ;  /* 0x000180ff04007388 */ /* 0x000fe80000000800 */
[----:B------:R-:W-:Y:S04]  /*0ae0*/  STS [R4+0x200], RZ ;  /* 0x000200ff04007388 */ /* 0x000fe80000000800 */
[----:B------:R-:W-:Y:S04]  /*0af0*/  STS [R4+0x280], RZ ;  /* 0x000280ff04007388 */ /* 0x000fe80000000800 */
[----:B------:R-:W-:Y:S04]  /*0b00*/  STS [R4+0x300], RZ ;  /* 0x000300ff04007388 */ /* 0x000fe80000000800 */
[----:B------:R0:W-:Y:S02]  /*0b10*/  STS [R4+0x380], RZ ;  /* 0x000380ff04007388 */ /* 0x0001e40000000800 */
[----:B0-----:R-:W-:Y:S01]  /*0b20*/  VIADD R4, R4, 0x800 ;  /* 0x0000080004047836 */ /* 0x001fe20000000000 */
[----:B------:R-:W-:Y:S06]  /*0b30*/  @P0 BRA `(.L_x_6) ;  /* 0xfffffffc00ac0947 */ /* 0x000fec000383ffff */
.L_x_5:
[----:B------:R-:W-:Y:S05]  /*0b40*/  BSYNC.RECONVERGENT B0 ;  /* 0x0000000000007941 */ /* 0x000fea0003800200 */
.L_x_4:
[----:B------:R-:W-:Y:S01]  /*0b50*/  BSSY.RECONVERGENT B0, `(.L_x_7) ;  /* 0x0000026000007945 */ /* 0x000fe20003800200 */
[----:B------:R-:W-:-:S03]  /*0b60*/  VIADD R4, R5, UR4 ;  /* 0x0000000405047c36 */ /* 0x000fc60008000000 */
[----:B------:R-:W-:Y:S05]  /*0b70*/  @!P1 BRA `(.L_x_8) ;  /* 0x00000000008c9947 */ /* 0x000fea0003800000 */
[----:B------:R-:W-:Y:S01]  /*0b80*/  ISETP.GE.U32.AND P0, PT, R25, 0x8, PT ;  /* 0x000000081900780c */ /* 0x000fe20003f06070 */
[----:B------:R-:W-:Y:S01]  /*0b90*/  BSSY.RECONVERGENT B1, `(.L_x_9) ;  /* 0x000000e000017945 */ /* 0x000fe20003800200 */
[----:B------:R-:W-:-:S04]  /*0ba0*/  LOP3.LUT R11, R6, 0x7, RZ, 0xc0, !PT ;  /* 0x00000007060b7812 */ /* 0x000fc800078ec0ff */
[----:B------:R-:W-:-:S07]  /*0bb0*/  ISETP.NE.AND P1, PT, R11, RZ, PT ;  /* 0x000000ff0b00720c */ /* 0x000fce0003f25270 */
[----:B------:R-:W-:Y:S06]  /*0bc0*/  @!P0 BRA `(.L_x_10) ;  /* 0x0000000000288947 */ /* 0x000fec0003800000 */
[C---:B------:R-:W-:Y:S02]  /*0bd0*/  IMAD R0, R7.reuse, 0x4, R4 ;  /* 0x0000000407007824 */ /* 0x040fe400078e0204 */
[----:B------:R-:W-:-:S03]  /*0be0*/  VIADD R7, R7, 0x100 ;  /* 0x0000010007077836 */ /* 0x000fc60000000000 */
[----:B------:R0:W-:Y:S04]  /*0bf0*/  STS [R0], RZ ;  /* 0x000000ff00007388 */ /* 0x0001e80000000800 */
[----:B------:R0:W-:Y:S04]  /*0c00*/  STS [R0+0x80], RZ ;  /* 0x000080ff00007388 */ /* 0x0001e80000000800 */
[----:B------:R0:W-:Y:S04]  /*0c10*/  STS [R0+0x100], RZ ;  /* 0x000100ff00007388 */ /* 0x0001e80000000800 */
[----:B------:R0:W-:Y:S04]  /*0c20*/  STS [R0+0x180], RZ ;  /* 0x000180ff00007388 */ /* 0x0001e80000000800 */
[----:B------:R0:W-:Y:S04]  /*0c30*/  STS [R0+0x200], RZ ;  /* 0x000200ff00007388 */ /* 0x0001e80000000800 */
[----:B------:R0:W-:Y:S04]  /*0c40*/  STS [R0+0x280], RZ ;  /* 0x000280ff00007388 */ /* 0x0001e80000000800 */
[----:B------:R0:W-:Y:S04]  /*0c50*/  STS [R0+0x300], RZ ;  /* 0x000300ff00007388 */ /* 0x0001e80000000800 */
[----:B------:R0:W-:Y:S02]  /*0c60*/  STS [R0+0x380], RZ ;  /* 0x000380ff00007388 */ /* 0x0001e40000000800 */
.L_x_10:
[----:B------:R-:W-:Y:S05]  /*0c70*/  BSYNC.RECONVERGENT B1 ;  /* 0x0000000000017941 */ /* 0x000fea0003800200 */
.L_x_9:
[----:B------:R-:W-:Y:S05]  /*0c80*/  @!P1 BRA `(.L_x_8) ;  /* 0x0000000000489947 */ /* 0x000fea0003800000 */
[----:B------:R-:W-:Y:S02]  /*0c90*/  ISETP.GE.U32.AND P0, PT, R11, 0x4, PT ;  /* 0x000000040b00780c */ /* 0x000fe40003f06070 */
[----:B------:R-:W-:-:S04]  /*0ca0*/  LOP3.LUT R6, R6, 0x3, RZ, 0xc0, !PT ;  /* 0x0000000306067812 */ /* 0x000fc800078ec0ff */
[----:B------:R-:W-:-:S07]  /*0cb0*/  ISETP.NE.AND P1, PT, R6, RZ, PT ;  /* 0x000000ff0600720c */ /* 0x000fce0003f25270 */
[C---:B0-----:R-:W-:Y:S02]  /*0cc0*/  @P0 IMAD R0, R7.reuse, 0x4, R4 ;  /* 0x0000000407000824 */ /* 0x041fe400078e0204 */
[----:B------:R-:W-:-:S03]  /*0cd0*/  @P0 VIADD R7, R7, 0x80 ;  /* 0x0000008007070836 */ /* 0x000fc60000000000 */
[----:B------:R1:W-:Y:S04]  /*0ce0*/  @P0 STS [R0], RZ ;  /* 0x000000ff00000388 */ /* 0x0003e80000000800 */
[----:B------:R1:W-:Y:S04]  /*0cf0*/  @P0 STS [R0+0x80], RZ ;  /* 0x000080ff00000388 */ /* 0x0003e80000000800 */
[----:B------:R1:W-:Y:S04]  /*0d00*/  @P0 STS [R0+0x100], RZ ;  /* 0x000100ff00000388 */ /* 0x0003e80000000800 */
[----:B------:R1:W-:Y:S01]  /*0d10*/  @P0 STS [R0+0x180], RZ ;  /* 0x000180ff00000388 */ /* 0x0003e20000000800 */
[----:B------:R-:W-:Y:S05]  /*0d20*/  @!P1 BRA `(.L_x_8) ;  /* 0x0000000000209947 */ /* 0x000fea0003800000 */
[----:B------:R-:W-:Y:S02]  /*0d30*/  IMAD R5, R7, 0x4, R5 ;  /* 0x0000000407057824 */ /* 0x000fe400078e0205 */
[----:B------:R-:W-:Y:S02]  /*0d40*/  IMAD.MOV R6, RZ, RZ, -R6 ;  /* 0x000000ffff067224 */ /* 0x000fe400078e0a06 */
[----:B------:R-:W-:-:S07]  /*0d50*/  VIADD R5, R5, UR4 ;  /* 0x0000000405057c36 */ /* 0x000fce0008000000 */
.L_x_11:
[----:B------:R-:W-:Y:S01]  /*0d60*/  VIADD R6, R6, 0x1 ;  /* 0x0000000106067836 */ /* 0x000fe20000000000 */
[----:B------:R0:W-:Y:S04]  /*0d70*/  STS [R5], RZ ;  /* 0x000000ff05007388 */ /* 0x0001e80000000800 */
[----:B------:R-:W-:Y:S01]  /*0d80*/  ISETP.NE.AND P0, PT, R6, RZ, PT ;  /* 0x000000ff0600720c */ /* 0x000fe20003f05270 */
[----:B0-----:R-:W-:-:S12]  /*0d90*/  VIADD R5, R5, 0x80 ;  /* 0x0000008005057836 */ /* 0x001fd80000000000 */
[----:B------:R-:W-:Y:S05]  /*0da0*/  @P0 BRA `(.L_x_11) ;  /* 0xfffffffc00ec0947 */ /* 0x000fea000383ffff */
.L_x_8:
[----:B------:R-:W-:Y:S05]  /*0db0*/  BSYNC.RECONVERGENT B0 ;  /* 0x0000000000007941 */ /* 0x000fea0003800200 */
.L_x_7:
[----:B------:R-:W2:Y:S01]  /*0dc0*/  LDCU UR6, c[0x0][0x3c4] ;  /* 0x00007880ff0677ac */ /* 0x000ea20008000800 */
[----:B-----5:R-:W-:Y:S01]  /*0dd0*/  LOP3.LUT R45, R44, 0x80000000, RZ, 0x3c, !PT ;  /* 0x800000002c2d7812 */ /* 0x020fe200078e3cff */
[----:B------:R-:W-:Y:S01]  /*0de0*/  BSSY.RECONVERGENT B0, `(.L_x_12) ;  /* 0x0000089000007945 */ /* 0x000fe20003800200 */
[----:B------:R-:W-:Y:S02]  /*0df0*/  LOP3.LUT R6, R43, 0x80000000, RZ, 0x3c, !PT ;  /* 0x800000002b067812 */ /* 0x000fe400078e3cff */
[----:B01----:R-:W-:Y:S02]  /*0e00*/  LOP3.LUT R0, R42, 0x80000000, RZ, 0x3c, !PT ;  /* 0x800000002a007812 */ /* 0x003fe400078e3cff */
[----:B------:R-:W-:Y:S02]  /*0e10*/  LOP3.LUT R41, R8, 0x80000000, RZ, 0x3c, !PT ;  /* 0x8000000008297812 */ /* 0x000fe400078e3cff */
[----:B------:R-:W-:Y:S02]  /*0e20*/  LOP3.LUT R40, R9, 0x80000000, RZ, 0x3c, !PT ;  /* 0x8000000009287812 */ /* 0x000fe400078e3cff */
[----:B------:R-:W-:-:S02]  /*0e30*/  LOP3.LUT R39, R10, 0x80000000, RZ, 0x3c, !PT ;  /* 0x800000000a277812 */ /* 0x000fc400078e3cff */
[----:B------:R-:W-:Y:S02]  /*0e40*/  LOP3.LUT R38, R13, 0x80000000, RZ, 0x3c, !PT ;  /* 0x800000000d267812 */ /* 0x000fe400078e3cff */
[----:B------:R-:W-:Y:S02]  /*0e50*/  LOP3.LUT R37, R14, 0x80000000, RZ, 0x3c, !PT ;  /* 0x800000000e257812 */ /* 0x000fe400078e3cff */
[----:B------:R-:W-:Y:S02]  /*0e60*/  LOP3.LUT R36, R15, 0x80000000, RZ, 0x3c, !PT ;  /* 0x800000000f247812 */ /* 0x000fe400078e3cff */
[----:B--2---:R-:W-:Y:S02]  /*0e70*/  SHF.R.U32.HI R47, RZ, UR6, R45 ;  /* 0x00000006ff2f7c19 */ /* 0x004fe4000801162d */
[----:B------:R-:W-:Y:S02]  /*0e80*/  SHF.R.U32.HI R7, RZ, UR6, R6 ;  /* 0x00000006ff077c19 */ /* 0x000fe40008011606 */
[----:B------:R-:W-:-:S02]  /*0e90*/  LOP3.LUT R47, R47, UR5, RZ, 0x30, !PT ;  /* 0x000000052f2f7c12 */ /* 0x000fc4000f8e30ff */
[----:B------:R-:W-:Y:S02]  /*0ea0*/  SHF.R.U32.HI R11, RZ, UR6, R0 ;  /* 0x00000006ff0b7c19 */ /* 0x000fe40008011600 */
[----:B------:R-:W-:Y:S01]  /*0eb0*/  SHF.R.U32.HI R25, RZ, UR6, R41 ;  /* 0x00000006ff197c19 */ /* 0x000fe20008011629 */
[----:B------:R-:W-:Y:S01]  /*0ec0*/  IMAD R5, R47, 0x4, R4 ;  /* 0x000000042f057824 */ /* 0x000fe200078e0204 */
[----:B------:R-:W-:Y:S01]  /*0ed0*/  LOP3.LUT R7, R7, UR5, RZ, 0x30, !PT ;  /* 0x0000000507077c12 */ /* 0x000fe2000f8e30ff */
[----:B------:R-:W-:Y:S01]  /*0ee0*/  NOP ;  /* 0x0000000000007918 */ /* 0x000fe20000000000 */
[----:B------:R-:W-:Y:S02]  /*0ef0*/  SHF.R.U32.HI R26, RZ, UR6, R40 ;  /* 0x00000006ff1a7c19 */ /* 0x000fe40008011628 */
[----:B------:R0:W-:Y:S01]  /*0f00*/  ATOMS.POPC.INC.32 RZ, [R5+URZ] ;  /* 0x0000000005ff7f8c */ /* 0x0001e2000d8000ff */
[----:B------:R-:W-:Y:S01]  /*0f10*/  LOP3.LUT R11, R11, UR5, RZ, 0x30, !PT ;  /* 0x000000050b0b7c12 */ /* 0x000fe2000f8e30ff */
[----:B------:R-:W-:Y:S01]  /*0f20*/  IMAD R7, R7, 0x4, R4 ;  /* 0x0000000407077824 */ /* 0x000fe200078e0204 */
[----:B------:R-:W-:-:S02]  /*0f30*/  SHF.R.U32.HI R27, RZ, UR6, R39 ;  /* 0x00000006ff1b7c19 */ /* 0x000fc40008011627 */
[----:B------:R-:W-:Y:S01]  /*0f40*/  LOP3.LUT R25, R25, UR5, RZ, 0x30, !PT ;  /* 0x0000000519197c12 */ /* 0x000fe2000f8e30ff */
[--C-:B------:R-:W-:Y:S01]  /*0f50*/  IMAD R11, R11, 0x4, R4.reuse ;  /* 0x000000040b0b7824 */ /* 0x100fe200078e0204 */
[----:B------:R-:W-:Y:S01]  /*0f60*/  LOP3.LUT R27, R27, UR5, RZ, 0x30, !PT ;  /* 0x000000051b1b7c12 */ /* 0x000fe2000f8e30ff */
[----:B------:R1:W-:Y:S01]  /*0f70*/  ATOMS.POPC.INC.32 RZ, [R7+URZ] ;  /* 0x0000000007ff7f8c */ /* 0x0003e2000d8000ff */
[----:B0-----:R-:W-:Y:S01]  /*0f80*/  LOP3.LUT R5, R26, UR5, RZ, 0x30, !PT ;  /* 0x000000051a057c12 */ /* 0x001fe2000f8e30ff */
[--C-:B------:R-:W-:Y:S01]  /*0f90*/  IMAD R25, R25, 0x4, R4.reuse ;  /* 0x0000000419197824 */ /* 0x100fe200078e0204 */
[----:B------:R-:W-:Y:S01]  /*0fa0*/  LOP3.LUT R26, R12, 0x80000000, RZ, 0x3c, !PT ;  /* 0x800000000c1a7812 */ /* 0x000fe200078e3cff */
[----:B------:R0:W-:Y:S01]  /*0fb0*/  ATOMS.POPC.INC.32 RZ, [R11+URZ] ;  /* 0x000000000bff7f8c */ /* 0x0001e2000d8000ff */
[----:B------:R-:W-:Y:S01]  /*0fc0*/  LOP3.LUT R35, R16, 0x80000000, RZ, 0x3c, !PT ;  /* 0x8000000010237812 */ /* 0x000fe200078e3cff */
[----:B------:R-:W-:Y:S01]  /*0fd0*/  IMAD R5, R5, 0x4, R4 ;  /* 0x0000000405057824 */ /* 0x000fe200078e0204 */
[----:B------:R-:W-:Y:S01]  /*0fe0*/  SHF.R.U32.HI R26, RZ, UR6, R26 ;  /* 0x00000006ff1a7c19 */ /* 0x000fe2000801161a */
[----:B------:R-:W-:Y:S01]  /*0ff0*/  IMAD R27, R27, 0x4, R4 ;  /* 0x000000041b1b7824 */ /* 0x000fe200078e0204 */
[----:B------:R2:W-:Y:S01]  /*1000*/  ATOMS.POPC.INC.32 RZ, [R25+URZ] ;  /* 0x0000000019ff7f8c */ /* 0x0005e2000d8000ff */
[----:B-1----:R-:W-:-:S02]  /*1010*/  SHF.R.U32.HI R7, RZ, UR6, R37 ;  /* 0x00000006ff077c19 */ /* 0x002fc40008011625 */
[----:B0-----:R-:W-:Y:S01]  /*1020*/  SHF.R.U32.HI R11, RZ, UR6, R38 ;  /* 0x00000006ff0b7c19 */ /* 0x001fe20008011626 */
[----:B------:R0:W-:Y:S01]  /*1030*/  ATOMS.POPC.INC.32 RZ, [R5+URZ] ;  /* 0x0000000005ff7f8c */ /* 0x0001e2000d8000ff */
[----:B------:R-:W-:Y:S02]  /*1040*/  SHF.R.U32.HI R28, RZ, UR6, R36 ;  /* 0x00000006ff1c7c19 */ /* 0x000fe40008011624 */
[----:B------:R-:W-:Y:S01]  /*1050*/  LOP3.LUT R11, R11, UR5, RZ, 0x30, !PT ;  /* 0x000000050b0b7c12 */ /* 0x000fe2000f8e30ff */
[----:B------:R1:W-:Y:S01]  /*1060*/  ATOMS.POPC.INC.32 RZ, [R27+URZ] ;  /* 0x000000001bff7f8c */ /* 0x0003e2000d8000ff */
[----:B--2---:R-:W-:Y:S02]  /*1070*/  LOP3.LUT R25, R26, UR5, RZ, 0x30, !PT ;  /* 0x000000051a197c12 */ /* 0x004fe4000f8e30ff */
[----:B------:R-:W-:Y:S01]  /*1080*/  SHF.R.U32.HI R26, RZ, UR6, R35 ;  /* 0x00000006ff1a7c19 */ /* 0x000fe20008011623 */
[--C-:B0-----:R-:W-:Y:S01]  /*1090*/  IMAD R5, R11, 0x4, R4.reuse ;  /* 0x000000040b057824 */ /* 0x101fe200078e0204 */
[----:B------:R-:W-:Y:S01]  /*10a0*/  LOP3.LUT R7, R7, UR5, RZ, 0x30, !PT ;  /* 0x0000000507077c12 */ /* 0x000fe2000f8e30ff */
[----:B------:R-:W-:Y:S01]  /*10b0*/  IMAD R25, R25, 0x4, R4 ;  /* 0x0000000419197824 */ /* 0x000fe200078e0204 */
[----:B------:R-:W-:-:S02]  /*10c0*/  LOP3.LUT R29, R26, UR5, RZ, 0x30, !PT ;  /* 0x000000051a1d7c12 */ /* 0x000fc4000f8e30ff */
[----:B-1----:R-:W-:Y:S01]  /*10d0*/  LOP3.LUT R27, R28, UR5, RZ, 0x30, !PT ;  /* 0x000000051c1b7c12 */ /* 0x002fe2000f8e30ff */
[--C-:B------:R-:W-:Y:S01]  /*10e0*/  IMAD R26, R7, 0x4, R4.reuse ;  /* 0x00000004071a7824 */ /* 0x100fe200078e0204 */
[----:B------:R-:W-:Y:S01]  /*10f0*/  LOP3.LUT R34, R17, 0x80000000, RZ, 0x3c, !PT ;  /* 0x8000000011227812 */ /* 0x000fe200078e3cff */
[--C-:B------:R-:W-:Y:S01]  /*1100*/  IMAD R28, R29, 0x4, R4.reuse ;  /* 0x000000041d1c7824 */ /* 0x100fe200078e0204 */
[----:B------:R-:W-:Y:S01]  /*1110*/  LOP3.LUT R48, R18, 0x80000000, RZ, 0x3c, !PT ;  /* 0x8000000012307812 */ /* 0x000fe200078e3cff */
[----:B------:R-:W-:Y:S01]  /*1120*/  IMAD R27, R27, 0x4, R4 ;  /* 0x000000041b1b7824 */ /* 0x000fe200078e0204 */
[----:B------:R-:W-:Y:S01]  /*1130*/  ATOMS.POPC.INC.32 RZ, [R25+URZ] ;  /* 0x0000000019ff7f8c */ /* 0x000fe2000d8000ff */
[----:B------:R-:W-:Y:S02]  /*1140*/  LOP3.LUT R33, R19, 0x80000000, RZ, 0x3c, !PT ;  /* 0x8000000013217812 */ /* 0x000fe400078e3cff */
[----:B------:R-:W-:Y:S01]  /*1150*/  LOP3.LUT R32, R20, 0x80000000, RZ, 0x3c, !PT ;  /* 0x8000000014207812 */ /* 0x000fe200078e3cff */
[----:B------:R-:W-:Y:S01]  /*1160*/  ATOMS.POPC.INC.32 RZ, [R5+URZ] ;  /* 0x0000000005ff7f8c */ /* 0x000fe2000d8000ff */
[----:B------:R-:W-:-:S02]  /*1170*/  LOP3.LUT R31, R21, 0x80000000, RZ, 0x3c, !PT ;  /* 0x80000000151f7812 */ /* 0x000fc400078e3cff */
[----:B------:R-:W-:Y:S01]  /*1180*/  SHF.R.U32.HI R53, RZ, UR6, R34 ;  /* 0x00000006ff357c19 */ /* 0x000fe20008011622 */
[----:B------:R-:W-:Y:S01]  /*1190*/  ATOMS.POPC.INC.32 RZ, [R26+URZ] ;  /* 0x000000001aff7f8c */ /* 0x000fe2000d8000ff */
[----:B------:R-:W-:Y:S02]  /*11a0*/  LOP3.LUT R30, R22, 0x80000000, RZ, 0x3c, !PT ;  /* 0x80000000161e7812 */ /* 0x000fe400078e3cff */
[----:B------:R-:W-:Y:S01]  /*11b0*/  SHF.R.U32.HI R48, RZ, UR6, R48 ;  /* 0x00000006ff307c19 */ /* 0x000fe20008011630 */
[----:B------:R0:W-:Y:S01]  /*11c0*/  ATOMS.POPC.INC.32 RZ, [R27+URZ] ;  /* 0x000000001bff7f8c */ /* 0x0001e2000d8000ff */
[----:B------:R-:W-:Y:S02]  /*11d0*/  LOP3.LUT R29, R23, 0x80000000, RZ, 0x3c, !PT ;  /* 0x80000000171d7812 */ /* 0x000fe400078e3cff */
[----:B------:R-:W-:Y:S01]  /*11e0*/  SHF.R.U32.HI R50, RZ, UR6, R33 ;  /* 0x00000006ff327c19 */ /* 0x000fe20008011621 */
[----:B------:R1:W-:Y:S01]  /*11f0*/  ATOMS.POPC.INC.32 RZ, [R28+URZ] ;  /* 0x000000001cff7f8c */ /* 0x0003e2000d8000ff */
[----:B------:R-:W-:-:S02]  /*1200*/  SHF.R.U32.HI R51, RZ, UR6, R32 ;  /* 0x00000006ff337c19 */ /* 0x000fc40008011620 */
[----:B------:R-:W-:Y:S02]  /*1210*/  LOP3.LUT R53, R53, UR5, RZ, 0x30, !PT ;  /* 0x0000000535357c12 */ /* 0x000fe4000f8e30ff */
[----:B0-----:R-:W-:Y:S02]  /*1220*/  SHF.R.U32.HI R27, RZ, UR6, R31 ;  /* 0x00000006ff1b7c19 */ /* 0x001fe4000801161f */
[----:B------:R-:W-:Y:S01]  /*1230*/  LOP3.LUT R48, R48, UR5, RZ, 0x30, !PT ;  /* 0x0000000530307c12 */ /* 0x000fe2000f8e30ff */
[----:B------:R-:W-:Y:S01]  /*1240*/  IMAD R26, R53, 0x4, R4 ;  /* 0x00000004351a7824 */ /* 0x000fe200078e0204 */
[----:B-1----:R-:W-:Y:S02]  /*1250*/  LOP3.LUT R28, R24, 0x80000000, RZ, 0x3c, !PT ;  /* 0x80000000181c7812 */ /* 0x002fe400078e3cff */
[----:B------:R-:W-:Y:S01]  /*1260*/  SHF.R.U32.HI R25, RZ, UR6, R30 ;  /* 0x00000006ff197c19 */ /* 0x000fe2000801161e */
[----:B------:R-:W-:Y:S01]  /*1270*/  IMAD R48, R48, 0x4, R4 ;  /* 0x0000000430307824 */ /* 0x000fe200078e0204 */
[----:B------:R-:W-:Y:S01]  /*1280*/  LOP3.LUT R50, R50, UR5, RZ, 0x30, !PT ;  /* 0x0000000532327c12 */ /* 0x000fe2000f8e30ff */
[----:B------:R0:W-:Y:S01]  /*1290*/  ATOMS.POPC.INC.32 RZ, [R26+URZ] ;  /* 0x000000001aff7f8c */ /* 0x0001e2000d8000ff */
[----:B------:R-:W-:-:S02]  /*12a0*/  SHF.R.U32.HI R5, RZ, UR6, R29 ;  /* 0x00000006ff057c19 */ /* 0x000fc4000801161d */
[----:B------:R-:W-:Y:S01]  /*12b0*/  LOP3.LUT R51, R51, UR5, RZ, 0x30, !PT ;  /* 0x0000000533337c12 */ /* 0x000fe2000f8e30ff */
[----:B------:R-:W-:Y:S01]  /*12c0*/  IMAD R50, R50, 0x4, R4 ;  /* 0x0000000432327824 */ /* 0x000fe200078e0204 */
[----:B------:R-:W-:Y:S01]  /*12d0*/  SHF.R.U32.HI R49, RZ, UR6, R28 ;  /* 0x00000006ff317c19 */ /* 0x000fe2000801161c */
[----:B------:R0:W-:Y:S01]  /*12e0*/  ATOMS.POPC.INC.32 RZ, [R48+URZ] ;  /* 0x0000000030ff7f8c */ /* 0x0001e2000d8000ff */
[----:B------:R-:W-:Y:S01]  /*12f0*/  LOP3.LUT R27, R27, UR5, RZ, 0x30, !PT ;  /* 0x000000051b1b7c12 */ /* 0x000fe2000f8e30ff */
[--C-:B------:R-:W-:Y:S01]  /*1300*/  IMAD R51, R51, 0x4, R4.reuse ;  /* 0x0000000433337824 */ /* 0x100fe200078e0204 */
[----:B------:R-:W-:Y:S01]  /*1310*/  LOP3.LUT R25, R25, UR5, RZ, 0x30, !PT ;  /* 0x0000000519197c12 */ /* 0x000fe2000f8e30ff */
[----:B------:R0:W-:Y:S01]  /*1320*/  ATOMS.POPC.INC.32 RZ, [R50+URZ] ;  /* 0x0000000032ff7f8c */ /* 0x0001e2000d8000ff */
[----:B------:R-:W-:Y:S01]  /*1330*/  LOP3.LUT R5, R5, UR5, RZ, 0x30, !PT ;  /* 0x0000000505057c12 */ /* 0x000fe2000f8e30ff */
[--C-:B------:R-:W-:Y:S01]  /*1340*/  IMAD R52, R27, 0x4, R4.reuse ;  /* 0x000000041b347824 */ /* 0x100fe200078e0204 */
[----:B------:R-:W-:Y:S01]  /*1350*/  ISETP.GT.U32.AND P1, PT, R3, 0xff, PT ;  /* 0x000000ff0300780c */ /* 0x000fe20003f24070 */
[--C-:B------:R-:W-:Y:S01]  /*1360*/  IMAD R25, R25, 0x4, R4.reuse ;  /* 0x0000000419197824 */ /* 0x100fe200078e0204 */
[----:B------:R-:W-:Y:S01]  /*1370*/  LOP3.LUT R49, R49, UR5, RZ, 0x30, !PT ;  /* 0x0000000531317c12 */ /* 0x000fe2000f8e30ff */
[----:B------:R-:W-:Y:S01]  /*1380*/  IMAD R5, R5, 0x4, R4 ;  /* 0x0000000405057824 */ /* 0x000fe200078e0204 */
[----:B------:R0:W-:Y:S01]  /*1390*/  ATOMS.POPC.INC.32 RZ, [R51+URZ] ;  /* 0x0000000033ff7f8c */ /* 0x0001e2000d8000ff */
[----:B------:R-:W-:Y:S01]  /*13a0*/  P2R R53, PR, RZ, 0x2 ;  /* 0x00000002ff357803 */ /* 0x000fe20000000000 */
[----:B------:R-:W-:-:S02]  /*13b0*/  IMAD.MOV.U32 R27, RZ, RZ, RZ ;  /* 0x000000ffff1b7224 */ /* 0x000fc400078e00ff */
[----:B------:R-:W-:Y:S01]  /*13c0*/  IMAD R49, R49, 0x4, R4 ;  /* 0x0000000431317824 */ /* 0x000fe200078e0204 */
[----:B------:R0:W-:Y:S01]  /*13d0*/  ATOMS.POPC.INC.32 RZ, [R52+URZ] ;  /* 0x0000000034ff7f8c */ /* 0x0001e2000d8000ff */
[----:B------:R-:W-:-:S03]  /*13e0*/  LEA R4, R3, UR4, 0x2 ;  /* 0x0000000403047c11 */ /* 0x000fc6000f8e10ff */
[----:B------:R0:W-:Y:S04]  /*13f0*/  ATOMS.POPC.INC.32 RZ, [R25+URZ] ;  /* 0x0000000019ff7f8c */ /* 0x0001e8000d8000ff */
[----:B------:R0:W-:Y:S04]  /*1400*/  ATOMS.POPC.INC.32 RZ, [R5+URZ] ;  /* 0x0000000005ff7f8c */ /* 0x0001e8000d8000ff */
[----:B------:R0:W-:Y:S01]  /*1410*/  ATOMS.POPC.INC.32 RZ, [R49+URZ] ;  /* 0x0000000031ff7f8c */ /* 0x0001e2000d8000ff */
[----:B------:R-:W-:Y:S06]  /*1420*/  BAR.SYNC.DEFER_BLOCKING 0x0 ;  /* 0x0000000000007b1d */ /* 0x000fec0000010000 */
[----:B------:R-:W-:Y:S05]  /*1430*/  @P1 BRA `(.L_x_13) ;  /* 0x00000000008c1947 */ /* 0x000fea0003800000 */
[----:B0-----:R-:W0:Y:S04]  /*1440*/  LDS R51, [R4] ;  /* 0x0000000004337984 */ /* 0x001e280000000800 */
[----:B------:R-:W1:Y:S04]  /*1450*/  LDS R26, [R4+0x400] ;  /* 0x00040000041a7984 */ /* 0x000e680000000800 */
[----:B------:R-:W2:Y:S04]  /*1460*/  LDS R5, [R4+0x800] ;  /* 0x0008000004057984 */ /* 0x000ea80000000800 */
[----:B------:R-:W3:Y:S04]  /*1470*/  LDS R48, [R4+0xc00] ;  /* 0x000c000004307984 */ /* 0x000ee80000000800 */
[----:B------:R-:W4:Y:S04]  /*1480*/  LDS R49, [R4+0x1000] ;  /* 0x0010000004317984 */ /* 0x000f280000000800 */
[----:B------:R-:W5:Y:S04]  /*1490*/  LDS R50, [R4+0x1400] ;  /* 0x0014000004327984 */ /* 0x000f680000000800 */
[----:B------:R-:W-:Y:S04]  /*14a0*/  LDS R27, [R4+0x2000] ;  /* 0x00200000041b7984 */ /* 0x000fe80000000800 */
[----:B------:R-:W-:Y:S04]  /*14b0*/  STS [R4], RZ ;  /* 0x000000ff04007388 */ /* 0x000fe80000000800 */
[----:B0-----:R-:W-:Y:S01]  /*14c0*/  STS [R4+0x400], R51 ;  /* 0x0004003304007388 */ /* 0x001fe20000000800 */
[----:B-1----:R-:W-:-:S03]  /*14d0*/  IMAD.IADD R52, R51, 0x1, R26 ;  /* 0x0000000133347824 */ /* 0x002fc600078e021a */
[----:B------:R-:W-:Y:S01]  /*14e0*/  LDS R26, [R4+0x2400] ;  /* 0x00240000041a7984 */ /* 0x000fe20000000800 */
[----:B--2---:R-:W-:-:S03]  /*14f0*/  IMAD.IADD R25, R52, 0x1, R5 ;  /* 0x0000000134197824 */ /* 0x004fc600078e0205 */
[----:B------:R-:W0:Y:S04]  /*1500*/  LDS R5, [R4+0x1800] ;  /* 0x0018000004057984 */ /* 0x000e280000000800 */
[----:B------:R3:W-:Y:S04]  /*1510*/  STS [R4+0x800], R52 ;  /* 0x0008003404007388 */ /* 0x0007e80000000800 */
[----:B------:R-:W-:Y:S01]  /*1520*/  STS [R4+0xc00], R25 ;  /* 0x000c001904007388 */ /* 0x000fe20000000800 */
[----:B---3--:R-:W-:-:S03]  /*1530*/  IMAD.IADD R52, R25, 0x1, R48 ;  /* 0x0000000119347824 */ /* 0x008fc600078e0230 */
[----:B------:R-:W1:Y:S01]  /*1540*/  LDS R48, [R4+0x1c00] ;  /* 0x001c000004307984 */ /* 0x000e620000000800 */
[----:B----4-:R-:W-:-:S03]  /*1550*/  IMAD.IADD R49, R52, 0x1, R49 ;  /* 0x0000000134317824 */ /* 0x010fc600078e0231 */
[----:B------:R-:W2:Y:S01]  /*1560*/  LDS R25, [R4+0x2800] ;  /* 0x0028000004197984 */ /* 0x000ea20000000800 */
[----:B-----5:R-:W-:-:S03]  /*1570*/  IMAD.IADD R51, R49, 0x1, R50 ;  /* 0x0000000131337824 */ /* 0x020fc600078e0232 */
[----:B------:R-:W3:Y:S04]  /*1580*/  LDS R50, [R4+0x2c00] ;  /* 0x002c000004327984 */ /* 0x000ee80000000800 */
[----:B------:R-:W-:Y:S04]  /*1590*/  STS [R4+0x1000], R52 ;  /* 0x0010003404007388 */ /* 0x000fe80000000800 */
[----:B------:R-:W-:Y:S04]  /*15a0*/  STS [R4+0x1400], R49 ;  /* 0x0014003104007388 */ /* 0x000fe80000000800 */
[----:B------:R-:W-:Y:S01]  /*15b0*/  STS [R4+0x1800], R51 ;  /* 0x0018003304007388 */ /* 0x000fe20000000800 */
[----:B0-----:R-:W-:-:S05]  /*15c0*/  IMAD.IADD R5, R51, 0x1, R5 ;  /* 0x0000000133057824 */ /* 0x001fca00078e0205 */
[----:B------:R-:W-:Y:S01]  /*15d0*/  STS [R4+0x1c00], R5 ;  /* 0x001c000504007388 */ /* 0x000fe20000000800 */
[----:B-1----:R-:W-:-:S04]  /*15e0*/  IMAD.IADD R48, R5, 0x1, R48 ;  /* 0x0000000105307824 */ /* 0x002fc800078e0230 */
[----:B------:R-:W-:Y:S01]  /*15f0*/  IMAD.IADD R27, R48, 0x1, R27 ;  /* 0x00000001301b7824 */ /* 0x000fe200078e021b */
[----:B------:R-:W-:Y:S03]  /*1600*/  STS [R4+0x2000], R48 ;  /* 0x0020003004007388 */ /* 0x000fe60000000800 */
[----:B------:R-:W-:Y:S01]  /*1610*/  IMAD.IADD R26, R27, 0x1, R26 ;  /* 0x000000011b1a7824 */ /* 0x000fe200078e021a */
[----:B------:R3:W-:Y:S03]  /*1620*/  STS [R4+0x2400], R27 ;  /* 0x0024001b04007388 */ /* 0x0007e60000000800 */
[----:B--2---:R-:W-:Y:S01]  /*1630*/  IMAD.IADD R25, R26, 0x1, R25 ;  /* 0x000000011a197824 */ /* 0x004fe200078e0219 */
[----:B------:R1:W-:Y:S04]  /*1640*/  STS [R4+0x2800], R26 ;  /* 0x0028001a04007388 */ /* 0x0003e80000000800 */
[----:B------:R1:W-:Y:S01]  /*1650*/  STS [R4+0x2c00], R25 ;  /* 0x002c001904007388 */ /* 0x0003e20000000800 */
[----:B---3--:R-:W-:-:S07]  /*1660*/  IMAD.IADD R27, R25, 0x1, R50 ;  /* 0x00000001191b7824 */ /* 0x008fce00078e0232 */
.L_x_13:
[----:B------:R-:W-:Y:S05]  /*1670*/  BSYNC.RECONVERGENT B0 ;  /* 0x0000000000007941 */ /* 0x000fea0003800200 */
.L_x_12:
[----:B01----:R-:W0:Y:S01]  /*1680*/  LDC.64 R4, c[0x0][0x380] ;  /* 0x0000e000ff047b82 */ /* 0x003e220000000a00 */
[C---:B------:R-:W-:Y:S01]  /*1690*/  ISETP.NE.AND P0, PT, R27.reuse, 0x1c80, PT ;  /* 0x00001c801b00780c */ /* 0x040fe20003f05270 */
[----:B------:R-:W-:Y:S01]  /*16a0*/  IMAD.U32 R25, RZ, RZ, UR7 ;  /* 0x00000007ff197e24 */ /* 0x000fe2000f8e00ff */
[----:B------:R-:W-:Y:S02]  /*16b0*/  @!P1 LOP3.LUT R49, R27, 0x40000000, RZ, 0xfc, !PT ;  /* 0x400000001b319812 */ /* 0x000fe400078efcff */
[----:B------:R-:W-:Y:S01]  /*16c0*/  ISETP.LT.U32.AND P0, PT, R3, 0x100, !P0 ;  /* 0x000001000300780c */ /* 0x000fe20004701070 */
[----:B------:R-:W-:Y:S01]  /*16d0*/  IMAD R25, R25, 0x100, R3 ;  /* 0x0000010019197824 */ /* 0x000fe200078e0203 */
[----:B------:R-:W-:-:S03]  /*16e0*/  LOP3.LUT R26, R18, 0x80000000, RZ, 0x3c, !PT ;  /* 0x80000000121a7812 */ /* 0x000fc600078e3cff */
[----:B0-----:R-:W-:Y:S01]  /*16f0*/  IMAD.WIDE R4, R25, 0x4, R4 ;  /* 0x0000000419047825 */ /* 0x001fe200078e0204 */
[----:B------:R-:W-:-:S04]  /*1700*/  LOP3.LUT R25, R12, 0x80000000, RZ, 0x3c, !PT ;  /* 0x800000000c197812 */ /* 0x000fc800078e3cff */
[----:B------:R0:W-:Y:S03]  /*1710*/  @!P1 STG.E.STRONG.SYS desc[UR8][R4.64], R49 ;  /* 0x0000003104009986 */ /* 0x0001e6000c115908 */
[----:B------:R-:W-:Y:S06]  /*1720*/  BAR.RED.OR.DEFER_BLOCKING 0x0, P0 ;  /* 0x0000000000007b1d */ /* 0x000fec0000014800 */
[----:B------:R-:W1:Y:S02]  /*1730*/  B2R.RESULT RZ, P0 ;  /* 0x0000000000ff731c */ /* 0x000e640000004000 */
[----:B01----:R-:W-:Y:S05]  /*1740*/  @!P0 BRA `(.L_x_14) ;  /* 0x0000000800908947 */ /* 0x003fea0003800000 */
[C---:B------:R-:W-:Y:S01]  /*1750*/  ISETP.GT.U32.AND P0, PT, R3.reuse, R47, PT ;  /* 0x0000002f0300720c */ /* 0x040fe20003f04070 */
[----:B------:R-:W-:Y:S01]  /*1760*/  BSSY B1, `(.L_x_15) ;  /* 0x000002e000017945 */ /* 0x000fe20003800000 */
[----:B------:R-:W-:Y:S02]  /*1770*/  LEA R11, R3, UR4, 0x3 ;  /* 0x00000004030b7c11 */ /* 0x000fe4000f8e18ff */
[----:B------:R-:W-:Y:S01]  /*1780*/  SEL R0, RZ, 0x1c80, !P0 ;  /* 0x00001c80ff007807 */ /* 0x000fe20004000000 */
[----:B------:R-:W-:Y:S08]  /*1790*/  @P1 BRA `(.L_x_16) ;  /* 0x0000000000a81947 */ /* 0x000ff00003800000 */
[----:B------:R-:W0:Y:S02]  /*17a0*/  LDC.64 R28, c[0x0][0x398] ;  /* 0x0000e600ff1c7b82 */ /* 0x000e240000000a00 */
[----:B0-----:R-:W-:-:S06]  /*17b0*/  IMAD.WIDE.U32 R28, R3, 0x8, R28 ;  /* 0x00000008031c7825 */ /* 0x001fcc00078e001c */
[----:B------:R-:W2:Y:S01]  /*17c0*/  LDG.E.64 R28, desc[UR8][R28.64] ;  /* 0x000000081c1c7981 */ /* 0x000ea2000c1e1b00 */
[----:B------:R-:W-:Y:S01]  /*17d0*/  UISETP.GE.AND UP0, UPT, UR7, 0x1, UPT ;  /* 0x000000010700788c */ /* 0x000fe2000bf06270 */
[----:B------:R-:W-:Y:S01]  /*17e0*/  IMAD.MOV.U32 R26, RZ, RZ, R27 ;  /* 0x000000ffff1a7224 */ /* 0x000fe200078e001b */
[----:B--2---:R-:W-:-:S04]  /*17f0*/  IADD3 R6, P0, PT, -R0, R28, RZ ;  /* 0x0000001c00067210 */ /* 0x004fc80007f1e1ff */
[----:B------:R-:W-:-:S05]  /*1800*/  IADD3.X R7, PT, PT, R29, -0x1, RZ, P0, !PT ;  /* 0xffffffff1d077810 */ /* 0x000fca00007fe4ff */
[----:B------:R0:W-:Y:S01]  /*1810*/  STS.64 [R11+0x7200], R6 ;  /* 0x007200060b007388 */ /* 0x0001e20000000a00 */
[----:B------:R-:W-:Y:S05]  /*1820*/  BRA.U !UP0, `(.L_x_17) ;  /* 0x00000001086c7547 */ /* 0x000fea000b800000 */
[----:B------:R-:W-:Y:S01]  /*1830*/  BSSY B0, `(.L_x_18) ;  /* 0x0000019000007945 */ /* 0x000fe20003800000 */
[----:B------:R-:W-:Y:S02]  /*1840*/  IMAD.MOV.U32 R25, RZ, RZ, -0x1 ;  /* 0xffffffffff197424 */ /* 0x000fe400078e00ff */
[----:B------:R-:W-:Y:S02]  /*1850*/  IMAD.U32 R28, RZ, RZ, UR7 ;  /* 0x00000007ff1c7e24 */ /* 0x000fe4000f8e00ff */
[----:B------:R-:W-:-:S07]  /*1860*/  IMAD.MOV.U32 R26, RZ, RZ, R27 ;  /* 0x000000ffff1a7224 */ /* 0x000fce00078e001b */
.L_x_22:
[----:B0-----:R-:W0:Y:S01]  /*1870*/  LDC.64 R6, c[0x0][0x380] ;  /* 0x0000e000ff067b82 */ /* 0x001e220000000a00 */
[----:B------:R-:W-:Y:S01]  /*1880*/  VIADD R31, R28, 0xffffffff ;  /* 0xffffffff1c1f7836 */ /* 0x000fe20000000000 */
[----:B------:R-:W-:Y:S03]  /*1890*/  BSSY B2, `(.L_x_19) ;  /* 0x0000008000027945 */ /* 0x000fe60003800000 */
[----:B------:R-:W-:-:S04]  /*18a0*/  IMAD R29, R31, 0x100, R3 ;  /* 0x000001001f1d7824 */ /* 0x000fc800078e0203 */
[----:B0-----:R-:W-:-:S07]  /*18b0*/  IMAD.WIDE R6, R29, 0x4, R6 ;  /* 0x000000041d067825 */ /* 0x001fce00078e0206 */
.L_x_20:
[----:B------:R-:W-:Y:S05]  /*18c0*/  YIELD ;  /* 0x0000000000007946 */ /* 0x000fea0003800000 */
[----:B------:R0:W-:Y:S06]  /*18d0*/  MEMBAR.SC.CTA ;  /* 0x0000000000007992 */ /* 0x0001ec0000000000 */
[----:B0-----:R-:W2:Y:S02]  /*18e0*/  LDG.E.STRONG.SYS R29, desc[UR8][R6.64] ;  /* 0x00000008061d7981 */ /* 0x001ea4000c1f5900 */
[----:B--2---:R-:W-:-:S13]  /*18f0*/  ISETP.NE.AND P0, PT, R29, RZ, PT ;  /* 0x000000ff1d00720c */ /* 0x004fda0003f05270 */
[----:B------:R-:W-:Y:S05]  /*1900*/  @!P0 BRA `(.L_x_20) ;  /* 0xfffffffc00ec8947 */ /* 0x000fea000383ffff */
[----:B------:R-:W-:Y:S05]  /*1910*/  BSYNC B2 ;  /* 0x0000000000027941 */ /* 0x000fea0003800000 */
.L_x_19:
[----:B------:R-:W-:Y:S01]  /*1920*/  BSSY.RECONVERGENT B2, `(.L_x_21) ;  /* 0x0000006000027945 */ /* 0x000fe20003800200 */
[C---:B------:R-:W-:Y:S02]  /*1930*/  ISETP.GT.AND P0, PT, R29.reuse, -0x1, PT ;  /* 0xffffffff1d00780c */ /* 0x040fe40003f04270 */
[----:B------:R-:W-:Y:S01]  /*1940*/  LOP3.LUT R29, R29, 0x3fffffff, RZ, 0xc0, !PT ;  /* 0x3fffffff1d1d7812 */ /* 0x000fe200078ec0ff */
[----:B------:R-:W-:Y:S05]  /*1950*/  WARPSYNC.EXCLUSIVE R25 ;  /* 0x0000000019007348 */ /* 0x000fea0003a00000 */
[----:B------:R-:W-:-:S05]  /*1960*/  IMAD.IADD R26, R29, 0x1, R26 ;  /* 0x000000011d1a7824 */ /* 0x000fca00078e021a */
[----:B------:R-:W-:-:S07]  /*1970*/  VOTE.ANY R25, PT, P0 ;  /* 0x0000000000197806 */ /* 0x000fce00000e0100 */
[----:B------:R-:W-:Y:S05]  /*1980*/  BSYNC.RECONVERGENT B2 ;  /* 0x0000000000027941 */ /* 0x000fea0003800200 */
.L_x_21:
[----:B------:R-:W-:Y:S01]  /*1990*/  ISETP.GT.U32.AND P1, PT, R28, 0x1, PT ;  /* 0x000000011c00780c */ /* 0x000fe20003f24070 */
[----:B------:R-:W-:-:S12]  /*19a0*/  IMAD.MOV.U32 R28, RZ, RZ, R31 ;  /* 0x000000ffff1c7224 */ /* 0x000fd800078e001f */
[----:B------:R-:W-:Y:S05]  /*19b0*/  @P0 BRA P1, `(.L_x_22) ;  /* 0xfffffffc00ac0947 */ /* 0x000fea000083ffff */
[----:B------:R-:W-:Y:S05]  /*19c0*/  BSYNC B0 ;  /* 0x0000000000007941 */ /* 0x000fea0003800000 */
.L_x_18:
[----:B------:R1:W2:Y:S02]  /*19d0*/  LDS.64 R6, [R11+0x7200] ;  /* 0x007200000b067984 */ /* 0x0002a40000000a00 */
.L_x_17:
[C---:B------:R-:W-:Y:S01]  /*19e0*/  IMAD.IADD R29, R26.reuse, 0x1, -R27 ;  /* 0x000000011a1d7824 */ /* 0x040fe200078e0a1b */
[----:B------:R-:W-:-:S04]  /*19f0*/  LOP3.LUT R25, R26, 0x80000000, RZ, 0xfc, !PT ;  /* 0x800000001a197812 */ /* 0x000fc800078efcff */
[C---:B0-2---:R-:W-:Y:S01]  /*1a00*/  IADD3 R6, P0, PT, R29.reuse, R6, RZ ;  /* 0x000000061d067210 */ /* 0x045fe20007f1e0ff */
[----:B------:R0:W-:Y:S03]  /*1a10*/  STG.E.STRONG.SYS desc[UR8][R4.64], R25 ;  /* 0x0000001904007986 */ /* 0x0001e6000c115908 */
[----:B------:R-:W-:-:S05]  /*1a20*/  LEA.HI.X.SX32 R7, R29, R7, 0x1, P0 ;  /* 0x000000071d077211 */ /* 0x000fca00000f0eff */
[----:B------:R0:W-:Y:S04]  /*1a30*/  STS.64 [R11+0x7200], R6 ;  /* 0x007200060b007388 */ /* 0x0001e80000000a00 */
.L_x_16:
[----:B------:R-:W-:Y:S05]  /*1a40*/  BSYNC B1 ;  /* 0x0000000000017941 */ /* 0x000fea0003800000 */
.L_x_15:
[----:B------:R-:W2:Y:S01]  /*1a50*/  LDC R26, c[0x0][0x3c0] ;  /* 0x0000f000ff1a7b82 */ /* 0x000ea20000000800 */
[----:B------:R-:W-:-:S07]  /*1a60*/  LEA R47, R47, UR4, 0x3 ;  /* 0x000000042f2f7c11 */ /* 0x000fce000f8e18ff */
[----:B0-----:R-:W0:Y:S01]  /*1a70*/  LDC.64 R4, c[0x0][0x390] ;  /* 0x0000e400ff047b82 */ /* 0x001e220000000a00 */
[----:B--2---:R-:W-:Y:S02]  /*1a80*/  ISETP.LE.AND P0, PT, R26, UR10, PT ;  /* 0x0000000a1a007c0c */ /* 0x004fe4000bf03270 */
[----:B0-----:R-:W-:-:S04]  /*1a90*/  ISETP.EQ.U32.AND P1, PT, R4, RZ, PT ;  /* 0x000000ff0400720c */ /* 0x001fc80003f22070 */
[----:B------:R-:W-:-:S04]  /*1aa0*/  ISETP.EQ.OR.EX P0, PT, R5, RZ, !P0, P1 ;  /* 0x000000ff0500720c */ /* 0x000fc80004702710 */
[----:B------:R-:W-:-:S13]  /*1ab0*/  ISETP.GT.U32.OR P0, PT, R3, 0xff, P0 ;  /* 0x000000ff0300780c */ /* 0x000fda0000704470 */
[----:B------:R-:W-:Y:S05]  /*1ac0*/  @P0 BRA `(.L_x_23) ;  /* 0x00000000001c0947 */ /* 0x000fea0003800000 */
[----:B------:R-:W0:Y:S01]  /*1ad0*/  LDS.64 R6, [R11+0x7200] ;  /* 0x007200000b067984 */ /* 0x000e220000000a00 */
[C---:B------:R-:W-:Y:S02]  /*1ae0*/  LEA R4, P2, R3.reuse, R4, 0x3 ;  /* 0x0000000403047211 */ /* 0x040fe400078418ff */
[--C-:B------:R-:W-:Y:S02]  /*1af0*/  SHF.R.S32.HI R25, RZ, 0x1f, R27.reuse ;  /* 0x0000001fff197819 */ /* 0x100fe4000001141b */
[----:B------:R-:W-:Y:S02]  /*1b00*/  LEA.HI.X R5, R3, R5, RZ, 0x3, P2 ;  /* 0x0000000503057211 */ /* 0x000fe400010f1cff */
[----:B0-----:R-:W-:-:S04]  /*1b10*/  IADD3 R6, P0, P1, R6, R0, R27 ;  /* 0x0000000006067210 */ /* 0x001fc8000791e01b */
[----:B------:R-:W-:-:S05]  /*1b20*/  IADD3.X R7, PT, PT, R7, RZ, R25, P0, P1 ;  /* 0x000000ff07077210 */ /* 0x000fca00007e2419 */
[----:B------:R0:W-:Y:S04]  /*1b30*/  STG.E.64 desc[UR8][R4.64], R6 ;  /* 0x0000000604007986 */ /* 0x0001e8000c101b08 */
.L_x_23:
[----:B------:R-:W-:Y:S05]  /*1b40*/  WARPSYNC.ALL ;  /* 0x0000000000007948 */ /* 0x000fea0003800000 */
[----:B------:R-:W-:Y:S01]  /*1b50*/  BAR.SYNC.DEFER_BLOCKING 0x0 ;  /* 0x0000000000007b1d */ /* 0x000fe20000010000 */
[----:B------:R-:W-:-:S05]  /*1b60*/  ISETP.LT.AND P0, PT, R26, UR10, PT ;  /* 0x0000000a1a007c0c */ /* 0x000fca000bf01270 */
[----:B0-----:R0:W2:Y:S08]  /*1b70*/  LDS.64 R4, [R47+0x7200] ;  /* 0x007200002f047984 */ /* 0x0010b00000000a00 */
[----:B0-----:R-:W-:Y:S05]  /*1b80*/  @P0 BRA `(.L_x_24) ;  /* 0x0000000000700947 */ /* 0x001fea0003800000 */
[----:B------:R-:W0:Y:S01]  /*1b90*/  LDCU.64 UR12, c[0x0][0x3a0] ;  /* 0x00007400ff0c77ac */ /* 0x000e220008000a00 */
[C---:B------:R-:W-:Y:S02]  /*1ba0*/  LOP3.LUT R7, R3.reuse, 0x3e0, RZ, 0xc0, !PT ;  /* 0x000003e003077812 */ /* 0x040fe400078ec0ff */
[----:B------:R-:W-:-:S05]  /*1bb0*/  LOP3.LUT R2, R3, 0x1f, RZ, 0xc0, !PT ;  /* 0x0000001f03027812 */ /* 0x000fca00078ec0ff */
[----:B------:R-:W-:-:S05]  /*1bc0*/  IMAD R7, R7, 0x13, R2 ;  /* 0x0000001307077824 */ /* 0x000fca00078e0202 */
[----:B--2---:R-:W-:-:S05]  /*1bd0*/  IADD3 R0, P0, PT, R7, R4, RZ ;  /* 0x0000000407007210 */ /* 0x004fca0007f1e0ff */
[----:B------:R-:W-:Y:S01]  /*1be0*/  IMAD.X R5, RZ, RZ, R5, P0 ;  /* 0x000000ffff057224 */ /* 0x000fe200000e0605 */
[----:B0-----:R-:W-:-:S04]  /*1bf0*/  LEA R2, P0, R0, UR12, 0x2 ;  /* 0x0000000c00027c11 */ /* 0x001fc8000f8010ff */
[----:B------:R-:W-:-:S05]  /*1c00*/  LEA.HI.X R3, R0, UR13, R5, 0x2, P0 ;  /* 0x0000000d00037c11 */ /* 0x000fca00080f1405 */
[----:B------:R-:W-:Y:S04]  /*1c10*/  STG.E desc[UR8][R2.64], R44 ;  /* 0x0000002c02007986 */ /* 0x000fe8000c101908 */
        /* <DEDUP_REMOVED lines=17> */
[----:B------:R-:W-:Y:S01]  /*1d30*/  STG.E desc[UR8][R2.64+0x900], R24 ;  /* 0x0009001802007986 */ /* 0x000fe2000c101908 */
[----:B------:R-:W-:Y:S05]  /*1d40*/  EXIT ;  /* 0x000000000000794d */ /* 0x000fea0003800000 */
.L_x_24:
[C---:B------:R-:W-:Y:S01]  /*1d50*/  LOP3.LUT R7, R3.reuse, 0x3e0, RZ, 0xc0, !PT ;  /* 0x000003e003077812 */ /* 0x040fe200078ec0ff */
[----:B------:R-:W0:Y:S01]  /*1d60*/  LDCU.64 UR12, c[0x0][0x3a0] ;  /* 0x00007400ff0c77ac */ /* 0x000e220008000a00 */
[----:B------:R-:W-:Y:S01]  /*1d70*/  LOP3.LUT R2, R3, 0x1f, RZ, 0xc0, !PT ;  /* 0x0000001f03027812 */ /* 0x000fe200078ec0ff */
[----:B-1----:R-:W-:-:S04]  /*1d80*/  IMAD.U32 R11, RZ, RZ, UR7 ;  /* 0x00000007ff0b7e24 */ /* 0x002fc8000f8e00ff */
[----:B------:R-:W-:Y:S02]  /*1d90*/  IMAD R7, R7, 0x13, R2 ;  /* 0x0000001307077824 */ /* 0x000fe400078e0202 */
[----:B------:R-:W-:Y:S02]  /*1da0*/  IMAD R0, R11, -0x1c80, R26 ;  /* 0xffffe3800b007824 */ /* 0x000fe400078e021a */
[C---:B------:R-:W-:Y:S01]  /*1db0*/  VIADD R11, R7.reuse, 0x20 ;  /* 0x00000020070b7836 */ /* 0x040fe20000000000 */
[C---:B--2---:R-:W-:Y:S01]  /*1dc0*/  IADD3 R3, P0, PT, R7.reuse, R4, RZ ;  /* 0x0000000407037210 */ /* 0x044fe20007f1e0ff */
[C---:B------:R-:W-:Y:S01]  /*1dd0*/  VIADD R25, R7.reuse, 0x60 ;  /* 0x0000006007197836 */ /* 0x040fe20000000000 */
[-C--:B------:R-:W-:Y:S02]  /*1de0*/  ISETP.GE.AND P1, PT, R7, R0.reuse, PT ;  /* 0x000000000700720c */ /* 0x080fe40003f26270 */
[-C--:B------:R-:W-:Y:S01]  /*1df0*/  ISETP.GE.AND P2, PT, R11, R0.reuse, PT ;  /* 0x000000000b00720c */ /* 0x080fe20003f46270 */
[----:B------:R-:W-:Y:S01]  /*1e00*/  IMAD.X R4, RZ, RZ, R5, P0 ;  /* 0x000000ffff047224 */ /* 0x000fe200000e0605 */
[----:B------:R-:W-:Y:S01]  /*1e10*/  ISETP.GE.AND P4, PT, R25, R0, PT ;  /* 0x000000001900720c */ /* 0x000fe20003f86270 */
[----:B------:R-:W-:Y:S01]  /*1e20*/  VIADD R5, R7, 0x40 ;  /* 0x0000004007057836 */ /* 0x000fe20000000000 */
[----:B0-----:R-:W-:Y:S01]  /*1e30*/  LEA R2, P0, R3, UR12, 0x2 ;  /* 0x0000000c03027c11 */ /* 0x001fe2000f8010ff */
[----:B------:R-:W-:-:S02]  /*1e40*/  VIADD R11, R7, 0xa0 ;  /* 0x000000a0070b7836 */ /* 0x000fc40000000000 */
[----:B------:R-:W-:Y:S01]  /*1e50*/  VIADD R25, R7, 0xc0 ;  /* 0x000000c007197836 */ /* 0x000fe20000000000 */
[-C--:B------:R-:W-:Y:S01]  /*1e60*/  ISETP.GE.AND P3, PT, R5, R0.reuse, PT ;  /* 0x000000000500720c */ /* 0x080fe20003f66270 */
[----:B------:R-:W-:Y:S01]  /*1e70*/  VIADD R5, R7, 0x80 ;  /* 0x0000008007057836 */ /* 0x000fe20000000000 */
[----:B------:R-:W-:Y:S02]  /*1e80*/  LEA.HI.X R3, R3, UR13, R4, 0x2, P0 ;  /* 0x0000000d03037c11 */ /* 0x000fe400080f1404 */
[-C--:B------:R-:W-:Y:S01]  /*1e90*/  ISETP.GE.AND P6, PT, R11, R0.reuse, PT ;  /* 0x000000000b00720c */ /* 0x080fe20003fc6270 */
[----:B------:R-:W-:Y:S01]  /*1ea0*/  VIADD R11, R7, 0x100 ;  /* 0x00000100070b7836 */ /* 0x000fe20000000000 */
[-C--:B------:R-:W-:Y:S01]  /*1eb0*/  ISETP.GE.AND P5, PT, R5, R0.reuse, PT ;  /* 0x000000000500720c */ /* 0x080fe20003fa6270 */
[----:B------:R-:W-:Y:S01]  /*1ec0*/  VIADD R5, R7, 0xe0 ;  /* 0x000000e007057836 */ /* 0x000fe20000000000 */
[----:B------:R-:W-:Y:S01]  /*1ed0*/  @!P1 STG.E desc[UR8][R2.64], R44 ;  /* 0x0000002c02009986 */ /* 0x000fe2000c101908 */
[----:B------:R-:W-:-:S03]  /*1ee0*/  ISETP.GE.AND P0, PT, R25, R0, PT ;  /* 0x000000001900720c */ /* 0x000fc60003f06270 */
[-C--:B------:R-:W-:Y:S01]  /*1ef0*/  ISETP.GE.AND P1, PT, R5, R0.reuse, PT ;  /* 0x000000000500720c */ /* 0x080fe20003f26270 */
[----:B------:R-:W-:Y:S01]  /*1f00*/  VIADD R5, R7, 0x120 ;  /* 0x0000012007057836 */ /* 0x000fe20000000000 */
[----:B------:R-:W-:Y:S04]  /*1f10*/  @!P3 STG.E desc[UR8][R2.64+0x100], R42 ;  /* 0x0001002a0200b986 */ /* 0x000fe8000c101908 */
[-C--:B------:R-:W-:Y:S01]  /*1f20*/  ISETP.GE.AND P3, PT, R5, R0.reuse, PT ;  /* 0x000000000500720c */ /* 0x080fe20003f66270 */
[----:B------:R-:W-:Y:S01]  /*1f30*/  VIADD R5, R7, 0x160 ;  /* 0x0000016007057836 */ /* 0x000fe20000000000 */
[----:B------:R-:W-:Y:S01]  /*1f40*/  @!P2 STG.E desc[UR8][R2.64+0x80], R43 ;  /* 0x0000802b0200a986 */ /* 0x000fe2000c101908 */
[----:B------:R-:W-:Y:S01]  /*1f50*/  ISETP.GE.AND P2, PT, R11, R0, PT ;  /* 0x000000000b00720c */ /* 0x000fe20003f46270 */
[----:B------:R-:W-:-:S02]  /*1f60*/  VIADD R11, R7, 0x140 ;  /* 0x00000140070b7836 */ /* 0x000fc40000000000 */
[----:B------:R0:W-:Y:S01]  /*1f70*/  @!P5 STG.E desc[UR8][R2.64+0x200], R9 ;  /* 0x000200090200d986 */ /* 0x0001e2000c101908 */
[-C--:B------:R-:W-:Y:S01]  /*1f80*/  ISETP.GE.AND P5, PT, R5, R0.reuse, PT ;  /* 0x000000000500720c */ /* 0x080fe20003fa6270 */
[----:B------:R-:W-:Y:S02]  /*1f90*/  VIADD R5, R7, 0x1a0 ;  /* 0x000001a007057836 */ /* 0x000fe40000000000 */
[----:B------:R1:W-:Y:S01]  /*1fa0*/  @!P4 STG.E desc[UR8][R2.64+0x180], R8 ;  /* 0x000180080200c986 */ /* 0x0003e2000c101908 */
[-C--:B------:R-:W-:Y:S01]  /*1fb0*/  ISETP.GE.AND P4, PT, R11, R0.reuse, PT ;  /* 0x000000000b00720c */ /* 0x080fe20003f86270 */
[----:B------:R-:W-:Y:S02]  /*1fc0*/  VIADD R11, R7, 0x180 ;  /* 0x00000180070b7836 */ /* 0x000fe40000000000 */
[----:B------:R1:W-:Y:S01]  /*1fd0*/  @!P0 STG.E desc[UR8][R2.64+0x300], R12 ;  /* 0x0003000c02008986 */ /* 0x0003e2000c101908 */
[----:B------:R-:W-:Y:S01]  /*1fe0*/  ISETP.GE.AND P0, PT, R5, R0, PT ;  /* 0x000000000500720c */ /* 0x000fe20003f06270 */
[----:B------:R-:W-:-:S02]  /*1ff0*/  VIADD R5, R7, 0x1e0 ;  /* 0x000001e007057836 */ /* 0x000fc40000000000 */
[----:B------:R1:W-:Y:S01]  /*2000*/  @!P6 STG.E desc[UR8][R2.64+0x280], R10 ;  /* 0x0002800a0200e986 */ /* 0x0003e2000c101908 */
[-C--:B------:R-:W-:Y:S01]  /*2010*/  ISETP.GE.AND P6, PT, R11, R0.reuse, PT ;  /* 0x000000000b00720c */ /* 0x080fe20003fc6270 */
[----:B------:R-:W-:Y:S02]  /*2020*/  VIADD R11, R7, 0x1c0 ;  /* 0x000001c0070b7836 */ /* 0x000fe40000000000 */
[----:B------:R1:W-:Y:S01]  /*2030*/  @!P2 STG.E desc[UR8][R2.64+0x400], R14 ;  /* 0x0004000e0200a986 */ /* 0x0003e2000c101908 */
[-C--:B------:R-:W-:Y:S01]  /*2040*/  ISETP.GE.AND P2, PT, R5, R0.reuse, PT ;  /* 0x000000000500720c */ /* 0x080fe20003f46270 */
[C---:B0-----:R-:W-:Y:S02]  /*2050*/  VIADD R9, R7.reuse, 0x200 ;  /* 0x0000020007097836 */ /* 0x041fe40000000000 */
[C---:B------:R-:W-:Y:S01]  /*2060*/  VIADD R5, R7.reuse, 0x220 ;  /* 0x0000022007057836 */ /* 0x040fe20000000000 */
[----:B------:R1:W-:Y:S01]  /*2070*/  @!P1 STG.E desc[UR8][R2.64+0x380], R13 ;  /* 0x0003800d02009986 */ /* 0x0003e2000c101908 */
[----:B------:R-:W-:Y:S01]  /*2080*/  VIADD R7, R7, 0x240 ;  /* 0x0000024007077836 */ /* 0x000fe20000000000 */
[----:B------:R-:W-:-:S02]  /*2090*/  ISETP.GE.AND P1, PT, R11, R0, PT ;  /* 0x000000000b00720c */ /* 0x000fc40003f26270 */
[----:B------:R1:W-:Y:S01]  /*20a0*/  @!P3 STG.E desc[UR8][R2.64+0x480], R15 ;  /* 0x0004800f0200b986 */ /* 0x0003e2000c101908 */
[----:B------:R-:W-:-:S03]  /*20b0*/  ISETP.GE.AND P3, PT, R9, R0, PT ;  /* 0x000000000900720c */ /* 0x000fc60003f66270 */
[----:B------:R1:W-:Y:S01]  /*20c0*/  @!P4 STG.E desc[UR8][R2.64+0x500], R16 ;  /* 0x000500100200c986 */ /* 0x0003e2000c101908 */
[----:B------:R-:W-:-:S03]  /*20d0*/  ISETP.GE.AND P4, PT, R5, R0, PT ;  /* 0x000000000500720c */ /* 0x000fc60003f86270 */
[----:B------:R1:W-:Y:S01]  /*20e0*/  @!P5 STG.E desc[UR8][R2.64+0x580], R17 ;  /* 0x000580110200d986 */ /* 0x0003e2000c101908 */
[----:B------:R-:W-:-:S03]  /*20f0*/  ISETP.GE.AND P5, PT, R7, R0, PT ;  /* 0x000000000700720c */ /* 0x000fc60003fa6270 */
[----:B------:R1:W-:Y:S04]  /*2100*/  @!P6 STG.E desc[UR8][R2.64+0x600], R18 ;  /* 0x000600120200e986 */ /* 0x0003e8000c101908 */
[----:B------:R1:W-:Y:S04]  /*2110*/  @!P0 STG.E desc[UR8][R2.64+0x680], R19 ;  /* 0x0006801302008986 */ /* 0x0003e8000c101908 */
[----:B------:R1:W-:Y:S04]  /*2120*/  @!P1 STG.E desc[UR8][R2.64+0x700], R20 ;  /* 0x0007001402009986 */ /* 0x0003e8000c101908 */
[----:B------:R1:W-:Y:S04]  /*2130*/  @!P2 STG.E desc[UR8][R2.64+0x780], R21 ;  /* 0x000780150200a986 */ /* 0x0003e8000c101908 */
[----:B------:R1:W-:Y:S04]  /*2140*/  @!P3 STG.E desc[UR8][R2.64+0x800], R22 ;  /* 0x000800160200b986 */ /* 0x0003e8000c101908 */
[----:B------:R1:W-:Y:S01]  /*2150*/  @!P4 STG.E desc[UR8][R2.64+0x880], R23 ;  /* 0x000880170200c986 */ /* 0x0003e2000c101908 */
[----:B------:R-:W-:Y:S05]  /*2160*/  @P5 EXIT ;  /* 0x000000000000594d */ /* 0x000fea0003800000 */
[----:B------:R-:W-:Y:S01]  /*2170*/  STG.E desc[UR8][R2.64+0x900], R24 ;  /* 0x0009001802007986 */ /* 0x000fe2000c101908 */
[----:B------:R-:W-:Y:S05]  /*2180*/  EXIT ;  /* 0x000000000000794d */ /* 0x000fea0003800000 */
.L_x_14:
[----:B------:R-:W-:Y:S01]  /*2190*/  IMAD.MOV.U32 R2, RZ, RZ, RZ ;  /* 0x000000ffff027224 */ /* 0x000fe200078e00ff */
[C---:B------:R-:W-:Y:S01]  /*21a0*/  ISETP.GT.U32.AND P0, PT, R3.reuse, 0x1f, PT ;  /* 0x0000001f0300780c */ /* 0x040fe20003f04070 */
[----:B------:R-:W-:Y:S05]  /*21b0*/  WARPSYNC.ALL ;  /* 0x0000000000007948 */ /* 0x000fea0003800000 */
[----:B------:R-:W-:-:S05]  /*21c0*/  IMAD.HI.U32 R24, R3, 0x15555556, R2 ;  /* 0x1555555603187827 */ /* 0x000fca00078e0002 */
[----:B------:R-:W-:-:S05]  /*21d0*/  LEA R24, R24, UR4, 0x2 ;  /* 0x0000000418187c11 */ /* 0x000fca000f8e10ff */
[----:B------:R0:W-:Y:S01]  /*21e0*/  STS [R24+0x3410], R27 ;  /* 0x0034101b18007388 */ /* 0x0001e20000000800 */
[----:B------:R-:W-:Y:S06]  /*21f0*/  BAR.SYNC.DEFER_BLOCKING 0x0 ;  /* 0x0000000000007b1d */ /* 0x000fec0000010000 */
[----:B------:R-:W-:Y:S05]  /*2200*/  @P0 BRA `(.L_x_25) ;  /* 0x0000000000e00947 */ /* 0x000fea0003800000 */
[----:B------:R-:W-:Y:S01]  /*2210*/  IMAD.MOV.U32 R5, RZ, RZ, 0x34 ;  /* 0x00000034ff057424 */ /* 0x000fe200078e00ff */
[----:B------:R-:W-:-:S03]  /*2220*/  UMOV UR11, 0xffffffff ;  /* 0xffffffff000b7882 */ /* 0x000fc60000000000 */
[----:B------:R-:W-:-:S05]  /*2230*/  IMAD R18, R3, R5, UR4 ;  /* 0x0000000403127e24 */ /* 0x000fca000f8e0205 */
[----:B------:R-:W-:Y:S04]  /*2240*/  LDS R16, [R18+0x3410] ;  /* 0x0034100012107984 */ /* 0x000fe80000000800 */
[----:B------:R-:W-:Y:S04]  /*2250*/  LDS R17, [R18+0x3414] ;  /* 0x0034140012117984 */ /* 0x000fe80000000800 */
[----:B------:R-:W1:Y:S04]  /*2260*/  LDS R14, [R18+0x3418] ;  /* 0x00341800120e7984 */ /* 0x000e680000000800 */
[----:B------:R-:W-:Y:S04]  /*2270*/  LDS R15, [R18+0x341c] ;  /* 0x00341c00120f7984 */ /* 0x000fe80000000800 */
[----:B------:R-:W2:Y:S04]  /*2280*/  LDS R12, [R18+0x3420] ;  /* 0x00342000120c7984 */ /* 0x000ea80000000800 */
[----:B------:R-:W-:Y:S04]  /*2290*/  LDS R13, [R18+0x3424] ;  /* 0x00342400120d7984 */ /* 0x000fe80000000800 */
[----:B------:R-:W3:Y:S04]  /*22a0*/  LDS R10, [R18+0x3428] ;  /* 0x00342800120a7984 */ /* 0x000ee80000000800 */
[----:B------:R-:W-:Y:S04]  /*22b0*/  LDS R9, [R18+0x342c] ;  /* 0x00342c0012097984 */ /* 0x000fe80000000800 */
[----:B------:R-:W4:Y:S04]  /*22c0*/  LDS R8, [R18+0x3430] ;  /* 0x0034300012087984 */ /* 0x000f280000000800 */
[----:B------:R-:W-:Y:S04]  /*22d0*/  LDS R5, [R18+0x3434] ;  /* 0x0034340012057984 */ /* 0x000fe80000000800 */
[----:B------:R-:W5:Y:S04]  /*22e0*/  LDS R4, [R18+0x3438] ;  /* 0x0034380012047984 */ /* 0x000f680000000800 */
[----:B------:R-:W0:Y:S01]  /*22f0*/  LDS R19, [R18+0x343c] ;  /* 0x00343c0012137984 */ /* 0x000e220000000800 */
[----:B-1----:R-:W-:-:S04]  /*2300*/  IADD3 R20, PT, PT, R14, R17, R16 ;  /* 0x000000110e147210 */ /* 0x002fc80007ffe010 */
[----:B--2---:R-:W-:-:S04]  /*2310*/  IADD3 R20, PT, PT, R12, R20, R15 ;  /* 0x000000140c147210 */ /* 0x004fc80007ffe00f */
[----:B---3--:R-:W-:-:S04]  /*2320*/  IADD3 R20, PT, PT, R10, R20, R13 ;  /* 0x000000140a147210 */ /* 0x008fc80007ffe00d */
[----:B----4-:R-:W-:-:S04]  /*2330*/  IADD3 R20, PT, PT, R8, R20, R9 ;  /* 0x0000001408147210 */ /* 0x010fc80007ffe009 */
[----:B-----5:R-:W-:-:S05]  /*2340*/  IADD3 R20, PT, PT, R4, R20, R5 ;  /* 0x0000001404147210 */ /* 0x020fca0007ffe005 */
[----:B0-----:R-:W-:Y:S01]  /*2350*/  IMAD.IADD R19, R19, 0x1, R20 ;  /* 0x0000000113137824 */ /* 0x001fe200078e0214 */
[----:B------:R-:W-:Y:S06]  /*2360*/  BRA.DIV UR11, `(.L_x_26) ;  /* 0x0000005e0be47947 */ /* 0x000fec000b800000 */
[----:B------:R-:W0:Y:S02]  /*2370*/  SHFL.UP P0, R20, R19, 0x1, RZ ;  /* 0x0420000013147989 */ /* 0x000e2400000000ff */
[----:B0-----:R-:W-:-:S05]  /*2380*/  @P0 IMAD.IADD R20, R19, 0x1, R20 ;  /* 0x0000000113140824 */ /* 0x001fca00078e0214 */
[----:B------:R-:W0:Y:S02]  /*2390*/  SHFL.UP P0, R21, R20, 0x2, RZ ;  /* 0x0440000014157989 */ /* 0x000e2400000000ff */
[----:B0-----:R-:W-:-:S05]  /*23a0*/  @P0 IMAD.IADD R21, R20, 0x1, R21 ;  /* 0x0000000114150824 */ /* 0x001fca00078e0215 */
[----:B------:R-:W0:Y:S02]  /*23b0*/  SHFL.UP P0, R22, R21, 0x4, RZ ;  /* 0x0480000015167989 */ /* 0x000e2400000000ff */
[----:B0-----:R-:W-:-:S05]  /*23c0*/  @P0 IMAD.IADD R22, R21, 0x1, R22 ;  /* 0x0000000115160824 */ /* 0x001fca00078e0216 */
[----:B------:R-:W0:Y:S02]  /*23d0*/  SHFL.UP P0, R23, R22, 0x8, RZ ;  /* 0x0500000016177989 */ /* 0x000e2400000000ff */
[----:B0-----:R-:W-:-:S05]  /*23e0*/  @P0 IMAD.IADD R23, R22, 0x1, R23 ;  /* 0x0000000116170824 */ /* 0x001fca00078e0217 */
[----:B------:R0:W1:Y:S02]  /*23f0*/  SHFL.UP P0, R48, R23, 0x10, RZ ;  /* 0x0600000017307989 */ /* 0x00006400000000ff */
.L_x_118:
[----:B-1----:R-:W-:-:S04]  /*2400*/  @P0 IMAD.IADD R48, R23, 0x1, R48 ;  /* 0x0000000117300824 */ /* 0x002fc800078e0230 */
[----:B------:R-:W-:-:S04]  /*2410*/  IMAD.IADD R19, R48, 0x1, -R19 ;  /* 0x0000000130137824 */ /* 0x000fc800078e0a13 */
[----:B------:R-:W-:Y:S01]  /*2420*/  IMAD.IADD R16, R16, 0x1, R19 ;  /* 0x0000000110107824 */ /* 0x000fe200078e0213 */
[----:B------:R1:W-:Y:S03]  /*2430*/  STS [R18+0x3410], R19 ;  /* 0x0034101312007388 */ /* 0x0003e60000000800 */
        /* <DEDUP_REMOVED lines=19> */
[----:B------:R1:W-:Y:S04]  /*2570*/  STS [R18+0x3438], R5 ;  /* 0x0034380512007388 */ /* 0x0003e80000000800 */
[----:B------:R1:W-:Y:S02]  /*2580*/  STS [R18+0x343c], R21 ;  /* 0x00343c1512007388 */ /* 0x0003e40000000800 */
.L_x_25:
[----:B------:R-:W-:Y:S05]  /*2590*/  WARPSYNC.ALL ;  /* 0x0000000000007948 */ /* 0x000fea0003800000 */
[----:B------:R-:W-:Y:S01]  /*25a0*/  BAR.SYNC.DEFER_BLOCKING 0x0 ;  /* 0x0000000000007b1d */ /* 0x000fe20000010000 */
[----:B------:R-:W-:Y:S02]  /*25b0*/  ISETP.NE.AND P0, PT, R53, RZ, PT ;  /* 0x000000ff3500720c */ /* 0x000fe40003f05270 */
[----:B-1----:R-:W-:-:S03]  /*25c0*/  SHF.R.U32.HI R5, RZ, UR6, R45 ;  /* 0x00000006ff057c19 */ /* 0x002fc6000801162d */
[----:B------:R-:W-:Y:S01]  /*25d0*/  BSSY.RECONVERGENT B0, `(.L_x_27) ;  /* 0x0000029000007945 */ /* 0x000fe20003800200 */
[----:B------:R-:W-:Y:S01]  /*25e0*/  LOP3.LUT R5, R5, UR5, RZ, 0x30, !PT ;  /* 0x0000000505057c12 */ /* 0x000fe2000f8e30ff */
[----:B0-----:R-:W0:Y:S06]  /*25f0*/  LDS R24, [R24+0x3410] ;  /* 0x0034100018187984 */ /* 0x001e2c0000000800 */
[----:B------:R-:W-:Y:S05]  /*2600*/  @P0 BRA `(.L_x_28) ;  /* 0x0000000000940947 */ /* 0x000fea0003800000 */
[----:B------:R-:W-:-:S05]  /*2610*/  LEA R4, R3, UR4, 0x2 ;  /* 0x0000000403047c11 */ /* 0x000fca000f8e10ff */
[----:B------:R-:W0:Y:S04]  /*2620*/  LDS R13, [R4] ;  /* 0x00000000040d7984 */ /* 0x000e280000000800 */
[----:B------:R-:W1:Y:S04]  /*2630*/  LDS R15, [R4+0x400] ;  /* 0x00040000040f7984 */ /* 0x000e680000000800 */
[----:B------:R-:W2:Y:S04]  /*2640*/  LDS R17, [R4+0x800] ;  /* 0x0008000004117984 */ /* 0x000ea80000000800 */
[----:B------:R-:W3:Y:S04]  /*2650*/  LDS R19, [R4+0xc00] ;  /* 0x000c000004137984 */ /* 0x000ee80000000800 */
[----:B------:R-:W4:Y:S04]  /*2660*/  LDS R21, [R4+0x1000] ;  /* 0x0010000004157984 */ /* 0x000f280000000800 */
[----:B------:R-:W5:Y:S04]  /*2670*/  LDS R23, [R4+0x1400] ;  /* 0x0014000004177984 */ /* 0x000f680000000800 */
[----:B------:R-:W5:Y:S04]  /*2680*/  LDS R45, [R4+0x1800] ;  /* 0x00180000042d7984 */ /* 0x000f680000000800 */
[----:B------:R-:W5:Y:S04]  /*2690*/  LDS R47, [R4+0x1c00] ;  /* 0x001c0000042f7984 */ /* 0x000f680000000800 */
[----:B------:R-:W5:Y:S04]  /*26a0*/  LDS R49, [R4+0x2000] ;  /* 0x0020000004317984 */ /* 0x000f680000000800 */
[----:B------:R-:W5:Y:S04]  /*26b0*/  LDS R51, [R4+0x2400] ;  /* 0x0024000004337984 */ /* 0x000f680000000800 */
[----:B------:R-:W5:Y:S01]  /*26c0*/  LDS R8, [R4+0x2800] ;  /* 0x0028000004087984 */ /* 0x000f620000000800 */
[----:B0-----:R-:W-:-:S03]  /*26d0*/  IMAD.IADD R13, R24, 0x1, R13 ;  /* 0x00000001180d7824 */ /* 0x001fc600078e020d */
[----:B------:R-:W0:Y:S01]  /*26e0*/  LDS R9, [R4+0x2c00] ;  /* 0x002c000004097984 */ /* 0x000e220000000800 */
[----:B-1----:R-:W-:-:S03]  /*26f0*/  IMAD.IADD R15, R24, 0x1, R15 ;  /* 0x00000001180f7824 */ /* 0x002fc600078e020f */
[----:B------:R1:W-:Y:S01]  /*2700*/  STS [R4], R13 ;  /* 0x0000000d04007388 */ /* 0x0003e20000000800 */
[C---:B--2---:R-:W-:Y:S02]  /*2710*/  IMAD.IADD R17, R24.reuse, 0x1, R17 ;  /* 0x0000000118117824 */ /* 0x044fe400078e0211 */
[C---:B---3--:R-:W-:Y:S01]  /*2720*/  IMAD.IADD R19, R24.reuse, 0x1, R19 ;  /* 0x0000000118137824 */ /* 0x048fe200078e0213 */
[----:B------:R2:W-:Y:S01]  /*2730*/  STS [R4+0x400], R15 ;  /* 0x0004000f04007388 */ /* 0x0005e20000000800 */
[----:B----4-:R-:W-:-:S03]  /*2740*/  IMAD.IADD R21, R24, 0x1, R21 ;  /* 0x0000000118157824 */ /* 0x010fc600078e0215 */
[----:B------:R2:W-:Y:S01]  /*2750*/  STS [R4+0x800], R17 ;  /* 0x0008001104007388 */ /* 0x0005e20000000800 */
[----:B-----5:R-:W-:-:S03]  /*2760*/  IMAD.IADD R23, R24, 0x1, R23 ;  /* 0x0000000118177824 */ /* 0x020fc600078e0217 */
[----:B------:R2:W-:Y:S01]  /*2770*/  STS [R4+0xc00], R19 ;  /* 0x000c001304007388 */ /* 0x0005e20000000800 */
[----:B------:R-:W-:-:S03]  /*2780*/  IMAD.IADD R45, R24, 0x1, R45 ;  /* 0x00000001182d7824 */ /* 0x000fc600078e022d */
[----:B------:R2:W-:Y:S01]  /*2790*/  STS [R4+0x1000], R21 ;  /* 0x0010001504007388 */ /* 0x0005e20000000800 */
[----:B------:R-:W-:-:S03]  /*27a0*/  IMAD.IADD R47, R24, 0x1, R47 ;  /* 0x00000001182f7824 */ /* 0x000fc600078e022f */
[----:B------:R2:W-:Y:S01]  /*27b0*/  STS [R4+0x1400], R23 ;  /* 0x0014001704007388 */ /* 0x0005e20000000800 */
[----:B------:R-:W-:-:S03]  /*27c0*/  IMAD.IADD R49, R24, 0x1, R49 ;  /* 0x0000000118317824 */ /* 0x000fc600078e0231 */
[----:B------:R2:W-:Y:S01]  /*27d0*/  STS [R4+0x1800], R45 ;  /* 0x0018002d04007388 */ /* 0x0005e20000000800 */
[----:B------:R-:W-:-:S03]  /*27e0*/  IMAD.IADD R51, R24, 0x1, R51 ;  /* 0x0000000118337824 */ /* 0x000fc600078e0233 */
[----:B------:R2:W-:Y:S01]  /*27f0*/  STS [R4+0x1c00], R47 ;  /* 0x001c002f04007388 */ /* 0x0005e20000000800 */
[----:B-1----:R-:W-:-:S03]  /*2800*/  IMAD.IADD R13, R24, 0x1, R8 ;  /* 0x00000001180d7824 */ /* 0x002fc600078e0208 */
[----:B------:R2:W-:Y:S01]  /*2810*/  STS [R4+0x2000], R49 ;  /* 0x0020003104007388 */ /* 0x0005e20000000800 */
[----:B0-----:R-:W-:-:S03]  /*2820*/  IMAD.IADD R9, R24, 0x1, R9 ;  /* 0x0000000118097824 */ /* 0x001fc600078e0209 */
[----:B------:R2:W-:Y:S04]  /*2830*/  STS [R4+0x2400], R51 ;  /* 0x0024003304007388 */ /* 0x0005e80000000800 */
[----:B------:R2:W-:Y:S04]  /*2840*/  STS [R4+0x2800], R13 ;  /* 0x0028000d04007388 */ /* 0x0005e80000000800 */
[----:B------:R2:W-:Y:S02]  /*2850*/  STS [R4+0x2c00], R9 ;  /* 0x002c000904007388 */ /* 0x0005e40000000800 */
.L_x_28:
[----:B------:R-:W-:Y:S05]  /*2860*/  BSYNC.RECONVERGENT B0 ;  /* 0x0000000000007941 */ /* 0x000fea0003800200 */
.L_x_27:
[----:B------:R-:W-:Y:S01]  /*2870*/  BAR.SYNC.DEFER_BLOCKING 0x0 ;  /* 0x0000000000007b1d */ /* 0x000fe20000010000 */
[----:B------:R-:W-:Y:S01]  /*2880*/  R2P PR, R5, 0x7f ;  /* 0x0000007f05007804 */ /* 0x000fe20000000000 */
[----:B------:R-:W-:-:S04]  /*2890*/  IMAD.MOV.U32 R8, RZ, RZ, RZ ;  /* 0x000000ffff087224 */ /* 0x000fc800078e00ff */
[----:B------:R-:W-:Y:S01]  /*28a0*/  BSSY.RECONVERGENT B0, `(.L_x_29) ;  /* 0x0000026000007945 */ /* 0x000fe20003800200 */
[----:B--2---:R-:W1:Y:S07]  /*28b0*/  S2R R23, SR_LEMASK ;  /* 0x0000000000177919 */ /* 0x004e6e0000003a00 */
[----:B------:R-:W-:Y:S02]  /*28c0*/  VOTE.ANY R4, PT, P0 ;  /* 0x0000000000047806 */ /* 0x000fe400000e0100 */
[----:B------:R-:W-:-:S02]  /*28d0*/  VOTE.ANY R9, PT, P1 ;  /* 0x0000000000097806 */ /* 0x000fc400008e0100 */
[----:B------:R-:W-:Y:S02]  /*28e0*/  @!P0 LOP3.LUT R4, RZ, R4, RZ, 0x33, !PT ;  /* 0x00000004ff048212 */ /* 0x000fe400078e33ff */
[----:B------:R-:W-:Y:S02]  /*28f0*/  VOTE.ANY R13, PT, P2 ;  /* 0x00000000000d7806 */ /* 0x000fe400010e0100 */
[----:B------:R-:W-:Y:S02]  /*2900*/  @!P1 LOP3.LUT R9, RZ, R9, RZ, 0x33, !PT ;  /* 0x00000009ff099212 */ /* 0x000fe400078e33ff */
[----:B------:R-:W-:Y:S02]  /*2910*/  VOTE.ANY R15, PT, P3 ;  /* 0x00000000000f7806 */ /* 0x000fe400018e0100 */
[----:B------:R-:W-:Y:S02]  /*2920*/  @!P2 LOP3.LUT R13, RZ, R13, RZ, 0x33, !PT ;  /* 0x0000000dff0da212 */ /* 0x000fe400078e33ff */
[----:B------:R-:W-:-:S02]  /*2930*/  LOP3.LUT R4, R9, R4, RZ, 0xc0, !PT ;  /* 0x0000000409047212 */ /* 0x000fc400078ec0ff */
[----:B------:R-:W-:Y:S02]  /*2940*/  @!P3 LOP3.LUT R15, RZ, R15, RZ, 0x33, !PT ;  /* 0x0000000fff0fb212 */ /* 0x000fe400078e33ff */
[----:B------:R-:W-:Y:S02]  /*2950*/  LOP3.LUT R4, R13, R4, RZ, 0xc0, !PT ;  /* 0x000000040d047212 */ /* 0x000fe400078ec0ff */
[----:B------:R-:W-:Y:S02]  /*2960*/  VOTE.ANY R9, PT, P4 ;  /* 0x0000000000097806 */ /* 0x000fe400020e0100 */
[----:B------:R-:W-:Y:S02]  /*2970*/  LOP3.LUT P0, RZ, R5, 0x80, RZ, 0xc0, !PT ;  /* 0x0000008005ff7812 */ /* 0x000fe4000780c0ff */
[----:B------:R-:W-:Y:S02]  /*2980*/  LOP3.LUT R4, R15, R4, RZ, 0xc0, !PT ;  /* 0x000000040f047212 */ /* 0x000fe400078ec0ff */
[----:B------:R-:W-:-:S02]  /*2990*/  VOTE.ANY R13, PT, P5 ;  /* 0x00000000000d7806 */ /* 0x000fc400028e0100 */
[----:B------:R-:W-:Y:S02]  /*29a0*/  @!P4 LOP3.LUT R9, RZ, R9, RZ, 0x33, !PT ;  /* 0x00000009ff09c212 */ /* 0x000fe400078e33ff */
[----:B------:R-:W-:Y:S02]  /*29b0*/  @!P5 LOP3.LUT R13, RZ, R13, RZ, 0x33, !PT ;  /* 0x0000000dff0dd212 */ /* 0x000fe400078e33ff */
[----:B------:R-:W-:Y:S02]  /*29c0*/  LOP3.LUT R4, R9, R4, RZ, 0xc0, !PT ;  /* 0x0000000409047212 */ /* 0x000fe400078ec0ff */
[----:B------:R-:W-:Y:S02]  /*29d0*/  VOTE.ANY R9, PT, P6 ;  /* 0x0000000000097806 */ /* 0x000fe400030e0100 */
[----:B------:R-:W-:Y:S02]  /*29e0*/  LOP3.LUT R4, R13, R4, RZ, 0xc0, !PT ;  /* 0x000000040d047212 */ /* 0x000fe400078ec0ff */
[----:B------:R-:W-:-:S02]  /*29f0*/  VOTE.ANY R13, PT, P0 ;  /* 0x00000000000d7806 */ /* 0x000fc400000e0100 */
[----:B------:R-:W-:Y:S02]  /*2a00*/  @!P6 LOP3.LUT R9, RZ, R9, RZ, 0x33, !PT ;  /* 0x00000009ff09e212 */ /* 0x000fe400078e33ff */
[----:B------:R-:W-:Y:S02]  /*2a10*/  @!P0 LOP3.LUT R13, RZ, R13, RZ, 0x33, !PT ;  /* 0x0000000dff0d8212 */ /* 0x000fe400078e33ff */
[----:B------:R-:W-:Y:S02]  /*2a20*/  LOP3.LUT R4, R9, R4, RZ, 0xc0, !PT ;  /* 0x0000000409047212 */ /* 0x000fe400078ec0ff */
[----:B------:R-:W-:Y:S02]  /*2a30*/  SHF.R.U32.HI R9, RZ, UR6, R6 ;  /* 0x00000006ff097c19 */ /* 0x000fe40008011606 */
[----:B------:R-:W-:Y:S01]  /*2a40*/  LOP3.LUT R10, R13, R4, RZ, 0xc0, !PT ;  /* 0x000000040d0a7212 */ /* 0x000fe200078ec0ff */
[----:B------:R-:W-:Y:S01]  /*2a50*/  IMAD.SHL.U32 R4, R3, 0x20, RZ ;  /* 0x0000002003047824 */ /* 0x000fe200078e00ff */
[----:B------:R-:W-:-:S02]  /*2a60*/  LOP3.LUT R9, R9, UR5, RZ, 0x30, !PT ;  /* 0x0000000509097c12 */ /* 0x000fc4000f8e30ff */
[----:B------:R-:W2:Y:S01]  /*2a70*/  FLO.U32 R15, R10 ;  /* 0x0000000a000f7300 */ /* 0x000ea200000e0000 */
[----:B-1----:R-:W-:Y:S02]  /*2a80*/  LOP3.LUT R14, R23, R10, RZ, 0xc0, !PT ;  /* 0x0000000a170e7212 */ /* 0x002fe400078ec0ff */
[----:B------:R-:W-:-:S05]  /*2a90*/  LOP3.LUT R4, R4, 0x7c00, RZ, 0xc0, !PT ;  /* 0x00007c0004047812 */ /* 0x000fca00078ec0ff */
[----:B------:R-:W1:Y:S01]  /*2aa0*/  POPC R14, R14 ;  /* 0x0000000e000e7309 */ /* 0x000e620000000000 */
[----:B------:R-:W-:Y:S01]  /*2ab0*/  VIADD R22, R4, UR4 ;  /* 0x0000000404167c36 */ /* 0x000fe20008000000 */
[----:B--2---:R-:W-:-:S13]  /*2ac0*/  ISETP.NE.AND P0, PT, R46, R15, PT ;  /* 0x0000000f2e00720c */ /* 0x004fda0003f05270 */
[----:B-1----:R-:W-:Y:S05]  /*2ad0*/  @P0 BRA `(.L_x_30) ;  /* 0x0000000000080947 */ /* 0x002fea0003800000 */
[----:B------:R-:W-:-:S05]  /*2ae0*/  IMAD R5, R5, 0x4, R22 ;  /* 0x0000000405057824 */ /* 0x000fca00078e0216 */
[----:B------:R1:W2:Y:S02]  /*2af0*/  ATOMS.ADD R8, [R5], R14 ;  /* 0x0000000e0508738c */ /* 0x0002a40000000000 */
.L_x_30:
[----:B------:R-:W-:Y:S05]  /*2b00*/  BSYNC.RECONVERGENT B0 ;  /* 0x0000000000007941 */ /* 0x000fea0003800200 */
.L_x_29:
[----:B------:R-:W-:Y:S01]  /*2b10*/  R2P PR, R9, 0x7f ;  /* 0x0000007f09007804 */ /* 0x000fe20000000000 */
[----:B--2---:R2:W3:Y:S01]  /*2b20*/  SHFL.IDX PT, R8, R8, R15, 0x1f ;  /* 0x00001f0f08087589 */ /* 0x0044e200000e0000 */
[----:B------:R-:W-:Y:S01]  /*2b30*/  BSSY.RECONVERGENT B0, `(.L_x_31) ;  /* 0x0000023000007945 */ /* 0x000fe20003800200 */
[----:B------:R-:W-:-:S10]  /*2b40*/  IMAD.MOV.U32 R12, RZ, RZ, RZ ;  /* 0x000000ffff0c7224 */ /* 0x000fd400078e00ff */
[----:B------:R-:W-:Y:S02]  /*2b50*/  VOTE.ANY R4, PT, P0 ;  /* 0x0000000000047806 */ /* 0x000fe400000e0100 */
[----:B-1----:R-:W-:Y:S02]  /*2b60*/  VOTE.ANY R5, PT, P1 ;  /* 0x0000000000057806 */ /* 0x002fe400008e0100 */
[----:B------:R-:W-:Y:S02]  /*2b70*/  @!P0 LOP3.LUT R4, RZ, R4, RZ, 0x33, !PT ;  /* 0x00000004ff048212 */ /* 0x000fe400078e33ff */
[----:B------:R-:W-:Y:S02]  /*2b80*/  VOTE.ANY R13, PT, P2 ;  /* 0x00000000000d7806 */ /* 0x000fe400010e0100 */
[----:B------:R-:W-:Y:S02]  /*2b90*/  @!P1 LOP3.LUT R5, RZ, R5, RZ, 0x33, !PT ;  /* 0x00000005ff059212 */ /* 0x000fe400078e33ff */
[----:B------:R-:W-:-:S02]  /*2ba0*/  @!P2 LOP3.LUT R13, RZ, R13, RZ, 0x33, !PT ;  /* 0x0000000dff0da212 */ /* 0x000fc400078e33ff */
[----:B------:R-:W-:Y:S02]  /*2bb0*/  LOP3.LUT R4, R5, R4, RZ, 0xc0, !PT ;  /* 0x0000000405047212 */ /* 0x000fe400078ec0ff */
[----:B------:R-:W-:Y:S02]  /*2bc0*/  VOTE.ANY R5, PT, P3 ;  /* 0x0000000000057806 */ /* 0x000fe400018e0100 */
[----:B------:R-:W-:Y:S02]  /*2bd0*/  LOP3.LUT R4, R13, R4, RZ, 0xc0, !PT ;  /* 0x000000040d047212 */ /* 0x000fe400078ec0ff */
[----:B------:R-:W-:Y:S02]  /*2be0*/  LOP3.LUT P0, RZ, R9, 0x80, RZ, 0xc0, !PT ;  /* 0x0000008009ff7812 */ /* 0x000fe4000780c0ff */
[----:B------:R-:W-:Y:S02]  /*2bf0*/  VOTE.ANY R13, PT, P4 ;  /* 0x00000000000d7806 */ /* 0x000fe400020e0100 */
[----:B------:R-:W-:-:S02]  /*2c00*/  @!P3 LOP3.LUT R5, RZ, R5, RZ, 0x33, !PT ;  /* 0x00000005ff05b212 */ /* 0x000fc400078e33ff */
[----:B------:R-:W-:Y:S02]  /*2c10*/  @!P4 LOP3.LUT R13, RZ, R13, RZ, 0x33, !PT ;  /* 0x0000000dff0dc212 */ /* 0x000fe400078e33ff */
[----:B------:R-:W-:Y:S02]  /*2c20*/  LOP3.LUT R4, R5, R4, RZ, 0xc0, !PT ;  /* 0x0000000405047212 */ /* 0x000fe400078ec0ff */
[----:B------:R-:W-:Y:S02]  /*2c30*/  VOTE.ANY R5, PT, P5 ;  /* 0x0000000000057806 */ /* 0x000fe400028e0100 */
[----:B------:R-:W-:Y:S02]  /*2c40*/  LOP3.LUT R4, R13, R4, RZ, 0xc0, !PT ;  /* 0x000000040d047212 */ /* 0x000fe400078ec0ff */
[----:B------:R-:W-:Y:S02]  /*2c50*/  VOTE.ANY R13, PT, P6 ;  /* 0x00000000000d7806 */ /* 0x000fe400030e0100 */
[----:B------:R-:W-:-:S02]  /*2c60*/  @!P5 LOP3.LUT R5, RZ, R5, RZ, 0x33, !PT ;  /* 0x00000005ff05d212 */ /* 0x000fc400078e33ff */
[----:B------:R-:W-:Y:S02]  /*2c70*/  VOTE.ANY R17, PT, P0 ;  /* 0x0000000000117806 */ /* 0x000fe400000e0100 */
[----:B------:R-:W-:Y:S02]  /*2c80*/  @!P6 LOP3.LUT R13, RZ, R13, RZ, 0x33, !PT ;  /* 0x0000000dff0de212 */ /* 0x000fe400078e33ff */
[----:B------:R-:W-:Y:S02]  /*2c90*/  LOP3.LUT R4, R5, R4, RZ, 0xc0, !PT ;  /* 0x0000000405047212 */ /* 0x000fe400078ec0ff */
[----:B------:R-:W-:Y:S02]  /*2ca0*/  @!P0 LOP3.LUT R17, RZ, R17, RZ, 0x33, !PT ;  /* 0x00000011ff118212 */ /* 0x000fe400078e33ff */
[----:B------:R-:W-:-:S04]  /*2cb0*/  LOP3.LUT R4, R13, R4, RZ, 0xc0, !PT ;  /* 0x000000040d047212 */ /* 0x000fc800078ec0ff */
[----:B------:R-:W-:Y:S02]  /*2cc0*/  LOP3.LUT R4, R17, R4, RZ, 0xc0, !PT ;  /* 0x0000000411047212 */ /* 0x000fe400078ec0ff */
[----:B------:R-:W-:Y:S02]  /*2cd0*/  SHF.R.U32.HI R17, RZ, UR6, R0 ;  /* 0x00000006ff117c19 */ /* 0x000fe40008011600 */
[----:B------:R-:W1:Y:S01]  /*2ce0*/  FLO.U32 R5, R4 ;  /* 0x0000000400057300 */ /* 0x000e6200000e0000 */
[----:B------:R-:W-:Y:S02]  /*2cf0*/  LOP3.LUT R13, R23, R4, RZ, 0xc0, !PT ;  /* 0x00000004170d7212 */ /* 0x000fe400078ec0ff */
[----:B------:R-:W-:-:S05]  /*2d00*/  LOP3.LUT R17, R17, UR5, RZ, 0x30, !PT ;  /* 0x0000000511117c12 */ /* 0x000fca000f8e30ff */
[----:B------:R-:W4:Y:S01]  /*2d10*/  POPC R13, R13 ;  /* 0x0000000d000d7309 */ /* 0x000f220000000000 */
[----:B-1----:R-:W-:-:S13]  /*2d20*/  ISETP.NE.AND P0, PT, R46, R5, PT ;  /* 0x000000052e00720c */ /* 0x002fda0003f05270 */
[----:B--234-:R-:W-:Y:S05]  /*2d30*/  @P0 BRA `(.L_x_32) ;  /* 0x0000000000080947 */ /* 0x01cfea0003800000 */
[----:B------:R-:W-:-:S06]  /*2d40*/  IMAD R12, R9, 0x4, R22 ;  /* 0x00000004090c7824 */ /* 0x000fcc00078e0216 */
[----:B------:R1:W2:Y:S02]  /*2d50*/  ATOMS.ADD R12, [R12], R13 ;  /* 0x0000000d0c0c738c */ /* 0x0002a40000000000 */
.L_x_32:
[----:B------:R-:W-:Y:S05]  /*2d60*/  BSYNC.RECONVERGENT B0 ;  /* 0x0000000000007941 */ /* 0x000fea0003800200 */
.L_x_31:
[----:B------:R-:W-:Y:S01]  /*2d70*/  R2P PR, R17, 0x7f ;  /* 0x0000007f11007804 */ /* 0x000fe20000000000 */
[----:B--2---:R2:W3:Y:S01]  /*2d80*/  SHFL.IDX PT, R12, R12, R5, 0x1f ;  /* 0x00001f050c0c7589 */ /* 0x0044e200000e0000 */
[----:B------:R-:W-:Y:S11]  /*2d90*/  BSSY.RECONVERGENT B0, `(.L_x_33) ;  /* 0x0000023000007945 */ /* 0x000ff60003800200 */
[----:B------:R-:W-:-:S02]  /*2da0*/  VOTE.ANY R0, PT, P0 ;  /* 0x0000000000007806 */ /* 0x000fc400000e0100 */
[----:B------:R-:W-:Y:S02]  /*2db0*/  VOTE.ANY R9, PT, P1 ;  /* 0x0000000000097806 */ /* 0x000fe400008e0100 */
[----:B------:R-:W-:Y:S02]  /*2dc0*/  @!P0 LOP3.LUT R0, RZ, R0, RZ, 0x33, !PT ;  /* 0x00000000ff008212 */ /* 0x000fe400078e33ff */
[----:B------:R-:W-:Y:S02]  /*2dd0*/  VOTE.ANY R15, PT, P2 ;  /* 0x00000000000f7806 */ /* 0x000fe400010e0100 */
[----:B------:R-:W-:Y:S02]  /*2de0*/  @!P1 LOP3.LUT R9, RZ, R9, RZ, 0x33, !PT ;  /* 0x00000009ff099212 */ /* 0x000fe400078e33ff */
[----:B------:R-:W-:Y:S02]  /*2df0*/  @!P2 LOP3.LUT R15, RZ, R15, RZ, 0x33, !PT ;  /* 0x0000000fff0fa212 */ /* 0x000fe400078e33ff */
[----:B------:R-:W-:-:S02]  /*2e00*/  LOP3.LUT R0, R9, R0, RZ, 0xc0, !PT ;  /* 0x0000000009007212 */ /* 0x000fc400078ec0ff */
[----:B------:R-:W-:Y:S02]  /*2e10*/  VOTE.ANY R9, PT, P3 ;  /* 0x0000000000097806 */ /* 0x000fe400018e0100 */
[----:B------:R-:W-:Y:S02]  /*2e20*/  LOP3.LUT R0, R15, R0, RZ, 0xc0, !PT ;  /* 0x000000000f007212 */ /* 0x000fe400078ec0ff */
[----:B------:R-:W-:Y:S02]  /*2e30*/  LOP3.LUT P0, RZ, R17, 0x80, RZ, 0xc0, !PT ;  /* 0x0000008011ff7812 */ /* 0x000fe4000780c0ff */
[----:B------:R-:W-:Y:S02]  /*2e40*/  VOTE.ANY R15, PT, P4 ;  /* 0x00000000000f7806 */ /* 0x000fe400020e0100 */
[----:B------:R-:W-:Y:S02]  /*2e50*/  @!P3 LOP3.LUT R9, RZ, R9, RZ, 0x33, !PT ;  /* 0x00000009ff09b212 */ /* 0x000fe400078e33ff */
[----:B------:R-:W-:-:S02]  /*2e60*/  @!P4 LOP3.LUT R15, RZ, R15, RZ, 0x33, !PT ;  /* 0x0000000fff0fc212 */ /* 0x000fc400078e33ff */
[----:B------:R-:W-:Y:S02]  /*2e70*/  LOP3.LUT R0, R9, R0, RZ, 0xc0, !PT ;  /* 0x0000000009007212 */ /* 0x000fe400078ec0ff */
[----:B------:R-:W-:Y:S02]  /*2e80*/  VOTE.ANY R9, PT, P5 ;  /* 0x0000000000097806 */ /* 0x000fe400028e0100 */
[----:B------:R-:W-:Y:S02]  /*2e90*/  LOP3.LUT R0, R15, R0, RZ, 0xc0, !PT ;  /* 0x000000000f007212 */ /* 0x000fe400078ec0ff */
[----:B------:R-:W-:Y:S02]  /*2ea0*/  VOTE.ANY R15, PT, P6 ;  /* 0x00000000000f7806 */ /* 0x000fe400030e0100 */
[----:B------:R-:W-:Y:S02]  /*2eb0*/  @!P5 LOP3.LUT R9, RZ, R9, RZ, 0x33, !PT ;  /* 0x00000009ff09d212 */ /* 0x000fe400078e33ff */
[----:B------:R-:W-:-:S02]  /*2ec0*/  VOTE.ANY R19, PT, P0 ;  /* 0x0000000000137806 */ /* 0x000fc400000e0100 */
[----:B------:R-:W-:Y:S02]  /*2ed0*/  @!P6 LOP3.LUT R15, RZ, R15, RZ, 0x33, !PT ;  /* 0x0000000fff0fe212 */ /* 0x000fe400078e33ff */
[----:B------:R-:W-:Y:S02]  /*2ee0*/  LOP3.LUT R0, R9, R0, RZ, 0xc0, !PT ;  /* 0x0000000009007212 */ /* 0x000fe400078ec0ff */
[----:B------:R-:W-:Y:S02]  /*2ef0*/  @!P0 LOP3.LUT R19, RZ, R19, RZ, 0x33, !PT ;  /* 0x00000013ff138212 */ /* 0x000fe400078e33ff */
[----:B------:R-:W-:Y:S02]  /*2f00*/  LOP3.LUT R0, R15, R0, RZ, 0xc0, !PT ;  /* 0x000000000f007212 */ /* 0x000fe400078ec0ff */
[----:B------:R-:W-:Y:S02]  /*2f10*/  SHF.R.U32.HI R15, RZ, UR6, R41 ;  /* 0x00000006ff0f7c19 */ /* 0x000fe40008011629 */
[----:B------:R-:W-:Y:S01]  /*2f20*/  LOP3.LUT R4, R19, R0, RZ, 0xc0, !PT ;  /* 0x0000000013047212 */ /* 0x000fe200078ec0ff */
[----:B------:R-:W-:Y:S01]  /*2f30*/  IMAD.MOV.U32 R0, RZ, RZ, RZ ;  /* 0x000000ffff007224 */ /* 0x000fe200078e00ff */
[----:B------:R-:W-:-:S02]  /*2f40*/  LOP3.LUT R15, R15, UR5, RZ, 0x30, !PT ;  /* 0x000000050f0f7c12 */ /* 0x000fc4000f8e30ff */
[----:B------:R-:W4:Y:S01]  /*2f50*/  FLO.U32 R51, R4 ;  /* 0x0000000400337300 */ /* 0x000f2200000e0000 */
[----:B------:R-:W-:-:S07]  /*2f60*/  LOP3.LUT R10, R23, R4, RZ, 0xc0, !PT ;  /* 0x00000004170a7212 */ /* 0x000fce00078ec0ff */
[----:B------:R-:W0:Y:S01]  /*2f70*/  POPC R10, R10 ;  /* 0x0000000a000a7309 */ /* 0x000e220000000000 */
[----:B----4-:R-:W-:-:S13]  /*2f80*/  ISETP.NE.AND P0, PT, R46, R51, PT ;  /* 0x000000332e00720c */ /* 0x010fda0003f05270 */
[----:B0-23--:R-:W-:Y:S05]  /*2f90*/  @P0 BRA `(.L_x_34) ;  /* 0x0000000000080947 */ /* 0x00dfea0003800000 */
[----:B------:R-:W-:-:S05]  /*2fa0*/  IMAD R17, R17, 0x4, R22 ;  /* 0x0000000411117824 */ /* 0x000fca00078e0216 */
[----:B------:R0:W2:Y:S02]  /*2fb0*/  ATOMS.ADD R0, [R17], R10 ;  /* 0x0000000a1100738c */ /* 0x0000a40000000000 */
.L_x_34:
[----:B------:R-:W-:Y:S05]  /*2fc0*/  BSYNC.RECONVERGENT B0 ;  /* 0x0000000000007941 */ /* 0x000fea0003800200 */
.L_x_33:
        /* <DEDUP_REMOVED lines=21> */
[----:B0-----:R-:W-:-:S02]  /*3120*/  VOTE.ANY R17, PT, P0 ;  /* 0x0000000000117806 */ /* 0x001fc400000e0100 */
[----:B------:R-:W-:Y:S02]  /*3130*/  @!P6 LOP3.LUT R9, RZ, R9, RZ, 0x33, !PT ;  /* 0x00000009ff09e212 */ /* 0x000fe400078e33ff */
[----:B------:R-:W-:Y:S02]  /*3140*/  LOP3.LUT R4, R5, R4, RZ, 0xc0, !PT ;  /* 0x0000000405047212 */ /* 0x000fe400078ec0ff */
[----:B------:R-:W-:Y:S02]  /*3150*/  @!P0 LOP3.LUT R17, RZ, R17, RZ, 0x33, !PT ;  /* 0x00000011ff118212 */ /* 0x000fe400078e33ff */
[----:B------:R-:W-:-:S04]  /*3160*/  LOP3.LUT R4, R9, R4, RZ, 0xc0, !PT ;  /* 0x0000000409047212 */ /* 0x000fc800078ec0ff */
[----:B------:R-:W-:Y:S01]  /*3170*/  LOP3.LUT R6, R17, R4, RZ, 0xc0, !PT ;  /* 0x0000000411067212 */ /* 0x000fe200078ec0ff */
[----:B------:R-:W-:Y:S01]  /*3180*/  IMAD.MOV.U32 R4, RZ, RZ, RZ ;  /* 0x000000ffff047224 */ /* 0x000fe200078e00ff */
[----:B------:R-:W-:Y:S02]  /*3190*/  SHF.R.U32.HI R17, RZ, UR6, R40 ;  /* 0x00000006ff117c19 */ /* 0x000fe40008011628 */
[----:B------:R-:W0:Y:S01]  /*31a0*/  FLO.U32 R45, R6 ;  /* 0x00000006002d7300 */ /* 0x000e2200000e0000 */
[----:B------:R-:W-:Y:S02]  /*31b0*/  LOP3.LUT R9, R23, R6, RZ, 0xc0, !PT ;  /* 0x0000000617097212 */ /* 0x000fe400078ec0ff */
[----:B------:R-:W-:-:S05]  /*31c0*/  LOP3.LUT R17, R17, UR5, RZ, 0x30, !PT ;  /* 0x0000000511117c12 */ /* 0x000fca000f8e30ff */
[----:B------:R-:W4:Y:S01]  /*31d0*/  POPC R9, R9 ;  /* 0x0000000900097309 */ /* 0x000f220000000000 */
[----:B0-----:R-:W-:-:S13]  /*31e0*/  ISETP.NE.AND P0, PT, R46, R45, PT ;  /* 0x0000002d2e00720c */ /* 0x001fda0003f05270 */
[----:B--234-:R-:W-:Y:S05]  /*31f0*/  @P0 BRA `(.L_x_36) ;  /* 0x0000000000080947 */ /* 0x01cfea0003800000 */
[----:B------:R-:W-:-:S06]  /*3200*/  IMAD R4, R15, 0x4, R22 ;  /* 0x000000040f047824 */ /* 0x000fcc00078e0216 */
[----:B------:R0:W2:Y:S02]  /*3210*/  ATOMS.ADD R4, [R4], R9 ;  /* 0x000000090404738c */ /* 0x0000a40000000000 */
.L_x_36:
[----:B------:R-:W-:Y:S05]  /*3220*/  BSYNC.RECONVERGENT B0 ;  /* 0x0000000000007941 */ /* 0x000fea0003800200 */
.L_x_35:
[----:B------:R-:W-:Y:S01]  /*3230*/  R2P PR, R17, 0x7f ;  /* 0x0000007f11007804 */ /* 0x000fe20000000000 */
[----:B--2---:R2:W3:Y:S01]  /*3240*/  SHFL.IDX PT, R45, R4, R45, 0x1f ;  /* 0x00001f2d042d7589 */ /* 0x0044e200000e0000 */
[----:B------:R-:W-:Y:S01]  /*3250*/  BSSY.RECONVERGENT B0, `(.L_x_37) ;  /* 0x0000023000007945 */ /* 0x000fe20003800200 */
[----:B------:R-:W-:-:S10]  /*3260*/  IMAD.MOV.U32 R6, RZ, RZ, RZ ;  /* 0x000000ffff067224 */ /* 0x000fd400078e00ff */
[----:B------:R-:W-:Y:S02]  /*3270*/  VOTE.ANY R0, PT, P0 ;  /* 0x0000000000007806 */ /* 0x000fe400000e0100 */
[----:B------:R-:W-:Y:S02]  /*3280*/  VOTE.ANY R5, PT, P1 ;  /* 0x0000000000057806 */ /* 0x000fe400008e0100 */
        /* <DEDUP_REMOVED lines=20> */
[----:B------:R-:W-:Y:S02]  /*33d0*/  LOP3.LUT R0, R15, R0, RZ, 0xc0, !PT ;  /* 0x000000000f007212 */ /* 0x000fe400078ec0ff */
[----:B------:R-:W-:-:S02]  /*33e0*/  SHF.R.U32.HI R15, RZ, UR6, R39 ;  /* 0x00000006ff0f7c19 */ /* 0x000fc40008011627 */
[----:B------:R-:W-:Y:S02]  /*33f0*/  LOP3.LUT R0, R19, R0, RZ, 0xc0, !PT ;  /* 0x0000000013007212 */ /* 0x000fe400078ec0ff */
[----:B------:R-:W-:Y:S02]  /*3400*/  LOP3.LUT R15, R15, UR5, RZ, 0x30, !PT ;  /* 0x000000050f0f7c12 */ /* 0x000fe4000f8e30ff */
[----:B------:R-:W4:Y:S01]  /*3410*/  FLO.U32 R19, R0 ;  /* 0x0000000000137300 */ /* 0x000f2200000e0000 */
[----:B------:R-:W-:-:S07]  /*3420*/  LOP3.LUT R5, R23, R0, RZ, 0xc0, !PT ;  /* 0x0000000017057212 */ /* 0x000fce00078ec0ff */
[----:B------:R-:W0:Y:S01]  /*3430*/  POPC R5, R5 ;  /* 0x0000000500057309 */ /* 0x000e220000000000 */
[----:B----4-:R-:W-:-:S13]  /*3440*/  ISETP.NE.AND P0, PT, R46, R19, PT ;  /* 0x000000132e00720c */ /* 0x010fda0003f05270 */
[----:B0-23--:R-:W-:Y:S05]  /*3450*/  @P0 BRA `(.L_x_38) ;  /* 0x0000000000080947 */ /* 0x00dfea0003800000 */
[----:B------:R-:W-:-:S06]  /*3460*/  IMAD R6, R17, 0x4, R22 ;  /* 0x0000000411067824 */ /* 0x000fcc00078e0216 */
[----:B------:R0:W2:Y:S02]  /*3470*/  ATOMS.ADD R6, [R6], R5 ;  /* 0x000000050606738c */ /* 0x0000a40000000000 */
.L_x_38:
[----:B------:R-:W-:Y:S05]  /*3480*/  BSYNC.RECONVERGENT B0 ;  /* 0x0000000000007941 */ /* 0x000fea0003800200 */
.L_x_37:
        /* <DEDUP_REMOVED lines=37> */
.L_x_40:
[----:B------:R-:W-:Y:S05]  /*36e0*/  BSYNC.RECONVERGENT B0 ;  /* 0x0000000000007941 */ /* 0x000fea0003800200 */
.L_x_39:
[----:B------:R-:W-:Y:S01]  /*36f0*/  R2P PR, R17, 0x7f ;  /* 0x0000007f11007804 */ /* 0x000fe20000000000 */
[----:B--2---:R2:W3:Y:S01]  /*3700*/  SHFL.IDX PT, R47, R0, R47, 0x1f ;  /* 0x00001f2f002f7589 */ /* 0x0044e200000e0000 */
[----:B------:R-:W-:Y:S11]  /*3710*/  BSSY.RECONVERGENT B0, `(.L_x_41) ;  /* 0x0000021000007945 */ /* 0x000ff60003800200 */
[----:B0-----:R-:W-:-:S02]  /*3720*/  VOTE.ANY R15, PT, P0 ;  /* 0x00000000000f7806 */ /* 0x001fc400000e0100 */
        /* <DEDUP_REMOVED lines=19> */
[----:B------:R-:W-:Y:S01]  /*3860*/  LOP3.LUT R15, R16, R15, RZ, 0xc0, !PT ;  /* 0x0000000f100f7212 */ /* 0x000fe200078ec0ff */
[----:B------:R-:W-:Y:S01]  /*3870*/  IMAD.MOV.U32 R16, RZ, RZ, RZ ;  /* 0x000000ffff107224 */ /* 0x000fe200078e00ff */
[----:B------:R-:W-:Y:S02]  /*3880*/  @!P0 LOP3.LUT R20, RZ, R20, RZ, 0x33, !PT ;  /* 0x00000014ff148212 */ /* 0x000fe400078e33ff */
[----:B------:R-:W-:-:S04]  /*3890*/  LOP3.LUT R15, R18, R15, RZ, 0xc0, !PT ;  /* 0x0000000f120f7212 */ /* 0x000fc800078ec0ff */
[----:B------:R-:W-:-:S04]  /*38a0*/  LOP3.LUT R20, R20, R15, RZ, 0xc0, !PT ;  /* 0x0000000f14147212 */ /* 0x000fc800078ec0ff */
[----:B------:R-:W0:Y:S01]  /*38b0*/  FLO.U32 R49, R20 ;  /* 0x0000001400317300 */ /* 0x000e2200000e0000 */
[----:B------:R-:W-:-:S07]  /*38c0*/  LOP3.LUT R50, R23, R20, RZ, 0xc0, !PT ;  /* 0x0000001417327212 */ /* 0x000fce00078ec0ff */
[----:B------:R-:W4:Y:S01]  /*38d0*/  POPC R50, R50 ;  /* 0x0000003200327309 */ /* 0x000f220000000000 */
[----:B0-----:R-:W-:-:S13]  /*38e0*/  ISETP.NE.AND P0, PT, R46, R49, PT ;  /* 0x000000312e00720c */ /* 0x001fda0003f05270 */
[----:B--234-:R-:W-:Y:S05]  /*38f0*/  @P0 BRA `(.L_x_42) ;  /* 0x0000000000080947 */ /* 0x01cfea0003800000 */
[----:B------:R-:W-:-:S05]  /*3900*/  IMAD R17, R17, 0x4, R22 ;  /* 0x0000000411117824 */ /* 0x000fca00078e0216 */
[----:B------:R0:W2:Y:S02]  /*3910*/  ATOMS.ADD R16, [R17], R50 ;  /* 0x000000321110738c */ /* 0x0000a40000000000 */
.L_x_42:
[----:B------:R-:W-:Y:S05]  /*3920*/  BSYNC.RECONVERGENT B0 ;  /* 0x0000000000007941 */ /* 0x000fea0003800200 */
.L_x_41:
[----:B------:R-:W-:Y:S01]  /*3930*/  R2P PR, R11, 0x7f ;  /* 0x0000007f0b007804 */ /* 0x000fe20000000000 */
[----:B--2---:R2:W3:Y:S01]  /*3940*/  SHFL.IDX PT, R49, R16, R49, 0x1f ;  /* 0x00001f3110317589 */ /* 0x0044e200000e0000 */
[----:B------:R-:W-:Y:S01]  /*3950*/  BSSY.RECONVERGENT B0, `(.L_x_43) ;  /* 0x0000021000007945 */ /* 0x000fe20003800200 */
[----:B------:R-:W-:-:S10]  /*3960*/  IMAD.MOV.U32 R20, RZ, RZ, RZ ;  /* 0x000000ffff147224 */ /* 0x000fd400078e00ff */
[----:B------:R-:W-:Y:S02]  /*3970*/  VOTE.ANY R0, PT, P0 ;  /* 0x0000000000007806 */ /* 0x000fe400000e0100 */
[----:B------:R-:W-:Y:S02]  /*3980*/  VOTE.ANY R15, PT, P1 ;  /* 0x00000000000f7806 */ /* 0x000fe400008e0100 */
[----:B------:R-:W-:Y:S02]  /*3990*/  @!P0 LOP3.LUT R0, RZ, R0, RZ, 0x33, !PT ;  /* 0x00000000ff008212 */ /* 0x000fe400078e33ff */
[----:B0-----:R-:W-:Y:S02]  /*39a0*/  VOTE.ANY R17, PT, P2 ;  /* 0x0000000000117806 */ /* 0x001fe400010e0100 */
        /* <DEDUP_REMOVED lines=25> */
[----:B------:R-:W-:-:S06]  /*3b40*/  IMAD R20, R11, 0x4, R22 ;  /* 0x000000040b147824 */ /* 0x000fcc00078e0216 */
[----:B------:R0:W2:Y:S02]  /*3b50*/  ATOMS.ADD R20, [R20], R21 ;  /* 0x000000151414738c */ /* 0x0000a40000000000 */
.L_x_44:
[----:B------:R-:W-:Y:S05]  /*3b60*/  BSYNC.RECONVERGENT B0 ;  /* 0x0000000000007941 */ /* 0x000fea0003800200 */
.L_x_43:
[----:B------:R-:W-:Y:S01]  /*3b70*/  R2P PR, R7, 0x7f ;  /* 0x0000007f07007804 */ /* 0x000fe20000000000 */
[----:B--2---:R2:W3:Y:S01]  /*3b80*/  SHFL.IDX PT, R20, R20, R15, 0x1f ;  /* 0x00001f0f14147589 */ /* 0x0044e200000e0000 */
[----:B------:R-:W-:Y:S01]  /*3b90*/  BSSY.RECONVERGENT B0, `(.L_x_45) ;  /* 0x0000023000007945 */ /* 0x000fe20003800200 */
[----:B------:R-:W-:-:S10]  /*3ba0*/  IMAD.MOV.U32 R16, RZ, RZ, RZ ;  /* 0x000000ffff107224 */ /* 0x000fd400078e00ff */
[----:B------:R-:W-:Y:S02]  /*3bb0*/  VOTE.ANY R0, PT, P0 ;  /* 0x0000000000007806 */ /* 0x000fe400000e0100 */
[----:B------:R-:W-:Y:S02]  /*3bc0*/  VOTE.ANY R11, PT, P1 ;  /* 0x00000000000b7806 */ /* 0x000fe400008e0100 */
[----:B------:R-:W-:Y:S02]  /*3bd0*/  @!P0 LOP3.LUT R0, RZ, R0, RZ, 0x33, !PT ;  /* 0x00000000ff008212 */ /* 0x000fe400078e33ff */
[----:B------:R-:W-:Y:S02]  /*3be0*/  @!P1 LOP3.LUT R11, RZ, R11, RZ, 0x33, !PT ;  /* 0x0000000bff0b9212 */ /* 0x000fe400078e33ff */
[----:B------:R-:W-:Y:S02]  /*3bf0*/  VOTE.ANY R17, PT, P2 ;  /* 0x0000000000117806 */ /* 0x000fe400010e0100 */
[----:B------:R-:W-:-:S02]  /*3c00*/  LOP3.LUT R0, R11, R0, RZ, 0xc0, !PT ;  /* 0x000000000b007212 */ /* 0x000fc400078ec0ff */
[----:B------:R-:W-:Y:S02]  /*3c10*/  VOTE.ANY R11, PT, P3 ;  /* 0x00000000000b7806 */ /* 0x000fe400018e0100 */
[----:B------:R-:W-:Y:S02]  /*3c20*/  @!P2 LOP3.LUT R17, RZ, R17, RZ, 0x33, !PT ;  /* 0x00000011ff11a212 */ /* 0x000fe400078e33ff */
[----:B------:R-:W-:Y:S02]  /*3c30*/  @!P3 LOP3.LUT R11, RZ, R11, RZ, 0x33, !PT ;  /* 0x0000000bff0bb212 */ /* 0x000fe400078e33ff */
[----:B------:R-:W-:Y:S02]  /*3c40*/  LOP3.LUT R0, R17, R0, RZ, 0xc0, !PT ;  /* 0x0000000011007212 */ /* 0x000fe400078ec0ff */
[----:B------:R-:W-:Y:S02]  /*3c50*/  LOP3.LUT P0, RZ, R7, 0x80, RZ, 0xc0, !PT ;  /* 0x0000008007ff7812 */ /* 0x000fe4000780c0ff */
[----:B------:R-:W-:-:S02]  /*3c60*/  VOTE.ANY R17, PT, P4 ;  /* 0x0000000000117806 */ /* 0x000fc400020e0100 */
[----:B------:R-:W-:Y:S02]  /*3c70*/  LOP3.LUT R0, R11, R0, RZ, 0xc0, !PT ;  /* 0x000000000b007212 */ /* 0x000fe400078ec0ff */
[----:B------:R-:W-:Y:S02]  /*3c80*/  VOTE.ANY R11, PT, P5 ;  /* 0x00000000000b7806 */ /* 0x000fe400028e0100 */
[----:B------:R-:W-:Y:S02]  /*3c90*/  @!P4 LOP3.LUT R17, RZ, R17, RZ, 0x33, !PT ;  /* 0x00000011ff11c212 */ /* 0x000fe400078e33ff */
[----:B------:R-:W-:Y:S02]  /*3ca0*/  @!P5 LOP3.LUT R11, RZ, R11, RZ, 0x33, !PT ;  /* 0x0000000bff0bd212 */ /* 0x000fe400078e33ff */
[----:B------:R-:W-:Y:S02]  /*3cb0*/  LOP3.LUT R0, R17, R0, RZ, 0xc0, !PT ;  /* 0x0000000011007212 */ /* 0x000fe400078ec0ff */
[----:B------:R-:W-:-:S02]  /*3cc0*/  VOTE.ANY R17, PT, P6 ;  /* 0x0000000000117806 */ /* 0x000fc400030e0100 */
[----:B------:R-:W-:Y:S02]  /*3cd0*/  LOP3.LUT R0, R11, R0, RZ, 0xc0, !PT ;  /* 0x000000000b007212 */ /* 0x000fe400078ec0ff */
[----:B------:R-:W-:Y:S02]  /*3ce0*/  VOTE.ANY R11, PT, P0 ;  /* 0x00000000000b7806 */ /* 0x000fe400000e0100 */
[----:B------:R-:W-:Y:S02]  /*3cf0*/  @!P6 LOP3.LUT R17, RZ, R17, RZ, 0x33, !PT ;  /* 0x00000011ff11e212 */ /* 0x000fe400078e33ff */
[----:B------:R-:W-:Y:S02]  /*3d00*/  @!P0 LOP3.LUT R11, RZ, R11, RZ, 0x33, !PT ;  /* 0x0000000bff0b8212 */ /* 0x000fe400078e33ff */
[----:B------:R-:W-:-:S04]  /*3d10*/  LOP3.LUT R0, R17, R0, RZ, 0xc0, !PT ;  /* 0x0000000011007212 */ /* 0x000fc800078ec0ff */
[----:B------:R-:W-:Y:S02]  /*3d20*/  LOP3.LUT R48, R11, R0, RZ, 0xc0, !PT ;  /* 0x000000000b307212 */ /* 0x000fe400078ec0ff */
[----:B------:R-:W-:Y:S02]  /*3d30*/  SHF.R.U32.HI R0, RZ, UR6, R36 ;  /* 0x00000006ff007c19 */ /* 0x000fe40008011624 */
[----:B------:R-:W4:Y:S01]  /*3d40*/  FLO.U32 R18, R48 ;  /* 0x0000003000127300 */ /* 0x000f2200000e0000 */
[----:B------:R-:W-:Y:S02]  /*3d50*/  LOP3.LUT R19, R23, R48, RZ, 0xc0, !PT ;  /* 0x0000003017137212 */ /* 0x000fe400078ec0ff */
[----:B------:R-:W-:-:S05]  /*3d60*/  LOP3.LUT R0, R0, UR5, RZ, 0x30, !PT ;  /* 0x0000000500007c12 */ /* 0x000fca000f8e30ff */
[----:B------:R-:W0:Y:S01]  /*3d70*/  POPC R19, R19 ;  /* 0x0000001300137309 */ /* 0x000e220000000000 */
[----:B----4-:R-:W-:-:S13]  /*3d80*/  ISETP.NE.AND P0, PT, R46, R18, PT ;  /* 0x000000122e00720c */ /* 0x010fda0003f05270 */
[----:B0-23--:R-:W-:Y:S05]  /*3d90*/  @P0 BRA `(.L_x_46) ;  /* 0x0000000000080947 */ /* 0x00dfea0003800000 */
[----:B------:R-:W-:-:S06]  /*3da0*/  IMAD R16, R7, 0x4, R22 ;  /* 0x0000000407107824 */ /* 0x000fcc00078e0216 */
[----:B------:R0:W2:Y:S02]  /*3db0*/  ATOMS.ADD R16, [R16], R19 ;  /* 0x000000131010738c */ /* 0x0000a40000000000 */
.L_x_46:
[----:B------:R-:W-:Y:S05]  /*3dc0*/  BSYNC.RECONVERGENT B0 ;  /* 0x0000000000007941 */ /* 0x000fea0003800200 */
.L_x_45:
[----:B------:R-:W-:Y:S01]  /*3dd0*/  R2P PR, R0, 0x7f ;  /* 0x0000007f00007804 */ /* 0x000fe20000000000 */
[----:B--2---:R2:W3:Y:S01]  /*3de0*/  SHFL.IDX PT, R18, R16, R18, 0x1f ;  /* 0x00001f1210127589 */ /* 0x0044e200000e0000 */
[----:B------:R-:W-:Y:S01]  /*3df0*/  SHF.R.U32.HI R11, RZ, UR6, R35 ;  /* 0x00000006ff0b7c19 */ /* 0x000fe20008011623 */
[----:B------:R-:W-:Y:S01]  /*3e00*/  BSSY.RECONVERGENT B0, `(.L_x_47) ;  /* 0x0000022000007945 */ /* 0x000fe20003800200 */
[----:B------:R-:W-:Y:S02]  /*3e10*/  IMAD.MOV.U32 R15, RZ, RZ, RZ ;  /* 0x000000ffff0f7224 */ /* 0x000fe400078e00ff */
[----:B------:R-:W-:-:S07]  /*3e20*/  LOP3.LUT R11, R11, UR5, RZ, 0x30, !PT ;  /* 0x000000050b0b7c12 */ /* 0x000fce000f8e30ff */
[----:B------:R-:W-:Y:S02]  /*3e30*/  VOTE.ANY R7, PT, P0 ;  /* 0x0000000000077806 */ /* 0x000fe400000e0100 */
[----:B------:R-:W-:Y:S02]  /*3e40*/  VOTE.ANY R48, PT, P1 ;  /* 0x0000000000307806 */ /* 0x000fe400008e0100 */
[----:B------:R-:W-:Y:S02]  /*3e50*/  @!P0 LOP3.LUT R7, RZ, R7, RZ, 0x33, !PT ;  /* 0x00000007ff078212 */ /* 0x000fe400078e33ff */
[----:B------:R-:W-:Y:S02]  /*3e60*/  @!P1 LOP3.LUT R48, RZ, R48, RZ, 0x33, !PT ;  /* 0x00000030ff309212 */ /* 0x000fe400078e33ff */
[----:B------:R-:W-:Y:S02]  /*3e70*/  LOP3.LUT P0, RZ, R0, 0x80, RZ, 0xc0, !PT ;  /* 0x0000008000ff7812 */ /* 0x000fe4000780c0ff */
[----:B------:R-:W-:-:S02]  /*3e80*/  LOP3.LUT R7, R48, R7, RZ, 0xc0, !PT ;  /* 0x0000000730077212 */ /* 0x000fc400078ec0ff */
[----:B------:R-:W-:-:S04]  /*3e90*/  VOTE.ANY R48, PT, P2 ;  /* 0x0000000000307806 */ /* 0x000fc800010e0100 */
[----:B------:R-:W-:-:S04]  /*3ea0*/  @!P2 LOP3.LUT R48, RZ, R48, RZ, 0x33, !PT ;  /* 0x00000030ff30a212 */ /* 0x000fc800078e33ff */
[----:B------:R-:W-:Y:S02]  /*3eb0*/  LOP3.LUT R7, R48, R7, RZ, 0xc0, !PT ;  /* 0x0000000730077212 */ /* 0x000fe400078ec0ff */
        /* <DEDUP_REMOVED lines=14> */
[----:B------:R-:W-:-:S04]  /*3fa0*/  LOP3.LUT R48, R48, R7, RZ, 0xc0, !PT ;  /* 0x0000000730307212 */ /* 0x000fc800078ec0ff */
[----:B------:R-:W4:Y:S01]  /*3fb0*/  FLO.U32 R52, R48 ;  /* 0x0000003000347300 */ /* 0x000f2200000e0000 */
[----:B------:R-:W-:-:S07]  /*3fc0*/  LOP3.LUT R17, R23, R48, RZ, 0xc0, !PT ;  /* 0x0000003017117212 */ /* 0x000fce00078ec0ff */
[----:B------:R-:W0:Y:S01]  /*3fd0*/  POPC R17, R17 ;  /* 0x0000001100117309 */ /* 0x000e220000000000 */
[----:B----4-:R-:W-:-:S13]  /*3fe0*/  ISETP.NE.AND P0, PT, R46, R52, PT ;  /* 0x000000342e00720c */ /* 0x010fda0003f05270 */
[----:B0-23--:R-:W-:Y:S05]  /*3ff0*/  @P0 BRA `(.L_x_48) ;  /* 0x0000000000080947 */ /* 0x00dfea0003800000 */
[----:B------:R-:W-:-:S05]  /*4000*/  IMAD R0, R0, 0x4, R22 ;  /* 0x0000000400007824 */ /* 0x000fca00078e0216 */
[----:B------:R0:W2:Y:S02]  /*4010*/  ATOMS.ADD R15, [R0], R17 ;  /* 0x00000011000f738c */ /* 0x0000a40000000000 */
.L_x_48:
[----:B------:R-:W-:Y:S05]  /*4020*/  BSYNC.RECONVERGENT B0 ;  /* 0x0000000000007941 */ /* 0x000fea0003800200 */
.L_x_47:
[----:B------:R-:W-:Y:S01]  /*4030*/  R2P PR, R11, 0x7f ;  /* 0x0000007f0b007804 */ /* 0x000fe20000000000 */
[----:B--2---:R2:W3:Y:S01]  /*4040*/  SHFL.IDX PT, R16, R15, R52, 0x1f ;  /* 0x00001f340f107589 */ /* 0x0044e200000e0000 */
[----:B------:R-:W-:Y:S11]  /*4050*/  BSSY.RECONVERGENT B0, `(.L_x_49) ;  /* 0x0000023000007945 */ /* 0x000ff60003800200 */
[----:B0-----:R-:W-:-:S02]  /*4060*/  VOTE.ANY R0, PT, P0 ;  /* 0x0000000000007806 */ /* 0x001fc400000e0100 */
[----:B------:R-:W-:Y:S02]  /*4070*/  VOTE.ANY R7, PT, P1 ;  /* 0x0000000000077806 */ /* 0x000fe400008e0100 */
[----:B------:R-:W-:Y:S02]  /*4080*/  @!P0 LOP3.LUT R0, RZ, R0, RZ, 0x33, !PT ;  /* 0x00000000ff008212 */ /* 0x000fe400078e33ff */
[----:B------:R-:W-:Y:S02]  /*4090*/  @!P1 LOP3.LUT R7, RZ, R7, RZ, 0x33, !PT ;  /* 0x00000007ff079212 */ /* 0x000fe400078e33ff */
[----:B------:R-:W-:Y:S02]  /*40a0*/  LOP3.LUT P0, RZ, R11, 0x80, RZ, 0xc0, !PT ;  /* 0x000000800bff7812 */ /* 0x000fe4000780c0ff */
        /* <DEDUP_REMOVED lines=19> */
[----:B------:R0:W4:Y:S01]  /*41e0*/  FLO.U32 R7, R0 ;  /* 0x0000000000077300 */ /* 0x00012200000e0000 */
[----:B------:R-:W-:-:S07]  /*41f0*/  LOP3.LUT R48, R23, R0, RZ, 0xc0, !PT ;  /* 0x0000000017307212 */ /* 0x000fce00078ec0ff */
[----:B--2---:R2:W1:Y:S01]  /*4200*/  POPC R15, R48 ;  /* 0x00000030000f7309 */ /* 0x0044620000000000 */
[----:B0-----:R-:W-:-:S04]  /*4210*/  SHF.R.U32.HI R0, RZ, UR6, R34 ;  /* 0x00000006ff007c19 */ /* 0x001fc80008011622 */
[----:B------:R-:W-:Y:S02]  /*4220*/  LOP3.LUT R0, R0, UR5, RZ, 0x30, !PT ;  /* 0x0000000500007c12 */ /* 0x000fe4000f8e30ff */
[----:B----4-:R-:W-:Y:S01]  /*4230*/  ISETP.NE.AND P0, PT, R46, R7, PT ;  /* 0x000000072e00720c */ /* 0x010fe20003f05270 */
[----:B--2---:R-:W-:-:S12]  /*4240*/  IMAD.MOV.U32 R48, RZ, RZ, RZ ;  /* 0x000000ffff307224 */ /* 0x004fd800078e00ff */
[----:B-1-3--:R-:W-:Y:S05]  /*4250*/  @P0 BRA `(.L_x_50) ;  /* 0x0000000000080947 */ /* 0x00afea0003800000 */
[----:B------:R-:W-:-:S06]  /*4260*/  IMAD R48, R11, 0x4, R22 ;  /* 0x000000040b307824 */ /* 0x000fcc00078e0216 */
[----:B------:R0:W1:Y:S02]  /*4270*/  ATOMS.ADD R48, [R48], R15 ;  /* 0x0000000f3030738c */ /* 0x0000640000000000 */
.L_x_50:
[----:B------:R-:W-:Y:S05]  /*4280*/  BSYNC.RECONVERGENT B0 ;  /* 0x0000000000007941 */ /* 0x000fea0003800200 */
.L_x_49:
[----:B------:R-:W-:Y:S01]  /*4290*/  R2P PR, R0, 0x7f ;  /* 0x0000007f00007804 */ /* 0x000fe20000000000 */
[----:B------:R-:W-:Y:S01]  /*42a0*/  IMAD.IADD R14, R14, 0x1, R8 ;  /* 0x000000010e0e7824 */ /* 0x000fe200078e0208 */
[----:B------:R-:W-:Y:S01]  /*42b0*/  BSSY.RECONVERGENT B0, `(.L_x_51) ;  /* 0x0000025000007945 */ /* 0x000fe20003800200 */
[----:B------:R-:W-:Y:S02]  /*42c0*/  IMAD.IADD R13, R13, 0x1, R12 ;  /* 0x000000010d0d7824 */ /* 0x000fe400078e020c */
[----:B-1----:R1:W2:Y:S08]  /*42d0*/  SHFL.IDX PT, R12, R48, R7, 0x1f ;  /* 0x00001f07300c7589 */ /* 0x0022b000000e0000 */
[----:B------:R-:W-:-:S02]  /*42e0*/  VOTE.ANY R11, PT, P0 ;  /* 0x00000000000b7806 */ /* 0x000fc400000e0100 */
[----:B------:R-:W-:Y:S01]  /*42f0*/  VOTE.ANY R8, PT, P1 ;  /* 0x0000000000087806 */ /* 0x000fe200008e0100 */
[----:B-1----:R-:W-:Y:S01]  /*4300*/  IMAD.MOV.U32 R7, RZ, RZ, RZ ;  /* 0x000000ffff077224 */ /* 0x002fe200078e00ff */
        /* <DEDUP_REMOVED lines=22> */
[----:B------:R1:W3:Y:S01]  /*4470*/  FLO.U32 R8, R52 ;  /* 0x0000003400087300 */ /* 0x0002e200000e0000 */
[----:B------:R-:W-:-:S07]  /*4480*/  LOP3.LUT R11, R23, R52, RZ, 0xc0, !PT ;  /* 0x00000034170b7212 */ /* 0x000fce00078ec0ff */
[----:B------:R-:W4:Y:S01]  /*4490*/  POPC R11, R11 ;  /* 0x0000000b000b7309 */ /* 0x000f220000000000 */
[----:B-1----:R-:W-:-:S04]  /*44a0*/  SHF.R.U32.HI R52, RZ, UR6, R26 ;  /* 0x00000006ff347c19 */ /* 0x002fc8000801161a */
[----:B------:R-:W-:Y:S02]  /*44b0*/  LOP3.LUT R48, R52, UR5, RZ, 0x30, !PT ;  /* 0x0000000534307c12 */ /* 0x000fe4000f8e30ff */
[----:B---3--:R-:W-:-:S13]  /*44c0*/  ISETP.NE.AND P0, PT, R46, R8, PT ;  /* 0x000000082e00720c */ /* 0x008fda0003f05270 */
[----:B--2-4-:R-:W-:Y:S05]  /*44d0*/  @P0 BRA `(.L_x_52) ;  /* 0x0000000000080947 */ /* 0x014fea0003800000 */
[----:B------:R-:W-:-:S05]  /*44e0*/  IMAD R0, R0, 0x4, R22 ;  /* 0x0000000400007824 */ /* 0x000fca00078e0216 */
[----:B------:R1:W2:Y:S02]  /*44f0*/  ATOMS.ADD R7, [R0], R11 ;  /* 0x0000000b0007738c */ /* 0x0002a40000000000 */
.L_x_52:
[----:B------:R-:W-:Y:S05]  /*4500*/  BSYNC.RECONVERGENT B0 ;  /* 0x0000000000007941 */ /* 0x000fea0003800200 */
.L_x_51:
[----:B------:R-:W-:Y:S01]  /*4510*/  R2P PR, R48, 0x7f ;  /* 0x0000007f30007804 */ /* 0x000fe20000000000 */
[----:B------:R-:W-:Y:S01]  /*4520*/  IMAD.IADD R10, R10, 0x1, R51 ;  /* 0x000000010a0a7824 */ /* 0x000fe200078e0233 */
[----:B--2---:R2:W3:Y:S01]  /*4530*/  SHFL.IDX PT, R8, R7, R8, 0x1f ;  /* 0x00001f0807087589 */ /* 0x0044e200000e0000 */
[----:B------:R-:W-:Y:S01]  /*4540*/  BSSY.RECONVERGENT B0, `(.L_x_53) ;  /* 0x0000024000007945 */ /* 0x000fe20003800200 */
[----:B------:R-:W-:Y:S02]  /*4550*/  IMAD.IADD R9, R9, 0x1, R45 ;  /* 0x0000000109097824 */ /* 0x000fe400078e022d */
[----:B------:R-:W-:-:S07]  /*4560*/  IMAD.MOV.U32 R45, RZ, RZ, RZ ;  /* 0x000000ffff2d7224 */ /* 0x000fce00078e00ff */
[----:B-1----:R-:W-:Y:S02]  /*4570*/  VOTE.ANY R0, PT, P0 ;  /* 0x0000000000007806 */ /* 0x002fe400000e0100 */
        /* <DEDUP_REMOVED lines=23> */
[----:B------:R-:W-:Y:S02]  /*46f0*/  SHF.R.U32.HI R51, RZ, UR6, R33 ;  /* 0x00000006ff337c19 */ /* 0x000fe40008011621 */
[----:B------:R1:W4:Y:S02]  /*4700*/  FLO.U32 R0, R52 ;  /* 0x0000003400007300 */ /* 0x00032400000e0000 */
[----:B------:R-:W-:Y:S02]  /*4710*/  LOP3.LUT R51, R51, UR5, RZ, 0x30, !PT ;  /* 0x0000000533337c12 */ /* 0x000fe4000f8e30ff */
[----:B-1----:R-:W-:-:S04]  /*4720*/  LOP3.LUT R52, R23, R52, RZ, 0xc0, !PT ;  /* 0x0000003417347212 */ /* 0x002fc800078ec0ff */
[----:B--2---:R1:W2:Y:S01]  /*4730*/  POPC R7, R52 ;  /* 0x0000003400077309 */ /* 0x0042a20000000000 */
[----:B----4-:R-:W-:-:S13]  /*4740*/  ISETP.NE.AND P0, PT, R46, R0, PT ;  /* 0x000000002e00720c */ /* 0x010fda0003f05270 */
[----:B-123--:R-:W-:Y:S05]  /*4750*/  @P0 BRA `(.L_x_54) ;  /* 0x0000000000080947 */ /* 0x00efea0003800000 */
[----:B------:R-:W-:-:S05]  /*4760*/  IMAD R48, R48, 0x4, R22 ;  /* 0x0000000430307824 */ /* 0x000fca00078e0216 */
[----:B------:R1:W2:Y:S02]  /*4770*/  ATOMS.ADD R45, [R48], R7 ;  /* 0x00000007302d738c */ /* 0x0002a40000000000 */
.L_x_54:
[----:B------:R-:W-:Y:S05]  /*4780*/  BSYNC.RECONVERGENT B0 ;  /* 0x0000000000007941 */ /* 0x000fea0003800200 */
.L_x_53:
[----:B------:R-:W-:Y:S01]  /*4790*/  R2P PR, R51, 0x7f ;  /* 0x0000007f33007804 */ /* 0x000fe20000000000 */
[----:B------:R-:W-:Y:S01]  /*47a0*/  IMAD.IADD R6, R5, 0x1, R6 ;  /* 0x0000000105067824 */ /* 0x000fe200078e0206 */
[----:B--2---:R2:W3:Y:S01]  /*47b0*/  SHFL.IDX PT, R0, R45, R0, 0x1f ;  /* 0x00001f002d007589 */ /* 0x0044e200000e0000 */
[----:B------:R-:W-:Y:S01]  /*47c0*/  IMAD.IADD R4, R4, 0x1, R47 ;  /* 0x0000000104047824 */ /* 0x000fe200078e022f */
[----:B------:R-:W-:Y:S01]  /*47d0*/  SHF.R.U32.HI R47, RZ, UR6, R32 ;  /* 0x00000006ff2f7c19 */ /* 0x000fe20008011620 */
[----:B------:R-:W-:Y:S03]  /*47e0*/  BSSY.RECONVERGENT B0, `(.L_x_55) ;  /* 0x0000022000007945 */ /* 0x000fe60003800200 */
[----:B------:R-:W-:-:S05]  /*47f0*/  LOP3.LUT R47, R47, UR5, RZ, 0x30, !PT ;  /* 0x000000052f2f7c12 */ /* 0x000fca000f8e30ff */
        /* <DEDUP_REMOVED lines=9> */
[----:B------:R-:W-:Y:S02]  /*4890*/  VOTE.ANY R48, PT, P3 ;  /* 0x0000000000307806 */ /* 0x000fe400018e0100 */
[----:B------:R-:W-:Y:S02]  /*48a0*/  VOTE.ANY R52, PT, P0 ;  /* 0x0000000000347806 */ /* 0x000fe400000e0100 */
[----:B------:R-:W-:Y:S02]  /*48b0*/  @!P3 LOP3.LUT R48, RZ, R48, RZ, 0x33, !PT ;  /* 0x00000030ff30b212 */ /* 0x000fe400078e33ff */
[----:B------:R-:W-:Y:S02]  /*48c0*/  @!P0 LOP3.LUT R52, RZ, R52, RZ, 0x33, !PT ;  /* 0x00000034ff348212 */ /* 0x000fe400078e33ff */
        /* <DEDUP_REMOVED lines=9> */
[----:B------:R-:W-:Y:S01]  /*4960*/  LOP3.LUT R5, R48, R5, RZ, 0xc0, !PT ;  /* 0x0000000530057212 */ /* 0x000fe200078ec0ff */
[----:B------:R-:W-:-:S03]  /*4970*/  IMAD.MOV.U32 R48, RZ, RZ, RZ ;  /* 0x000000ffff307224 */ /* 0x000fc600078e00ff */
[----:B------:R-:W-:-:S04]  /*4980*/  LOP3.LUT R52, R52, R5, RZ, 0xc0, !PT ;  /* 0x0000000534347212 */ /* 0x000fc800078ec0ff */
[----:B------:R1:W4:Y:S02]  /*4990*/  FLO.U32 R5, R52 ;  /* 0x0000003400057300 */ /* 0x00032400000e0000 */
[----:B-1----:R-:W-:-:S06]  /*49a0*/  LOP3.LUT R52, R23, R52, RZ, 0xc0, !PT ;  /* 0x0000003417347212 */ /* 0x002fcc00078ec0ff */
[----:B--2---:R1:W2:Y:S01]  /*49b0*/  POPC R45, R52 ;  /* 0x00000034002d7309 */ /* 0x0042a20000000000 */
[----:B----4-:R-:W-:-:S13]  /*49c0*/  ISETP.NE.AND P0, PT, R46, R5, PT ;  /* 0x000000052e00720c */ /* 0x010fda0003f05270 */
[----:B-1-3--:R-:W-:Y:S05]  /*49d0*/  @P0 BRA `(.L_x_56) ;  /* 0x0000000000080947 */ /* 0x00afea0003800000 */
[----:B------:R-:W-:-:S06]  /*49e0*/  IMAD R48, R51, 0x4, R22 ;  /* 0x0000000433307824 */ /* 0x000fcc00078e0216 */
[----:B--2---:R1:W3:Y:S02]  /*49f0*/  ATOMS.ADD R48, [R48], R45 ;  /* 0x0000002d3030738c */ /* 0x0042e40000000000 */
.L_x_56:
[----:B------:R-:W-:Y:S05]  /*4a00*/  BSYNC.RECONVERGENT B0 ;  /* 0x0000000000007941 */ /* 0x000fea0003800200 */
.L_x_55:
[----:B------:R-:W-:Y:S01]  /*4a10*/  R2P PR, R47, 0x7f ;  /* 0x0000007f2f007804 */ /* 0x000fe20000000000 */
[----:B------:R-:W-:Y:S01]  /*4a20*/  IMAD.IADD R50, R50, 0x1, R49 ;  /* 0x0000000132327824 */ /* 0x000fe200078e0231 */
[----:B---3--:R3:W4:Y:S01]  /*4a30*/  SHFL.IDX PT, R48, R48, R5, 0x1f ;  /* 0x00001f0530307589 */ /* 0x00872200000e0000 */
[----:B------:R-:W-:Y:S01]  /*4a40*/  IMAD.IADD R20, R21, 0x1, R20 ;  /* 0x0000000115147824 */ /* 0x000fe200078e0214 */
[----:B------:R-:W-:Y:S01]  /*4a50*/  SHF.R.U32.HI R21, RZ, UR6, R31 ;  /* 0x00000006ff157c19 */ /* 0x000fe2000801161f */
[----:B------:R-:W-:Y:S03]  /*4a60*/  BSSY.RECONVERGENT B0, `(.L_x_57) ;  /* 0x0000022000007945 */ /* 0x000fe60003800200 */
[----:B---3--:R-:W-:Y:S01]  /*4a70*/  LOP3.LUT R5, R21, UR5, RZ, 0x30, !PT ;  /* 0x0000000515057c12 */ /* 0x008fe2000f8e30ff */
[----:B------:R-:W-:-:S04]  /*4a80*/  IMAD.MOV.U32 R21, RZ, RZ, RZ ;  /* 0x000000ffff157224 */ /* 0x000fc800078e00ff */
        /* <DEDUP_REMOVED lines=23> */
[----:B------:R-:W-:-:S04]  /*4c00*/  LOP3.LUT R52, R49, R52, RZ, 0xc0, !PT ;  /* 0x0000003431347212 */ /* 0x000fc800078ec0ff */
[----:B------:R-:W3:Y:S01]  /*4c10*/  FLO.U32 R49, R52 ;  /* 0x0000003400317300 */ /* 0x000ee200000e0000 */
[----:B------:R-:W-:-:S07]  /*4c20*/  LOP3.LUT R51, R23, R52, RZ, 0xc0, !PT ;  /* 0x0000003417337212 */ /* 0x000fce00078ec0ff */
[----:B------:R-:W0:Y:S01]  /*4c30*/  POPC R51, R51 ;  /* 0x0000003300337309 */ /* 0x000e220000000000 */
[----:B---3--:R-:W-:-:S13]  /*4c40*/  ISETP.NE.AND P0, PT, R46, R49, PT ;  /* 0x000000312e00720c */ /* 0x008fda0003f05270 */
[----:B0---4-:R-:W-:Y:S05]  /*4c50*/  @P0 BRA `(.L_x_58) ;  /* 0x0000000000080947 */ /* 0x011fea0003800000 */
[----:B------:R-:W-:-:S05]  /*4c60*/  IMAD R52, R47, 0x4, R22 ;  /* 0x000000042f347824 */ /* 0x000fca00078e0216 */
[----:B------:R0:W3:Y:S02]  /*4c70*/  ATOMS.ADD R21, [R52], R51 ;  /* 0x000000333415738c */ /* 0x0000e40000000000 */
.L_x_58:
[----:B------:R-:W-:Y:S05]  /*4c80*/  BSYNC.RECONVERGENT B0 ;  /* 0x0000000000007941 */ /* 0x000fea0003800200 */
.L_x_57:
        /* <DEDUP_REMOVED lines=9> */
[----:B0-----:R-:W-:Y:S02]  /*4d20*/  VOTE.ANY R52, PT, P1 ;  /* 0x0000000000347806 */ /* 0x001fe400008e0100 */
        /* <DEDUP_REMOVED lines=22> */
[----:B------:R-:W0:Y:S01]  /*4e90*/  FLO.U32 R19, R52 ;  /* 0x0000003400137300 */ /* 0x000e2200000e0000 */
[----:B------:R-:W-:-:S07]  /*4ea0*/  LOP3.LUT R47, R23, R52, RZ, 0xc0, !PT ;  /* 0x00000034172f7212 */ /* 0x000fce00078ec0ff */
[----:B------:R-:W3:Y:S01]  /*4eb0*/  POPC R47, R47 ;  /* 0x0000002f002f7309 */ /* 0x000ee20000000000 */
[----:B0-----:R-:W-:-:S13]  /*4ec0*/  ISETP.NE.AND P0, PT, R46, R19, PT ;  /* 0x000000132e00720c */ /* 0x001fda0003f05270 */
[----:B---34-:R-:W-:Y:S05]  /*4ed0*/  @P0 BRA `(.L_x_60) ;  /* 0x0000000000080947 */ /* 0x018fea0003800000 */
[----:B------:R-:W-:-:S05]  /*4ee0*/  IMAD R52, R5, 0x4, R22 ;  /* 0x0000000405347824 */ /* 0x000fca00078e0216 */
[----:B------:R0:W3:Y:S02]  /*4ef0*/  ATOMS.ADD R17, [R52], R47 ;  /* 0x0000002f3411738c */ /* 0x0000e40000000000 */
.L_x_60:
[----:B------:R-:W-:Y:S05]  /*4f00*/  BSYNC.RECONVERGENT B0 ;  /* 0x0000000000007941 */ /* 0x000fea0003800200 */
.L_x_59:
        /* <DEDUP_REMOVED lines=39> */
.L_x_62:
[----:B------:R-:W-:Y:S05]  /*5180*/  BSYNC.RECONVERGENT B0 ;  /* 0x0000000000007941 */ /* 0x000fea0003800200 */
.L_x_61:
[----:B------:R-:W-:Y:S01]  /*5190*/  R2P PR, R19, 0x7f ;  /* 0x0000007f13007804 */ /* 0x000fe20000000000 */
[----:B------:R-:W-:Y:S01]  /*51a0*/  IMAD.IADD R0, R7, 0x1, R0 ;  /* 0x0000000107007824 */ /* 0x000fe200078e0200 */
[----:B---3--:R3:W4:Y:S01]  /*51b0*/  SHFL.IDX PT, R11, R11, R5, 0x1f ;  /* 0x00001f050b0b7589 */ /* 0x00872200000e0000 */
[----:B--2---:R-:W-:Y:S01]  /*51c0*/  IMAD.IADD R48, R45, 0x1, R48 ;  /* 0x000000012d307824 */ /* 0x004fe200078e0230 */
[----:B-1----:R-:W-:Y:S01]  /*51d0*/  SHF.R.U32.HI R45, RZ, UR6, R28 ;  /* 0x00000006ff2d7c19 */ /* 0x002fe2000801161c */
[----:B------:R-:W-:Y:S03]  /*51e0*/  BSSY.RECONVERGENT B0, `(.L_x_63) ;  /* 0x0000022000007945 */ /* 0x000fe60003800200 */
[----:B------:R-:W-:-:S05]  /*51f0*/  LOP3.LUT R45, R45, UR5, RZ, 0x30, !PT ;  /* 0x000000052d2d7c12 */ /* 0x000fca000f8e30ff */
        /* <DEDUP_REMOVED lines=24> */
[----:B------:R0:W1:Y:S01]  /*5380*/  FLO.U32 R7, R52 ;  /* 0x0000003400077300 */ /* 0x00006200000e0000 */
[----:B------:R-:W-:-:S07]  /*5390*/  LOP3.LUT R49, R23, R52, RZ, 0xc0, !PT ;  /* 0x0000003417317212 */ /* 0x000fce00078ec0ff */
[----:B------:R-:W2:Y:S01]  /*53a0*/  POPC R49, R49 ;  /* 0x0000003100317309 */ /* 0x000ea20000000000 */
[----:B0-----:R-:W-:Y:S01]  /*53b0*/  IMAD.MOV.U32 R52, RZ, RZ, RZ ;  /* 0x000000ffff347224 */ /* 0x001fe200078e00ff */
[----:B-1----:R-:W-:-:S13]  /*53c0*/  ISETP.NE.AND P0, PT, R46, R7, PT ;  /* 0x000000072e00720c */ /* 0x002fda0003f05270 */
[----:B--234-:R-:W-:Y:S05]  /*53d0*/  @P0 BRA `(.L_x_64) ;  /* 0x0000000000080947 */ /* 0x01cfea0003800000 */
[----:B------:R-:W-:-:S06]  /*53e0*/  IMAD R52, R19, 0x4, R22 ;  /* 0x0000000413347824 */ /* 0x000fcc00078e0216 */
[----:B------:R0:W1:Y:S02]  /*53f0*/  ATOMS.ADD R52, [R52], R49 ;  /* 0x000000313434738c */ /* 0x0000640000000000 */
.L_x_64:
[----:B------:R-:W-:Y:S05]  /*5400*/  BSYNC.RECONVERGENT B0 ;  /* 0x0000000000007941 */ /* 0x000fea0003800200 */
.L_x_63:
[----:B------:R-:W-:Y:S01]  /*5410*/  R2P PR, R45, 0x7f ;  /* 0x0000007f2d007804 */ /* 0x000fe20000000000 */
[----:B-1----:R1:W2:Y:S01]  /*5420*/  SHFL.IDX PT, R52, R52, R7, 0x1f ;  /* 0x00001f0734347589 */ /* 0x0022a200000e0000 */
[----:B------:R-:W-:Y:S11]  /*5430*/  BSSY.RECONVERGENT B0, `(.L_x_65) ;  /* 0x0000021000007945 */ /* 0x000ff60003800200 */
[----:B------:R-:W-:-:S02]  /*5440*/  VOTE.ANY R5, PT, P0 ;  /* 0x0000000000057806 */ /* 0x000fc400000e0100 */
[----:B------:R-:W-:Y:S02]  /*5450*/  VOTE.ANY R19, PT, P1 ;  /* 0x0000000000137806 */ /* 0x000fe400008e0100 */
[----:B------:R-:W-:Y:S02]  /*5460*/  @!P0 LOP3.LUT R5, RZ, R5, RZ, 0x33, !PT ;  /* 0x00000005ff058212 */ /* 0x000fe400078e33ff */
[----:B------:R-:W-:Y:S02]  /*5470*/  @!P1 LOP3.LUT R19, RZ, R19, RZ, 0x33, !PT ;  /* 0x00000013ff139212 */ /* 0x000fe400078e33ff */
[----:B-1----:R-:W-:Y:S02]  /*5480*/  VOTE.ANY R7, PT, P5 ;  /* 0x0000000000077806 */ /* 0x002fe400028e0100 */
[----:B------:R-:W-:Y:S02]  /*5490*/  LOP3.LUT R5, R19, R5, RZ, 0xc0, !PT ;  /* 0x0000000513057212 */ /* 0x000fe400078ec0ff */
[----:B------:R-:W-:-:S02]  /*54a0*/  VOTE.ANY R19, PT, P2 ;  /* 0x0000000000137806 */ /* 0x000fc400010e0100 */
        /* <DEDUP_REMOVED lines=9> */
[----:B------:R-:W-:-:S04]  /*5540*/  LOP3.LUT R5, R19, R5, RZ, 0xc0, !PT ;  /* 0x0000000513057212 */ /* 0x000fc800078ec0ff */
[----:B------:R-:W-:Y:S02]  /*5550*/  LOP3.LUT R5, R7, R5, RZ, 0xc0, !PT ;  /* 0x0000000507057212 */ /* 0x000fe400078ec0ff */
[----:B------:R-:W-:-:S04]  /*5560*/  VOTE.ANY R7, PT, P6 ;  /* 0x0000000000077806 */ /* 0x000fc800030e0100 */
[----:B------:R-:W-:-:S04]  /*5570*/  @!P6 LOP3.LUT R7, RZ, R7, RZ, 0x33, !PT ;  /* 0x00000007ff07e212 */ /* 0x000fc800078e33ff */
[----:B------:R-:W-:Y:S02]  /*5580*/  LOP3.LUT R5, R7, R5, RZ, 0xc0, !PT ;  /* 0x0000000507057212 */ /* 0x000fe400078ec0ff */
[----:B------:R-:W-:-:S04]  /*5590*/  VOTE.ANY R7, PT, P0 ;  /* 0x0000000000077806 */ /* 0x000fc800000e0100 */
[----:B------:R-:W-:-:S04]  /*55a0*/  @!P0 LOP3.LUT R7, RZ, R7, RZ, 0x33, !PT ;  /* 0x00000007ff078212 */ /* 0x000fc800078e33ff */
[----:B------:R-:W-:-:S04]  /*55b0*/  LOP3.LUT R19, R7, R5, RZ, 0xc0, !PT ;  /* 0x0000000507137212 */ /* 0x000fc800078ec0ff */
[----:B------:R-:W1:Y:S01]  /*55c0*/  FLO.U32 R7, R19 ;  /* 0x0000001300077300 */ /* 0x000e6200000e0000 */
[----:B------:R-:W-:-:S07]  /*55d0*/  LOP3.LUT R5, R23, R19, RZ, 0xc0, !PT ;  /* 0x0000001317057212 */ /* 0x000fce00078ec0ff */
[----:B------:R-:W3:Y:S01]  /*55e0*/  POPC R5, R5 ;  /* 0x0000000500057309 */ /* 0x000ee20000000000 */
[----:B-1----:R-:W-:Y:S01]  /*55f0*/  ISETP.NE.AND P0, PT, R46, R7, PT ;  /* 0x000000072e00720c */ /* 0x002fe20003f05270 */
[----:B------:R-:W-:-:S12]  /*5600*/  IMAD.MOV.U32 R46, RZ, RZ, RZ ;  /* 0x000000ffff2e7224 */ /* 0x000fd800078e00ff */
[----:B--23--:R-:W-:Y:S05]  /*5610*/  @P0 BRA `(.L_x_66) ;  /* 0x0000000000080947 */ /* 0x00cfea0003800000 */
[----:B------:R-:W-:-:S05]  /*5620*/  IMAD R22, R45, 0x4, R22 ;  /* 0x000000042d167824 */ /* 0x000fca00078e0216 */
[----:B------:R1:W2:Y:S02]  /*5630*/  ATOMS.ADD R46, [R22], R5 ;  /* 0x00000005162e738c */ /* 0x0002a40000000000 */
.L_x_66:
[----:B------:R-:W-:Y:S05]  /*5640*/  BSYNC.RECONVERGENT B0 ;  /* 0x0000000000007941 */ /* 0x000fea0003800200 */
.L_x_65:
[----:B-12---:R1:W2:Y:S01]  /*5650*/  SHFL.IDX PT, R22, R46, R7, 0x1f ;  /* 0x00001f072e167589 */ /* 0x0062a200000e0000 */
[----:B------:R-:W-:Y:S01]  /*5660*/  LOP3.LUT R19, R44, 0x80000000, RZ, 0x3c, !PT ;  /* 0x800000002c137812 */ /* 0x000fe200078e3cff */
[----:B------:R-:W-:Y:S01]  /*5670*/  IMAD.IADD R11, R15, 0x1, R11 ;  /* 0x000000010f0b7824 */ /* 0x000fe200078e020b */
[----:B------:R-:W-:Y:S01]  /*5680*/  LEA R14, R14, UR4, 0x2 ;  /* 0x000000040e0e7c11 */ /* 0x000fe2000f8e10ff */
[----:B------:R-:W-:Y:S01]  /*5690*/  BAR.SYNC.DEFER_BLOCKING 0x0 ;  /* 0x0000000000007b1d */ /* 0x000fe20000010000 */
[----:B------:R-:W-:Y:S01]  /*56a0*/  LOP3.LUT R43, R43, 0x80000000, RZ, 0x3c, !PT ;  /* 0x800000002b2b7812 */ /* 0x000fe200078e3cff */
[----:B------:R-:W-:Y:S01]  /*56b0*/  IMAD.IADD R21, R51, 0x1, R21 ;  /* 0x0000000133157824 */ /* 0x000fe200078e0215 */
[----:B------:R-:W-:Y:S01]  /*56c0*/  LEA R13, R13, UR4, 0x2 ;  /* 0x000000040d0d7c11 */ /* 0x000fe2000f8e10ff */
[----:B------:R-:W-:Y:S01]  /*56d0*/  IMAD.IADD R17, R47, 0x1, R17 ;  /* 0x000000012f117824 */ /* 0x000fe200078e0211 */
[----:B------:R-:W-:Y:S01]  /*56e0*/  LOP3.LUT R15, R42, 0x80000000, RZ, 0x3c, !PT ;  /* 0x800000002a0f7812 */ /* 0x000fe200078e3cff */
[----:B------:R-:W-:Y:S01]  /*56f0*/  IMAD.IADD R52, R49, 0x1, R52 ;  /* 0x0000000131347824 */ /* 0x000fe200078e0234 */
[----:B------:R-:W-:Y:S01]  /*5700*/  LEA R10, R10, UR4, 0x2 ;  /* 0x000000040a0a7c11 */ /* 0x000fe2000f8e10ff */
[----:B------:R-:W-:Y:S01]  /*5710*/  BSSY B1, `(.L_x_67) ;  /* 0x0000058000017945 */ /* 0x000fe20003800000 */
[----:B------:R-:W-:-:S02]  /*5720*/  LEA R42, R9, UR4, 0x2 ;  /* 0x00000004092a7c11 */ /* 0x000fc4000f8e10ff */
[----:B------:R-:W-:Y:S02]  /*5730*/  LEA R4, R4, UR4, 0x2 ;  /* 0x0000000404047c11 */ /* 0x000fe4000f8e10ff */
[----:B------:R-:W-:Y:S02]  /*5740*/  LEA R50, R50, UR4, 0x2 ;  /* 0x0000000432327c11 */ /* 0x000fe4000f8e10ff */
[----:B-1----:R-:W-:Y:S02]  /*5750*/  LEA R7, R20, UR4, 0x2 ;  /* 0x0000000414077c11 */ /* 0x002fe4000f8e10ff */
[----:B------:R-:W-:Y:S02]  /*5760*/  LEA R18, R18, UR4, 0x2 ;  /* 0x0000000412127c11 */ /* 0x000fe4000f8e10ff */
[----:B------:R-:W-:Y:S01]  /*5770*/  LEA R9, R16, UR4, 0x2 ;  /* 0x0000000410097c11 */ /* 0x000fe2000f8e10ff */
[----:B--2---:R-:W-:Y:S01]  /*5780*/  IMAD.IADD R22, R5, 0x1, R22 ;  /* 0x0000000105167824 */ /* 0x004fe200078e0216 */
[----:B------:R-:W-:-:S02]  /*5790*/  LEA R5, R6, UR4, 0x2 ;  /* 0x0000000406057c11 */ /* 0x000fc4000f8e10ff */
[----:B------:R-:W-:Y:S01]  /*57a0*/  LEA R12, R12, UR4, 0x2 ;  /* 0x000000040c0c7c11 */ /* 0x000fe2000f8e10ff */
[----:B------:R-:W-:Y:S01]  /*57b0*/  STS [R14+-0x4], R19 ;  /* 0xfffffc130e007388 */ /* 0x000fe20000000800 */
[----:B------:R-:W-:Y:S02]  /*57c0*/  LEA R48, R48, UR4, 0x2 ;  /* 0x0000000430307c11 */ /* 0x000fe4000f8e10ff */
[----:B------:R-:W-:Y:S01]  /*57d0*/  LEA R21, R21, UR4, 0x2 ;  /* 0x0000000415157c11 */ /* 0x000fe2000f8e10ff */
[----:B------:R1:W-:Y:S01]  /*57e0*/  STS [R13+-0x4], R43 ;  /* 0xfffffc2b0d007388 */ /* 0x0003e20000000800 */
[----:B------:R-:W-:Y:S02]  /*57f0*/  LEA R11, R11, UR4, 0x2 ;  /* 0x000000040b0b7c11 */ /* 0x000fe4000f8e10ff */
[----:B------:R-:W-:Y:S01]  /*5800*/  LEA R52, R52, UR4, 0x2 ;  /* 0x0000000434347c11 */ /* 0x000fe2000f8e10ff */
[----:B------:R2:W-:Y:S01]  /*5810*/  STS [R10+-0x4], R15 ;  /* 0xfffffc0f0a007388 */ /* 0x0005e20000000800 */
[----:B------:R-:W-:-:S03]  /*5820*/  ISETP.NE.AND P0, PT, R53, RZ, PT ;  /* 0x000000ff3500720c */ /* 0x000fc60003f05270 */
[----:B------:R-:W-:Y:S01]  /*5830*/  STS [R42+-0x4], R41 ;  /* 0xfffffc292a007388 */ /* 0x000fe20000000800 */
[----:B-1----:R-:W-:-:S03]  /*5840*/  LEA R13, R8, UR4, 0x2 ;  /* 0x00000004080d7c11 */ /* 0x002fc6000f8e10ff */
[----:B------:R1:W-:Y:S01]  /*5850*/  STS [R5+-0x4], R40 ;  /* 0xfffffc2805007388 */ /* 0x0003e20000000800 */
[----:B--2---:R-:W-:-:S03]  /*5860*/  LEA R15, R0, UR4, 0x2 ;  /* 0x00000004000f7c11 */ /* 0x004fc6000f8e10ff */
[----:B------:R-:W-:Y:S01]  /*5870*/  STS [R4+-0x4], R39 ;  /* 0xfffffc2704007388 */ /* 0x000fe20000000800 */
[----:B------:R-:W-:-:S03]  /*5880*/  LEA R0, R17, UR4, 0x2 ;  /* 0x0000000411007c11 */ /* 0x000fc6000f8e10ff */
[----:B------:R-:W-:Y:S01]  /*5890*/  STS [R50+-0x4], R25 ;  /* 0xfffffc1932007388 */ /* 0x000fe20000000800 */
[----:B-1----:R-:W-:-:S03]  /*58a0*/  LEA R5, R22, UR4, 0x2 ;  /* 0x0000000416057c11 */ /* 0x002fc6000f8e10ff */
[----:B------:R-:W-:Y:S04]  /*58b0*/  STS [R7+-0x4], R38 ;  /* 0xfffffc2607007388 */ /* 0x000fe80000000800 */
[----:B------:R-:W-:Y:S04]  /*58c0*/  STS [R18+-0x4], R37 ;  /* 0xfffffc2512007388 */ /* 0x000fe80000000800 */
[----:B------:R-:W-:Y:S04]  /*58d0*/  STS [R9+-0x4], R36 ;  /* 0xfffffc2409007388 */ /* 0x000fe80000000800 */
[----:B------:R-:W-:Y:S04]  /*58e0*/  STS [R12+-0x4], R35 ;  /* 0xfffffc230c007388 */ /* 0x000fe80000000800 */
[----:B------:R1:W-:Y:S04]  /*58f0*/  STS [R13+-0x4], R34 ;  /* 0xfffffc220d007388 */ /* 0x0003e80000000800 */
[----:B------:R2:W-:Y:S04]  /*5900*/  STS [R15+-0x4], R26 ;  /* 0xfffffc1a0f007388 */ /* 0x0005e80000000800 */
[----:B------:R2:W-:Y:S01]  /*5910*/  STS [R48+-0x4], R33 ;  /* 0xfffffc2130007388 */ /* 0x0005e20000000800 */
[----:B-1----:R-:W-:-:S03]  /*5920*/  LEA R13, R3, UR4, 0x3 ;  /* 0x00000004030d7c11 */ /* 0x002fc6000f8e18ff */
[----:B------:R2:W-:Y:S04]  /*5930*/  STS [R21+-0x4], R32 ;  /* 0xfffffc2015007388 */ /* 0x0005e80000000800 */
[----:B------:R2:W-:Y:S04]  /*5940*/  STS [R0+-0x4], R31 ;  /* 0xfffffc1f00007388 */ /* 0x0005e80000000800 */
[----:B------:R2:W-:Y:S04]  /*5950*/  STS [R11+-0x4], R30 ;  /* 0xfffffc1e0b007388 */ /* 0x0005e80000000800 */
[----:B------:R2:W-:Y:S04]  /*5960*/  STS [R52+-0x4], R29 ;  /* 0xfffffc1d34007388 */ /* 0x0005e80000000800 */
[----:B------:R2:W-:Y:S01]  /*5970*/  STS [R5+-0x4], R28 ;  /* 0xfffffc1c05007388 */ /* 0x0005e20000000800 */
[----:B------:R-:W-:Y:S05]  /*5980*/  @P0 BRA `(.L_x_68) ;  /* 0x0000000000c00947 */ /* 0x000fea0003800000 */
[----:B------:R-:W1:Y:S02]  /*5990*/  LDCU.64 UR10, c[0x0][0x398] ;  /* 0x00007300ff0a77ac */ /* 0x000e640008000a00 */
[----:B-1----:R-:W-:-:S04]  /*59a0*/  LEA R6, P0, R3, UR10, 0x3 ;  /* 0x0000000a03067c11 */ /* 0x002fc8000f8018ff */
[----:B------:R-:W-:-:S05]  /*59b0*/  LEA.HI.X R7, R3, UR11, RZ, 0x3, P0 ;  /* 0x0000000b03077c11 */ /* 0x000fca00080f1cff */
[----:B--2---:R-:W2:Y:S01]  /*59c0*/  LDG.E.64 R4, desc[UR8][R6.64] ;  /* 0x0000000806047981 */ /* 0x004ea2000c1e1b00 */
[----:B------:R-:W-:Y:S01]  /*59d0*/  SHF.R.S32.HI R9, RZ, 0x1f, R24 ;  /* 0x0000001fff097819 */ /* 0x000fe20000011418 */
[----:B------:R-:W-:Y:S01]  /*59e0*/  UISETP.GE.AND UP0, UPT, UR7, 0x1, UPT ;  /* 0x000000010700788c */ /* 0x000fe2000bf06270 */
[----:B------:R-:W-:Y:S01]  /*59f0*/  IMAD.MOV.U32 R0, RZ, RZ, R27 ;  /* 0x000000ffff007224 */ /* 0x000fe200078e001b */
[----:B--2---:R-:W-:-:S05]  /*5a00*/  IADD3 R4, P0, PT, -R24, R4, RZ ;  /* 0x0000000418047210 */ /* 0x004fca0007f1e1ff */
[----:B------:R-:W-:-:S05]  /*5a10*/  IMAD.X R5, R5, 0x1, ~R9, P0 ;  /* 0x0000000105057824 */ /* 0x000fca00000e0e09 */
[----:B------:R1:W-:Y:S01]  /*5a20*/  STS.64 [R13+0x7200], R4 ;  /* 0x007200040d007388 */ /* 0x0003e20000000a00 */
[----:B------:R-:W-:Y:S05]  /*5a30*/  BRA.U !UP0, `(.L_x_69) ;  /* 0x00000001086c7547 */ /* 0x000fea000b800000 */
[----:B------:R-:W-:Y:S01]  /*5a40*/  BSSY B0, `(.L_x_70) ;  /* 0x0000019000007945 */ /* 0x000fe20003800000 */
[----:B------:R-:W-:Y:S02]  /*5a50*/  IMAD.MOV.U32 R6, RZ, RZ, -0x1 ;  /* 0xffffffffff067424 */ /* 0x000fe400078e00ff */
[----:B------:R-:W-:Y:S02]  /*5a60*/  IMAD.U32 R7, RZ, RZ, UR7 ;  /* 0x00000007ff077e24 */ /* 0x000fe4000f8e00ff */
[----:B------:R-:W-:-:S07]  /*5a70*/  IMAD.MOV.U32 R0, RZ, RZ, R27 ;  /* 0x000000ffff007224 */ /* 0x000fce00078e001b */
.L_x_74:
[----:B-1----:R-:W1:Y:S01]  /*5a80*/  LDC.64 R4, c[0x0][0x380] ;  /* 0x0000e000ff047b82 */ /* 0x002e620000000a00 */
[----:B------:R-:W-:Y:S01]  /*5a90*/  VIADD R11, R7, 0xffffffff ;  /* 0xffffffff070b7836 */ /* 0x000fe20000000000 */
[----:B------:R-:W-:Y:S03]  /*5aa0*/  BSSY B2, `(.L_x_71) ;  /* 0x0000008000027945 */ /* 0x000fe60003800000 */
[----:B------:R-:W-:-:S04]  /*5ab0*/  IMAD R9, R11, 0x100, R3 ;  /* 0x000001000b097824 */ /* 0x000fc800078e0203 */
[----:B-1----:R-:W-:-:S07]  /*5ac0*/  IMAD.WIDE R4, R9, 0x4, R4 ;  /* 0x0000000409047825 */ /* 0x002fce00078e0204 */
.L_x_72:
[----:B------:R-:W-:Y:S05]  /*5ad0*/  YIELD ;  /* 0x0000000000007946 */ /* 0x000fea0003800000 */
[----:B------:R1:W-:Y:S06]  /*5ae0*/  MEMBAR.SC.CTA ;  /* 0x0000000000007992 */ /* 0x0003ec0000000000 */
[----:B-1----:R-:W2:Y:S02]  /*5af0*/  LDG.E.STRONG.SYS R8, desc[UR8][R4.64] ;  /* 0x0000000804087981 */ /* 0x002ea4000c1f5900 */
[----:B--2---:R-:W-:-:S13]  /*5b00*/  ISETP.NE.AND P0, PT, R8, RZ, PT ;  /* 0x000000ff0800720c */ /* 0x004fda0003f05270 */
[----:B------:R-:W-:Y:S05]  /*5b10*/  @!P0 BRA `(.L_x_72) ;  /* 0xfffffffc00ec8947 */ /* 0x000fea000383ffff */
[----:B------:R-:W-:Y:S05]  /*5b20*/  BSYNC B2 ;  /* 0x0000000000027941 */ /* 0x000fea0003800000 */
.L_x_71:
[----:B------:R-:W-:Y:S01]  /*5b30*/  BSSY.RECONVERGENT B2, `(.L_x_73) ;  /* 0x0000006000027945 */ /* 0x000fe20003800200 */
[C---:B------:R-:W-:Y:S02]  /*5b40*/  ISETP.GT.AND P0, PT, R8.reuse, -0x1, PT ;  /* 0xffffffff0800780c */ /* 0x040fe40003f04270 */
[----:B------:R-:W-:Y:S01]  /*5b50*/  LOP3.LUT R5, R8, 0x3fffffff, RZ, 0xc0, !PT ;  /* 0x3fffffff08057812 */ /* 0x000fe200078ec0ff */
[----:B------:R-:W-:Y:S05]  /*5b60*/  WARPSYNC.EXCLUSIVE R6 ;  /* 0x0000000006007348 */ /* 0x000fea0003a00000 */
[----:B------:R-:W-:-:S05]  /*5b70*/  IMAD.IADD R0, R5, 0x1, R0 ;  /* 0x0000000105007824 */ /* 0x000fca00078e0200 */
[----:B------:R-:W-:-:S07]  /*5b80*/  VOTE.ANY R6, PT, P0 ;  /* 0x0000000000067806 */ /* 0x000fce00000e0100 */
[----:B------:R-:W-:Y:S05]  /*5b90*/  BSYNC.RECONVERGENT B2 ;  /* 0x0000000000027941 */ /* 0x000fea0003800200 */
.L_x_73:
[----:B------:R-:W-:Y:S01]  /*5ba0*/  ISETP.GT.U32.AND P1, PT, R7, 0x1, PT ;  /* 0x000000010700780c */ /* 0x000fe20003f24070 */
[----:B------:R-:W-:-:S12]  /*5bb0*/  IMAD.MOV.U32 R7, RZ, RZ, R11 ;  /* 0x000000ffff077224 */ /* 0x000fd800078e000b */
[----:B------:R-:W-:Y:S05]  /*5bc0*/  @P0 BRA P1, `(.L_x_74) ;  /* 0xfffffffc00ac0947 */ /* 0x000fea000083ffff */
[----:B------:R-:W-:Y:S05]  /*5bd0*/  BSYNC B0 ;  /* 0x0000000000007941 */ /* 0x000fea0003800000 */
.L_x_70:
[----:B------:R2:W3:Y:S02]  /*5be0*/  LDS.64 R4, [R13+0x7200] ;  /* 0x007200000d047984 */ /* 0x0004e40000000a00 */
.L_x_69:
[----:B------:R-:W4:Y:S01]  /*5bf0*/  LDC.64 R6, c[0x0][0x380] ;  /* 0x0000e000ff067b82 */ /* 0x000f220000000a00 */
[C---:B------:R-:W-:Y:S01]  /*5c00*/  IMAD.IADD R11, R0.reuse, 0x1, -R27 ;  /* 0x00000001000b7824 */ /* 0x040fe200078e0a1b */
[----:B------:R-:W-:Y:S01]  /*5c10*/  LOP3.LUT R9, R0, 0x80000000, RZ, 0xfc, !PT ;  /* 0x8000000000097812 */ /* 0x000fe200078efcff */
[----:B------:R-:W-:-:S03]  /*5c20*/  IMAD.U32 R15, RZ, RZ, UR7 ;  /* 0x00000007ff0f7e24 */ /* 0x000fc6000f8e00ff */
[----:B-1-3--:R-:W-:Y:S01]  /*5c30*/  IADD3 R4, P0, PT, R11, R4, RZ ;  /* 0x000000040b047210 */ /* 0x00afe20007f1e0ff */
[----:B------:R-:W-:-:S03]  /*5c40*/  IMAD R15, R15, 0x100, R3 ;  /* 0x000001000f0f7824 */ /* 0x000fc600078e0203 */
[----:B------:R-:W-:-:S05]  /*5c50*/  LEA.HI.X.SX32 R5, R11, R5, 0x1, P0 ;  /* 0x000000050b057211 */ /* 0x000fca00000f0eff */
[----:B------:R1:W-:Y:S01]  /*5c60*/  STS.64 [R13+0x7200], R4 ;  /* 0x007200040d007388 */ /* 0x0003e20000000a00 */
[----:B----4-:R-:W-:-:S05]  /*5c70*/  IMAD.WIDE R6, R15, 0x4, R6 ;  /* 0x000000040f067825 */ /* 0x010fca00078e0206 */
[----:B------:R1:W-:Y:S02]  /*5c80*/  STG.E.STRONG.SYS desc[UR8][R6.64], R9 ;  /* 0x0000000906007986 */ /* 0x0003e4000c115908 */
.L_x_68:
[----:B------:R-:W-:Y:S05]  /*5c90*/  BSYNC B1 ;  /* 0x0000000000017941 */ /* 0x000fea0003800000 */
.L_x_67:
[----:B-1----:R-:W1:Y:S01]  /*5ca0*/  LDC.64 R6, c[0x0][0x390] ;  /* 0x0000e400ff067b82 */ /* 0x002e620000000a00 */
[----:B------:R-:W-:-:S06]  /*5cb0*/  UIMAD UR6, UR7, 0x1c80, URZ ;  /* 0x00001c80070678a4 */ /* 0x000fcc000f8e02ff */
[----:B--2---:R-:W-:Y:S01]  /*5cc0*/  IMAD.U32 R0, RZ, RZ, UR6 ;  /* 0x00000006ff007e24 */ /* 0x004fe2000f8e00ff */
[----:B------:R-:W2:Y:S03]  /*5cd0*/  LDC R9, c[0x0][0x3c0] ;  /* 0x0000f000ff097b82 */ /* 0x000ea60000000800 */
[----:B------:R-:W-:Y:S01]  /*5ce0*/  VIADD R0, R0, 0x1c80 ;  /* 0x00001c8000007836 */ /* 0x000fe20000000000 */
[----:B-1----:R-:W-:-:S04]  /*5cf0*/  ISETP.EQ.U32.AND P1, PT, R6, RZ, PT ;  /* 0x000000ff0600720c */ /* 0x002fc80003f22070 */
[CC--:B--2---:R-:W-:Y:S02]  /*5d00*/  ISETP.GE.AND P0, PT, R0.reuse, R9.reuse, PT ;  /* 0x000000090000720c */ /* 0x0c4fe40003f06270 */
[----:B------:R-:W-:Y:S02]  /*5d10*/  ISETP.GT.AND P3, PT, R0, R9, PT ;  /* 0x000000090000720c */ /* 0x000fe40003f64270 */
[----:B------:R-:W-:Y:S02]  /*5d20*/  ISETP.EQ.OR.EX P0, PT, R7, RZ, !P0, P1 ;  /* 0x000000ff0700720c */ /* 0x000fe40004702710 */
[C---:B------:R-:W-:Y:S02]  /*5d30*/  LEA R0, R3.reuse, UR4, 0x2 ;  /* 0x0000000403007c11 */ /* 0x040fe4000f8e10ff */
[----:B------:R-:W-:-:S13]  /*5d40*/  ISETP.GT.U32.OR P0, PT, R3, 0xff, P0 ;  /* 0x000000ff0300780c */ /* 0x000fda0000704470 */
[----:B------:R-:W-:Y:S05]  /*5d50*/  @P0 BRA `(.L_x_75) ;  /* 0x0000000000200947 */ /* 0x000fea0003800000 */
[----:B------:R-:W1:Y:S01]  /*5d60*/  LDS.64 R4, [R13+0x7200] ;  /* 0x007200000d047984 */ /* 0x000e620000000a00 */
[C---:B------:R-:W-:Y:S02]  /*5d70*/  LEA R6, P2, R3.reuse, R6, 0x3 ;  /* 0x0000000603067211 */ /* 0x040fe400078418ff */
[--C-:B------:R-:W-:Y:S02]  /*5d80*/  SHF.R.S32.HI R11, RZ, 0x1f, R27.reuse ;  /* 0x0000001fff0b7819 */ /* 0x100fe4000001141b */
[----:B------:R-:W-:Y:S02]  /*5d90*/  LEA.HI.X R7, R3, R7, RZ, 0x3, P2 ;  /* 0x0000000703077211 */ /* 0x000fe400010f1cff */
[----:B-1----:R-:W-:Y:S02]  /*5da0*/  IADD3 R4, P0, P1, R4, R24, R27 ;  /* 0x0000001804047210 */ /* 0x002fe4000791e01b */
[----:B------:R-:W-:-:S04]  /*5db0*/  SHF.R.S32.HI R24, RZ, 0x1f, R24 ;  /* 0x0000001fff187819 */ /* 0x000fc80000011418 */
[----:B------:R-:W-:-:S05]  /*5dc0*/  IADD3.X R5, PT, PT, R5, R24, R11, P0, P1 ;  /* 0x0000001805057210 */ /* 0x000fca00007e240b */
[----:B------:R1:W-:Y:S02]  /*5dd0*/  STG.E.64 desc[UR8][R6.64], R4 ;  /* 0x0000000406007986 */ /* 0x0003e4000c101b08 */
.L_x_75:
[----:B------:R-:W-:Y:S05]  /*5de0*/  WARPSYNC.ALL ;  /* 0x0000000000007948 */ /* 0x000fea0003800000 */
[----:B------:R-:W-:Y:S06]  /*5df0*/  BAR.SYNC.DEFER_BLOCKING 0x0 ;  /* 0x0000000000007b1d */ /* 0x000fec0000010000 */
[----:B------:R-:W-:Y:S05]  /*5e00*/  @P3 BRA `(.L_x_76) ;  /* 0x0000000c009c3947 */ /* 0x000fea0003800000 */
[----:B------:R-:W1:Y:S01]  /*5e10*/  LDS R2, [R0] ;  /* 0x0000000000027984 */ /* 0x000e620000000800 */
[----:B------:R-:W1:Y:S01]  /*5e20*/  LDCU UR6, c[0x0][0x3c4] ;  /* 0x00007880ff0677ac */ /* 0x000e620008000800 */
[----:B------:R-:W2:Y:S01]  /*5e30*/  LDCU.64 UR10, c[0x0][0x3a0] ;  /* 0x00007400ff0a77ac */ /* 0x000ea20008000a00 */
[----:B-1----:R-:W-:Y:S02]  /*5e40*/  SHF.R.U32.HI R4, RZ, UR6, R2 ;  /* 0x00000006ff047c19 */ /* 0x002fe40008011602 */
[----:B------:R-:W-:Y:S02]  /*5e50*/  LOP3.LUT R11, R2, 0x80000000, RZ, 0x3c, !PT ;  /* 0x80000000020b7812 */ /* 0x000fe400078e3cff */
[----:B------:R-:W-:-:S04]  /*5e60*/  LOP3.LUT R4, R4, UR5, RZ, 0x30, !PT ;  /* 0x0000000504047c12 */ /* 0x000fc8000f8e30ff */
[----:B------:R-:W-:-:S06]  /*5e70*/  LEA R5, R4, UR4, 0x3 ;  /* 0x0000000404057c11 */ /* 0x000fcc000f8e18ff */
[----:B------:R-:W1:Y:S02]  /*5e80*/  LDS.64 R4, [R5+0x7200] ;  /* 0x0072000005047984 */ /* 0x000e640000000a00 */
[----:B-1----:R-:W-:-:S05]  /*5e90*/  IADD3 R4, P0, PT, R4, R3, RZ ;  /* 0x0000000304047210 */ /* 0x002fca0007f1e0ff */
[----:B------:R-:W-:Y:S01]  /*5ea0*/  IMAD.X R7, RZ, RZ, R5, P0 ;  /* 0x000000ffff077224 */ /* 0x000fe200000e0605 */
[----:B--2---:R-:W-:-:S04]  /*5eb0*/  LEA R6, P0, R4, UR10, 0x2 ;  /* 0x0000000a04067c11 */ /* 0x004fc8000f8010ff */
[----:B------:R-:W-:-:S05]  /*5ec0*/  LEA.HI.X R7, R4, UR11, R7, 0x2, P0 ;  /* 0x0000000b04077c11 */ /* 0x000fca00080f1407 */
[----:B------:R-:W-:Y:S01]  /*5ed0*/  STG.E desc[UR8][R6.64], R11 ;  /* 0x0000000b06007986 */ /* 0x000fe2000c101908 */
[----:B------:R-:W-:-:S03]  /*5ee0*/  NOP ;  /* 0x0000000000007918 */ /* 0x000fc60000000000 */
[----:B------:R-:W1:Y:S02]  /*5ef0*/  LDS R2, [R0+0x600] ;  /* 0x0006000000027984 */ /* 0x000e640000000800 */
[----:B-1----:R-:W-:Y:S02]  /*5f00*/  SHF.R.U32.HI R4, RZ, UR6, R2 ;  /* 0x00000006ff047c19 */ /* 0x002fe40008011602 */
[----:B------:R-:W-:Y:S02]  /*5f10*/  LOP3.LUT R11, R2, 0x80000000, RZ, 0x3c, !PT ;  /* 0x80000000020b7812 */ /* 0x000fe400078e3cff */
[----:B------:R-:W-:-:S04]  /*5f20*/  LOP3.LUT R4, R4, UR5, RZ, 0x30, !PT ;  /* 0x0000000504047c12 */ /* 0x000fc8000f8e30ff */
[----:B------:R-:W-:-:S06]  /*5f30*/  LEA R5, R4, UR4, 0x3 ;  /* 0x0000000404057c11 */ /* 0x000fcc000f8e18ff */
[----:B------:R-:W1:Y:S02]  /*5f40*/  LDS.64 R4, [R5+0x7200] ;  /* 0x0072000005047984 */ /* 0x000e640000000a00 */
[----:B-1----:R-:W-:-:S05]  /*5f50*/  IADD3 R4, P0, PT, R4, R3, RZ ;  /* 0x0000000304047210 */ /* 0x002fca0007f1e0ff */
[----:B------:R-:W-:Y:S01]  /*5f60*/  IMAD.X R9, RZ, RZ, R5, P0 ;  /* 0x000000ffff097224 */ /* 0x000fe200000e0605 */
[----:B------:R-:W-:-:S04]  /*5f70*/  LEA R8, P0, R4, UR10, 0x2 ;  /* 0x0000000a04087c11 */ /* 0x000fc8000f8010ff */
        /* <DEDUP_REMOVED lines=196> */
[----:B-1----:R-:W-:-:S04]  /*6bc0*/  SHF.R.U32.HI R2, RZ, UR6, R0 ;  /* 0x00000006ff027c19 */ /* 0x002fc80008011600 */
[----:B------:R-:W-:-:S04]  /*6bd0*/  LOP3.LUT R2, R2, UR5, RZ, 0x30, !PT ;  /* 0x0000000502027c12 */ /* 0x000fc8000f8e30ff */
[----:B------:R-:W-:-:S06]  /*6be0*/  LEA R4, R2, UR4, 0x3 ;  /* 0x0000000402047c11 */ /* 0x000fcc000f8e18ff */
[----:B------:R-:W1:Y:S02]  /*6bf0*/  LDS.64 R4, [R4+0x7200] ;  /* 0x0072000004047984 */ /* 0x000e640000000a00 */
[----:B-1----:R-:W-:-:S05]  /*6c00*/  IADD3 R3, P0, PT, R4, R3, RZ ;  /* 0x0000000304037210 */ /* 0x002fca0007f1e0ff */
[----:B------:R-:W-:Y:S01]  /*6c10*/  IMAD.X R6, RZ, RZ, R5, P0 ;  /* 0x000000ffff067224 */ /* 0x000fe200000e0605 */
[C---:B------:R-:W-:Y:S02]  /*6c20*/  LEA R2, P0, R3.reuse, UR10, 0x2 ;  /* 0x0000000a03027c11 */ /* 0x040fe4000f8010ff */
[----:B------:R-:W-:Y:S02]  /*6c30*/  LOP3.LUT R5, R0, 0x80000000, RZ, 0x3c, !PT ;  /* 0x8000000000057812 */ /* 0x000fe400078e3cff */
[----:B------:R-:W-:-:S05]  /*6c40*/  LEA.HI.X R3, R3, UR11, R6, 0x2, P0 ;  /* 0x0000000b03037c11 */ /* 0x000fca00080f1406 */
[----:B------:R-:W-:Y:S01]  /*6c50*/  STG.E desc[UR8][R2.64+0x6c00], R5 ;  /* 0x006c000502007986 */ /* 0x000fe2000c101908 */
[----:B------:R-:W-:Y:S01]  /*6c60*/  NOP ;  /* 0x0000000000007918 */ /* 0x000fe20000000000 */
[----:B------:R-:W-:Y:S05]  /*6c70*/  EXIT ;  /* 0x000000000000794d */ /* 0x000fea0003800000 */
.L_x_76:
[----:B-1----:R-:W-:Y:S01]  /*6c80*/  IMAD.U32 R4, RZ, RZ, UR7 ;  /* 0x00000007ff047e24 */ /* 0x002fe2000f8e00ff */
[----:B------:R-:W-:Y:S01]  /*6c90*/  BSSY.RECONVERGENT B0, `(.L_x_77) ;  /* 0x000001e000007945 */ /* 0x000fe20003800200 */
[C---:B------:R-:W-:Y:S02]  /*6ca0*/  VIADD R6, R3.reuse, 0x300 ;  /* 0x0000030003067836 */ /* 0x040fe40000000000 */
[----:B------:R-:W-:Y:S02]  /*6cb0*/  IMAD R5, R4, -0x1c80, R9 ;  /* 0xffffe38004057824 */ /* 0x000fe400078e0209 */
[C---:B------:R-:W-:Y:S02]  /*6cc0*/  VIADD R4, R3.reuse, 0x180 ;  /* 0x0000018003047836 */ /* 0x040fe40000000000 */
[C---:B------:R-:W-:Y:S01]  /*6cd0*/  VIADD R8, R3.reuse, 0x480 ;  /* 0x0000048003087836 */ /* 0x040fe20000000000 */
[CC--:B------:R-:W-:Y:S01]  /*6ce0*/  ISETP.GE.AND P1, PT, R3.reuse, R5.reuse, PT ;  /* 0x000000050300720c */ /* 0x0c0fe20003f26270 */
[C---:B------:R-:W-:Y:S01]  /*6cf0*/  VIADD R10, R3.reuse, 0xa80 ;  /* 0x00000a80030a7836 */ /* 0x040fe20000000000 */
[-C--:B------:R-:W-:Y:S01]  /*6d00*/  ISETP.GE.AND P2, PT, R4, R5.reuse, PT ;  /* 0x000000050400720c */ /* 0x080fe20003f46270 */
[C---:B------:R-:W-:Y:S01]  /*6d10*/  VIADD R4, R3.reuse, 0x600 ;  /* 0x0000060003047836 */ /* 0x040fe20000000000 */
[-C--:B------:R-:W-:Y:S01]  /*6d20*/  ISETP.GE.AND P3, PT, R6, R5.reuse, PT ;  /* 0x000000050600720c */ /* 0x080fe20003f66270 */
[C---:B------:R-:W-:Y:S01]  /*6d30*/  VIADD R6, R3.reuse, 0x780 ;  /* 0x0000078003067836 */ /* 0x040fe20000000000 */
[-C--:B------:R-:W-:Y:S01]  /*6d40*/  ISETP.GE.AND P4, PT, R8, R5.reuse, PT ;  /* 0x000000050800720c */ /* 0x080fe20003f86270 */
[----:B------:R-:W-:Y:S01]  /*6d50*/  VIADD R8, R3, 0x900 ;  /* 0x0000090003087836 */ /* 0x000fe20000000000 */
[----:B------:R-:W-:-:S02]  /*6d60*/  ISETP.GE.AND P5, PT, R4, R5, PT ;  /* 0x000000050400720c */ /* 0x000fc40003fa6270 */
[-C--:B------:R-:W-:Y:S02]  /*6d70*/  ISETP.GE.AND P6, PT, R6, R5.reuse, PT ;  /* 0x000000050600720c */ /* 0x080fe40003fc6270 */
[----:B------:R-:W-:Y:S01]  /*6d80*/  ISETP.GE.AND P0, PT, R8, R5, PT ;  /* 0x000000050800720c */ /* 0x000fe20003f06270 */
[----:B------:R-:W-:-:S12]  /*6d90*/  @P1 BRA `(.L_x_78) ;  /* 0x0000000000341947 */ /* 0x000fd80003800000 */
[----:B------:R-:W1:Y:S01]  /*6da0*/  LDS R4, [R0] ;  /* 0x0000000000047984 */ /* 0x000e620000000800 */
[----:B------:R-:W1:Y:S01]  /*6db0*/  LDCU UR6, c[0x0][0x3c4] ;  /* 0x00007880ff0677ac */ /* 0x000e620008000800 */
[----:B------:R-:W2:Y:S01]  /*6dc0*/  LDCU.64 UR10, c[0x0][0x3a0] ;  /* 0x00007400ff0a77ac */ /* 0x000ea20008000a00 */
[----:B-1----:R-:W-:-:S04]  /*6dd0*/  SHF.R.U32.HI R6, RZ, UR6, R4 ;  /* 0x00000006ff067c19 */ /* 0x002fc80008011604 */
[----:B------:R-:W-:-:S04]  /*6de0*/  LOP3.LUT R6, R6, UR5, RZ, 0x30, !PT ;  /* 0x0000000506067c12 */ /* 0x000fc8000f8e30ff */
[----:B------:R-:W-:-:S05]  /*6df0*/  LEA R8, R6, UR4, 0x3 ;  /* 0x0000000406087c11 */ /* 0x000fca000f8e18ff */
[----:B------:R-:W1:Y:S02]  /*6e00*/  LDS.64 R6, [R8+0x7200] ;  /* 0x0072000008067984 */ /* 0x000e640000000a00 */
[----:B-1----:R-:W-:-:S05]  /*6e10*/  IADD3 R9, P1, PT, R6, R3, RZ ;  /* 0x0000000306097210 */ /* 0x002fca0007f3e0ff */
[----:B------:R-:W-:Y:S01]  /*6e20*/  IMAD.X R12, RZ, RZ, R7, P1 ;  /* 0x000000ffff0c7224 */ /* 0x000fe200008e0607 */
[----:B--2---:R-:W-:-:S04]  /*6e30*/  LEA R6, P1, R9, UR10, 0x2 ;  /* 0x0000000a09067c11 */ /* 0x004fc8000f8210ff */
[----:B------:R-:W-:Y:S02]  /*6e40*/  LEA.HI.X R7, R9, UR11, R12, 0x2, P1 ;  /* 0x0000000b09077c11 */ /* 0x000fe400088f140c */
[----:B------:R-:W-:-:S05]  /*6e50*/  LOP3.LUT R9, R4, 0x80000000, RZ, 0x3c, !PT ;  /* 0x8000000004097812 */ /* 0x000fca00078e3cff */
[----:B------:R1:W-:Y:S02]  /*6e60*/  STG.E desc[UR8][R6.64], R9 ;  /* 0x0000000906007986 */ /* 0x0003e4000c101908 */
.L_x_78:
[----:B------:R-:W-:Y:S05]  /*6e70*/  BSYNC.RECONVERGENT B0 ;  /* 0x0000000000007941 */ /* 0x000fea0003800200 */
.L_x_77:
[----:B------:R-:W-:Y:S01]  /*6e80*/  NOP ;  /* 0x0000000000007918 */ /* 0x000fe20000000000 */
[----:B------:R-:W-:Y:S01]  /*6e90*/  BSSY.RECONVERGENT B0, `(.L_x_79) ;  /* 0x0000011000007945 */ /* 0x000fe20003800200 */
[----:B------:R-:W-:Y:S02]  /*6ea0*/  ISETP.GE.AND P1, PT, R10, R5, PT ;  /* 0x000000050a00720c */ /* 0x000fe40003f26270 */
[----:B------:R-:W-:Y:S01]  /*6eb0*/  LOP3.LUT R10, R3, 0xc00, RZ, 0xfc, !PT ;  /* 0x00000c00030a7812 */ /* 0x000fe200078efcff */
[----:B------:R-:W-:Y:S10]  /*6ec0*/  @P2 BRA `(.L_x_80) ;  /* 0x0000000000342947 */ /* 0x000ff40003800000 */
[----:B------:R-:W1:Y:S01]  /*6ed0*/  LDS R4, [R0+0x600] ;  /* 0x0006000000047984 */ /* 0x000e620000000800 */
        /* <DEDUP_REMOVED lines=12> */
.L_x_80:
[----:B------:R-:W-:Y:S05]  /*6fa0*/  BSYNC.RECONVERGENT B0 ;  /* 0x0000000000007941 */ /* 0x000fea0003800200 */
.L_x_79:
[----:B------:R-:W-:Y:S01]  /*6fb0*/  NOP ;  /* 0x0000000000007918 */ /* 0x000fe20000000000 */
[----:B------:R-:W-:Y:S01]  /*6fc0*/  BSSY.RECONVERGENT B0, `(.L_x_81) ;  /* 0x0000011000007945 */ /* 0x000fe20003800200 */
[----:B------:R-:W-:Y:S01]  /*6fd0*/  ISETP.GE.AND P2, PT, R10, R5, PT ;  /* 0x000000050a00720c */ /* 0x000fe20003f46270 */
[----:B------:R-:W-:Y:S02]  /*6fe0*/  VIADD R10, R3, 0xd80 ;  /* 0x00000d80030a7836 */ /* 0x000fe40000000000 */
[----:B------:R-:W-:Y:S10]  /*6ff0*/  @P3 BRA `(.L_x_82) ;  /* 0x0000000000343947 */ /* 0x000ff40003800000 */
[----:B------:R-:W1:Y:S01]  /*7000*/  LDS R4, [R0+0xc00] ;  /* 0x000c000000047984 */ /* 0x000e620000000800 */
[----:B------:R-:W1:Y:S01]  /*7010*/  LDCU UR6, c[0x0][0x3c4] ;  /* 0x00007880ff0677ac */ /* 0x000e620008000800 */
[----:B------:R-:W3:Y:S01]  /*7020*/  LDCU.64 UR10, c[0x0][0x3a0] ;  /* 0x00007400ff0a77ac */ /* 0x000ee20008000a00 */
[----:B-12---:R-:W-:-:S04]  /*7030*/  SHF.R.U32.HI R6, RZ, UR6, R4 ;  /* 0x00000006ff067c19 */ /* 0x006fc80008011604 */
[----:B------:R-:W-:-:S04]  /*7040*/  LOP3.LUT R6, R6, UR5, RZ, 0x30, !PT ;  /* 0x0000000506067c12 */ /* 0x000fc8000f8e30ff */
[----:B------:R-:W-:-:S05]  /*7050*/  LEA R8, R6, UR4, 0x3 ;  /* 0x0000000406087c11 */ /* 0x000fca000f8e18ff */
[----:B------:R-:W1:Y:S02]  /*7060*/  LDS.64 R6, [R8+0x7200] ;  /* 0x0072000008067984 */ /* 0x000e640000000a00 */
[----:B-1----:R-:W-:-:S05]  /*7070*/  IADD3 R9, P3, PT, R6, R3, RZ ;  /* 0x0000000306097210 */ /* 0x002fca0007f7e0ff */
[----:B------:R-:W-:Y:S01]  /*7080*/  IMAD.X R12, RZ, RZ, R7, P3 ;  /* 0x000000ffff0c7224 */ /* 0x000fe200018e0607 */
[----:B---3--:R-:W-:-:S04]  /*7090*/  LEA R6, P3, R9, UR10, 0x2 ;  /* 0x0000000a09067c11 */ /* 0x008fc8000f8610ff */
[----:B------:R-:W-:Y:S02]  /*70a0*/  LEA.HI.X R7, R9, UR11, R12, 0x2, P3 ;  /* 0x0000000b09077c11 */ /* 0x000fe400098f140c */
[----:B------:R-:W-:-:S05]  /*70b0*/  LOP3.LUT R9, R4, 0x80000000, RZ, 0x3c, !PT ;  /* 0x8000000004097812 */ /* 0x000fca00078e3cff */
[----:B------:R3:W-:Y:S02]  /*70c0*/  STG.E desc[UR8][R6.64+0xc00], R9 ;  /* 0x000c000906007986 */ /* 0x0007e4000c101908 */
.L_x_82:
[----:B------:R-:W-:Y:S05]  /*70d0*/  BSYNC.RECONVERGENT B0 ;  /* 0x0000000000007941 */ /* 0x000fea0003800200 */
.L_x_81:
[----:B------:R-:W-:Y:S01]  /*70e0*/  NOP ;  /* 0x0000000000007918 */ /* 0x000fe20000000000 */
[----:B------:R-:W-:Y:S01]  /*70f0*/  BSSY.RECONVERGENT B0, `(.L_x_83) ;  /* 0x0000011000007945 */ /* 0x000fe20003800200 */
[----:B------:R-:W-:Y:S01]  /*7100*/  ISETP.GE.AND P3, PT, R10, R5, PT ;  /* 0x000000050a00720c */ /* 0x000fe20003f66270 */
[----:B------:R-:W-:Y:S02]  /*7110*/  VIADD R10, R3, 0xf00 ;  /* 0x00000f00030a7836 */ /* 0x000fe40000000000 */
[----:B------:R-:W-:Y:S10]  /*7120*/  @P4 BRA `(.L_x_84) ;  /* 0x0000000000344947 */ /* 0x000ff40003800000 */
[----:B------:R-:W1:Y:S01]  /*7130*/  LDS R4, [R0+0x1200] ;  /* 0x0012000000047984 */ /* 0x000e620000000800 */
[----:B------:R-:W1:Y:S01]  /*7140*/  LDCU UR6, c[0x0][0x3c4] ;  /* 0x00007880ff0677ac */ /* 0x000e620008000800 */
[----:B------:R-:W4:Y:S01]  /*7150*/  LDCU.64 UR10, c[0x0][0x3a0] ;  /* 0x00007400ff0a77ac */ /* 0x000f220008000a00 */
[----:B-123--:R-:W-:-:S04]  /*7160*/  SHF.R.U32.HI R6, RZ, UR6, R4 ;  /* 0x00000006ff067c19 */ /* 0x00efc80008011604 */
[----:B------:R-:W-:-:S04]  /*7170*/  LOP3.LUT R6, R6, UR5, RZ, 0x30, !PT ;  /* 0x0000000506067c12 */ /* 0x000fc8000f8e30ff */
[----:B------:R-:W-:-:S05]  /*7180*/  LEA R8, R6, UR4, 0x3 ;  /* 0x0000000406087c11 */ /* 0x000fca000f8e18ff */
[----:B------:R-:W1:Y:S02]  /*7190*/  LDS.64 R6, [R8+0x7200] ;  /* 0x0072000008067984 */ /* 0x000e640000000a00 */
[----:B-1----:R-:W-:-:S05]  /*71a0*/  IADD3 R9, P4, PT, R6, R3, RZ ;  /* 0x0000000306097210 */ /* 0x002fca0007f9e0ff */
[----:B------:R-:W-:Y:S01]  /*71b0*/  IMAD.X R12, RZ, RZ, R7, P4 ;  /* 0x000000ffff0c7224 */ /* 0x000fe200020e0607 */
[----:B----4-:R-:W-:-:S04]  /*71c0*/  LEA R6, P4, R9, UR10, 0x2 ;  /* 0x0000000a09067c11 */ /* 0x010fc8000f8810ff */
[----:B------:R-:W-:Y:S02]  /*71d0*/  LEA.HI.X R7, R9, UR11, R12, 0x2, P4 ;  /* 0x0000000b09077c11 */ /* 0x000fe4000a0f140c */
[----:B------:R-:W-:-:S05]  /*71e0*/  LOP3.LUT R9, R4, 0x80000000, RZ, 0x3c, !PT ;  /* 0x8000000004097812 */ /* 0x000fca00078e3cff */
[----:B------:R4:W-:Y:S02]  /*71f0*/  STG.E desc[UR8][R6.64+0x1200], R9 ;  /* 0x0012000906007986 */ /* 0x0009e4000c101908 */
.L_x_84:
[----:B------:R-:W-:Y:S05]  /*7200*/  BSYNC.RECONVERGENT B0 ;  /* 0x0000000000007941 */ /* 0x000fea0003800200 */
.L_x_83:
[----:B------:R-:W-:Y:S01]  /*7210*/  NOP ;  /* 0x0000000000007918 */ /* 0x000fe20000000000 */
[----:B------:R-:W-:Y:S01]  /*7220*/  BSSY.RECONVERGENT B0, `(.L_x_85) ;  /* 0x0000011000007945 */ /* 0x000fe20003800200 */
[----:B------:R-:W-:Y:S01]  /*7230*/  ISETP.GE.AND P4, PT, R10, R5, PT ;  /* 0x000000050a00720c */ /* 0x000fe20003f86270 */
[----:B------:R-:W-:Y:S02]  /*7240*/  VIADD R10, R3, 0x1080 ;  /* 0x00001080030a7836 */ /* 0x000fe40000000000 */
[----:B------:R-:W-:Y:S10]  /*7250*/  @P5 BRA `(.L_x_86) ;  /* 0x0000000000345947 */ /* 0x000ff40003800000 */
[----:B------:R-:W1:Y:S01]  /*7260*/  LDS R4, [R0+0x1800] ;  /* 0x0018000000047984 */ /* 0x000e620000000800 */
[----:B------:R-:W1:Y:S01]  /*7270*/  LDCU UR6, c[0x0][0x3c4] ;  /* 0x00007880ff0677ac */ /* 0x000e620008000800 */
[----:B------:R-:W5:Y:S01]  /*7280*/  LDCU.64 UR10, c[0x0][0x3a0] ;  /* 0x00007400ff0a77ac */ /* 0x000f620008000a00 */
[----:B-1234-:R-:W-:-:S04]  /*7290*/  SHF.R.U32.HI R6, RZ, UR6, R4 ;  /* 0x00000006ff067c19 */ /* 0x01efc80008011604 */
[----:B------:R-:W-:-:S04]  /*72a0*/  LOP3.LUT R6, R6, UR5, RZ, 0x30, !PT ;  /* 0x0000000506067c12 */ /* 0x000fc8000f8e30ff */
[----:B------:R-:W-:-:S05]  /*72b0*/  LEA R8, R6, UR4, 0x3 ;  /* 0x0000000406087c11 */ /* 0x000fca000f8e18ff */
[----:B------:R-:W1:Y:S02]  /*72c0*/  LDS.64 R6, [R8+0x7200] ;  /* 0x0072000008067984 */ /* 0x000e640000000a00 */
[----:B-1----:R-:W-:-:S05]  /*72d0*/  IADD3 R9, P5, PT, R6, R3, RZ ;  /* 0x0000000306097210 */ /* 0x002fca0007fbe0ff */
[----:B------:R-:W-:Y:S01]  /*72e0*/  IMAD.X R12, RZ, RZ, R7, P5 ;  /* 0x000000ffff0c7224 */ /* 0x000fe200028e0607 */
[----:B-----5:R-:W-:-:S04]  /*72f0*/  LEA R6, P5, R9, UR10, 0x2 ;  /* 0x0000000a09067c11 */ /* 0x020fc8000f8a10ff */
[----:B------:R-:W-:Y:S02]  /*7300*/  LEA.HI.X R7, R9, UR11, R12, 0x2, P5 ;  /* 0x0000000b09077c11 */ /* 0x000fe4000a8f140c */
[----:B------:R-:W-:-:S05]  /*7310*/  LOP3.LUT R9, R4, 0x80000000, RZ, 0x3c, !PT ;  /* 0x8000000004097812 */ /* 0x000fca00078e3cff */
[----:B------:R1:W-:Y:S02]  /*7320*/  STG.E desc[UR8][R6.64+0x1800], R9 ;  /* 0x0018000906007986 */ /* 0x0003e4000c101908 */
.L_x_86:
[----:B------:R-:W-:Y:S05]  /*7330*/  BSYNC.RECONVERGENT B0 ;  /* 0x0000000000007941 */ /* 0x000fea0003800200 */
.L_x_85:
        /* <DEDUP_REMOVED lines=18> */
.L_x_88:
[----:B------:R-:W-:Y:S05]  /*7460*/  BSYNC.RECONVERGENT B0 ;  /* 0x0000000000007941 */ /* 0x000fea0003800200 */
.L_x_87:
        /* <DEDUP_REMOVED lines=18> */
.L_x_90:
[----:B------:R-:W-:Y:S05]  /*7590*/  BSYNC.RECONVERGENT B0 ;  /* 0x0000000000007941 */ /* 0x000fea0003800200 */
.L_x_89:
        /* <DEDUP_REMOVED lines=18> */
.L_x_92:
[----:B------:R-:W-:Y:S05]  /*76c0*/  BSYNC.RECONVERGENT B0 ;  /* 0x0000000000007941 */ /* 0x000fea0003800200 */
.L_x_91:
        /* <DEDUP_REMOVED lines=18> */
.L_x_94:
[----:B------:R-:W-:Y:S05]  /*77f0*/  BSYNC.RECONVERGENT B0 ;  /* 0x0000000000007941 */ /* 0x000fea0003800200 */
.L_x_93:
[----:B------:R-:W-:Y:S01]  /*7800*/  NOP ;  /* 0x0000000000007918 */ /* 0x000fe20000000000 */
[----:B------:R-:W-:Y:S01]  /*7810*/  BSSY.RECONVERGENT B0, `(.L_x_95) ;  /* 0x0000011000007945 */ /* 0x000fe20003800200 */
[----:B------:R-:W-:Y:S02]  /*7820*/  ISETP.GE.AND P2, PT, R10, R5, PT ;  /* 0x000000050a00720c */ /* 0x000fe40003f46270 */
[----:B------:R-:W-:Y:S01]  /*7830*/  LOP3.LUT R10, R3, 0x1800, RZ, 0xfc, !PT ;  /* 0x00001800030a7812 */ /* 0x000fe200078efcff */
        /* <DEDUP_REMOVED lines=14> */
.L_x_96:
[----:B------:R-:W-:Y:S05]  /*7920*/  BSYNC.RECONVERGENT B0 ;  /* 0x0000000000007941 */ /* 0x000fea0003800200 */
.L_x_95:
        /* <DEDUP_REMOVED lines=18> */
.L_x_98:
[----:B------:R-:W-:Y:S05]  /*7a50*/  BSYNC.RECONVERGENT B0 ;  /* 0x0000000000007941 */ /* 0x000fea0003800200 */
.L_x_97:
[----:B------:R-:W-:Y:S01]  /*7a60*/  NOP ;  /* 0x0000000000007918 */ /* 0x000fe20000000000 */
[----:B------:R-:W-:Y:S01]  /*7a70*/  BSSY.RECONVERGENT B0, `(.L_x_99) ;  /* 0x0000010000007945 */ /* 0x000fe20003800200 */
[----:B------:R-:W-:-:S03]  /*7a80*/  ISETP.GE.AND P4, PT, R10, R5, PT ;  /* 0x000000050a00720c */ /* 0x000fc60003f86270 */
        /* <DEDUP_REMOVED lines=14> */
.L_x_100:
[----:B------:R-:W-:Y:S05]  /*7b70*/  BSYNC.RECONVERGENT B0 ;  /* 0x0000000000007941 */ /* 0x000fea0003800200 */
.L_x_99:
[----:B------:R-:W-:Y:S01]  /*7b80*/  NOP ;  /* 0x0000000000007918 */ /* 0x000fe20000000000 */
[----:B------:R-:W-:Y:S04]  /*7b90*/  BSSY.RECONVERGENT B0, `(.L_x_101) ;  /* 0x000000f000007945 */ /* 0x000fe80003800200 */
[----:B------:R-:W-:Y:S05]  /*7ba0*/  @P6 BRA `(.L_x_102) ;  /* 0x0000000000346947 */ /* 0x000fea0003800000 */
        /* <DEDUP_REMOVED lines=13> */
.L_x_102:
[----:B------:R-:W-:Y:S05]  /*7c80*/  BSYNC.RECONVERGENT B0 ;  /* 0x0000000000007941 */ /* 0x000fea0003800200 */
.L_x_101:
        /* <DEDUP_REMOVED lines=16> */
.L_x_104:
[----:B------:R-:W-:Y:S05]  /*7d90*/  BSYNC.RECONVERGENT B0 ;  /* 0x0000000000007941 */ /* 0x000fea0003800200 */
.L_x_103:
        /* <DEDUP_REMOVED lines=16> */
.L_x_106:
[----:B------:R-:W-:Y:S05]  /*7ea0*/  BSYNC.RECONVERGENT B0 ;  /* 0x0000000000007941 */ /* 0x000fea0003800200 */
.L_x_105:
        /* <DEDUP_REMOVED lines=16> */
.L_x_108:
[----:B------:R-:W-:Y:S05]  /*7fb0*/  BSYNC.RECONVERGENT B0 ;  /* 0x0000000000007941 */ /* 0x000fea0003800200 */
.L_x_107:
        /* <DEDUP_REMOVED lines=16> */
.L_x_110:
[----:B------:R-:W-:Y:S05]  /*80c0*/  BSYNC.RECONVERGENT B0 ;  /* 0x0000000000007941 */ /* 0x000fea0003800200 */
.L_x_109:
        /* <DEDUP_REMOVED lines=16> */
.L_x_112:
[----:B------:R-:W-:Y:S05]  /*81d0*/  BSYNC.RECONVERGENT B0 ;  /* 0x0000000000007941 */ /* 0x000fea0003800200 */
.L_x_111:
[----:B------:R-:W-:Y:S01]  /*81e0*/  NOP ;  /* 0x0000000000007918 */ /* 0x000fe20000000000 */
[----:B------:R-:W5:Y:S01]  /*81f0*/  LDS R0, [R0+0x6c00] ;  /* 0x006c000000007984 */ /* 0x000f620000000800 */
[----:B------:R-:W5:Y:S02]  /*8200*/  LDCU UR6, c[0x0][0x3c4] ;  /* 0x00007880ff0677ac */ /* 0x000f640008000800 */
[----:B-----5:R-:W-:-:S04]  /*8210*/  SHF.R.U32.HI R2, RZ, UR6, R0 ;  /* 0x00000006ff027c19 */ /* 0x020fc80008011600 */
[----:B------:R-:W-:-:S04]  /*8220*/  LOP3.LUT R2, R2, UR5, RZ, 0x30, !PT ;  /* 0x0000000502027c12 */ /* 0x000fc8000f8e30ff */
[----:B-1234-:R-:W-:Y:S01]  /*8230*/  LEA R6, R2, UR4, 0x3 ;  /* 0x0000000402067c11 */ /* 0x01efe2000f8e18ff */
[----:B------:R-:W-:-:S05]  /*8240*/  VIADD R2, R3, 0x1b00 ;  /* 0x00001b0003027836 */ /* 0x000fca0000000000 */
[----:B------:R-:W1:Y:S01]  /*8250*/  LDS.64 R6, [R6+0x7200] ;  /* 0x0072000006067984 */ /* 0x000e620000000a00 */
[----:B------:R-:W-:-:S13]  /*8260*/  ISETP.GE.AND P0, PT, R2, R5, PT ;  /* 0x000000050200720c */ /* 0x000fda0003f06270 */
[----:B------:R-:W2:Y:S01]  /*8270*/  @!P0 LDC.64 R8, c[0x0][0x3a0] ;  /* 0x0000e800ff088b82 */ /* 0x000ea20000000a00 */
[----:B------:R-:W-:Y:S02]  /*8280*/  @!P0 LOP3.LUT R5, R0, 0x80000000, RZ, 0x3c, !PT ;  /* 0x8000000000058812 */ /* 0x000fe400078e3cff */
[----:B-1----:R-:W-:-:S05]  /*8290*/  IADD3 R3, P1, PT, R6, R3, RZ ;  /* 0x0000000306037210 */ /* 0x002fca0007f3e0ff */
[----:B------:R-:W-:Y:S01]  /*82a0*/  IMAD.X R4, RZ, RZ, R7, P1 ;  /* 0x000000ffff047224 */ /* 0x000fe200008e0607 */
[----:B--2---:R-:W-:-:S04]  /*82b0*/  @!P0 LEA R2, P1, R3, R8, 0x2 ;  /* 0x0000000803028211 */ /* 0x004fc800078210ff */
[----:B------:R-:W-:-:S05]  /*82c0*/  @!P0 LEA.HI.X R3, R3, R9, R4, 0x2, P1 ;  /* 0x0000000903038211 */ /* 0x000fca00008f1404 */
[----:B------:R-:W-:Y:S01]  /*82d0*/  @!P0 STG.E desc[UR8][R2.64+0x6c00], R5 ;  /* 0x006c000502008986 */ /* 0x000fe2000c101908 */
[----:B------:R-:W-:Y:S01]  /*82e0*/  NOP ;  /* 0x0000000000007918 */ /* 0x000fe20000000000 */
[----:B------:R-:W-:Y:S05]  /*82f0*/  EXIT ;  /* 0x000000000000794d */ /* 0x000fea0003800000 */
.L_x_26:
[----:B------:R-:W-:Y:S02]  /*8300*/  IMAD.MOV.U32 R50, RZ, RZ, R19 ;  /* 0x000000ffff327224 */ /* 0x000fe400078e0013 */
[----:B------:R-:W-:Y:S02]  /*8310*/  IMAD.MOV.U32 R49, RZ, RZ, 0x1 ;  /* 0x00000001ff317424 */ /* 0x000fe400078e00ff */
[----:B------:R-:W-:Y:S02]  /*8320*/  IMAD.MOV.U32 R52, RZ, RZ, RZ ;  /* 0x000000ffff347224 */ /* 0x000fe400078e00ff */
[----:B------:R-:W-:-:S07]  /*8330*/  IMAD.MOV.U32 R47, RZ, RZ, -0x1 ;  /* 0xffffffffff2f7424 */ /* 0x000fce00078e00ff */
[----:B------:R-:W-:Y:S05]  /*8340*/  WARPSYNC.COLLECTIVE R47, `(.L_x_113) ;  /* 0x000000002f087348 */ /* 0x000fea0003c00000 */
[----:B------:R0:W1:Y:S02]  /*8350*/  SHFL.UP P0, R48, R50, R49, R52 ;  /* 0x0400003132307389 */ /* 0x0000640000000034 */
[----:B01----:R-:W-:Y:S05]  /*8360*/  ENDCOLLECTIVE ;  /* 0x000000000000791b */ /* 0x003fea0003800000 */
.L_x_113:
[----:B------:R-:W-:Y:S02]  /*8370*/  IMAD.MOV.U32 R49, RZ, RZ, 0x2 ;  /* 0x00000002ff317424 */ /* 0x000fe400078e00ff */
[----:B------:R-:W-:-:S04]  /*8380*/  IMAD.MOV.U32 R20, RZ, RZ, R48 ;  /* 0x000000ffff147224 */ /* 0x000fc800078e0030 */
[----:B------:R-:W-:-:S04]  /*8390*/  @P0 IMAD.IADD R20, R19, 0x1, R20 ;  /* 0x0000000113140824 */ /* 0x000fc800078e0214 */
[----:B------:R-:W-:-:S07]  /*83a0*/  IMAD.MOV.U32 R50, RZ, RZ, R20 ;  /* 0x000000ffff327224 */ /* 0x000fce00078e0014 */
[----:B------:R-:W-:Y:S05]  /*83b0*/  WARPSYNC.COLLECTIVE R47, `(.L_x_114) ;  /* 0x000000002f087348 */ /* 0x000fea0003c00000 */
[----:B------:R0:W1:Y:S02]  /*83c0*/  SHFL.UP P0, R48, R50, R49, R52 ;  /* 0x0400003132307389 */ /* 0x0000640000000034 */
[----:B01----:R-:W-:Y:S05]  /*83d0*/  ENDCOLLECTIVE ;  /* 0x000000000000791b */ /* 0x003fea0003800000 */
.L_x_114:
[----:B------:R-:W-:Y:S02]  /*83e0*/  IMAD.MOV.U32 R49, RZ, RZ, 0x4 ;  /* 0x00000004ff317424 */ /* 0x000fe400078e00ff */
[----:B------:R-:W-:-:S04]  /*83f0*/  IMAD.MOV.U32 R21, RZ, RZ, R48 ;  /* 0x000000ffff157224 */ /* 0x000fc800078e0030 */
[----:B------:R-:W-:-:S04]  /*8400*/  @P0 IMAD.IADD R21, R20, 0x1, R21 ;  /* 0x0000000114150824 */ /* 0x000fc800078e0215 */
[----:B------:R-:W-:-:S07]  /*8410*/  IMAD.MOV.U32 R50, RZ, RZ, R21 ;  /* 0x000000ffff327224 */ /* 0x000fce00078e0015 */
[----:B------:R-:W-:Y:S05]  /*8420*/  WARPSYNC.COLLECTIVE R47, `(.L_x_115) ;  /* 0x000000002f087348 */ /* 0x000fea0003c00000 */
[----:B------:R0:W1:Y:S02]  /*8430*/  SHFL.UP P0, R48, R50, R49, R52 ;  /* 0x0400003132307389 */ /* 0x0000640000000034 */
[----:B01----:R-:W-:Y:S05]  /*8440*/  ENDCOLLECTIVE ;  /* 0x000000000000791b */ /* 0x003fea0003800000 */
.L_x_115:
[----:B------:R-:W-:Y:S02]  /*8450*/  IMAD.MOV.U32 R49, RZ, RZ, 0x8 ;  /* 0x00000008ff317424 */ /* 0x000fe400078e00ff */
[----:B------:R-:W-:-:S04]  /*8460*/  IMAD.MOV.U32 R22, RZ, RZ, R48 ;  /* 0x000000ffff167224 */ /* 0x000fc800078e0030 */
[----:B------:R-:W-:-:S04]  /*8470*/  @P0 IMAD.IADD R22, R21, 0x1, R22 ;  /* 0x0000000115160824 */ /* 0x000fc800078e0216 */
[----:B------:R-:W-:-:S07]  /*8480*/  IMAD.MOV.U32 R50, RZ, RZ, R22 ;  /* 0x000000ffff327224 */ /* 0x000fce00078e0016 */
[----:B------:R-:W-:Y:S05]  /*8490*/  WARPSYNC.COLLECTIVE R47, `(.L_x_116) ;  /* 0x000000002f087348 */ /* 0x000fea0003c00000 */
[----:B------:R0:W1:Y:S02]  /*84a0*/  SHFL.UP P0, R48, R50, R49, R52 ;  /* 0x0400003132307389 */ /* 0x0000640000000034 */
[----:B01----:R-:W-:Y:S05]  /*84b0*/  ENDCOLLECTIVE ;  /* 0x000000000000791b */ /* 0x003fea0003800000 */
.L_x_116:
[----:B------:R-:W-:Y:S02]  /*84c0*/  IMAD.MOV.U32 R49, RZ, RZ, 0x10 ;  /* 0x00000010ff317424 */ /* 0x000fe400078e00ff */
[----:B------:R-:W-:-:S04]  /*84d0*/  IMAD.MOV.U32 R23, RZ, RZ, R48 ;  /* 0x000000ffff177224 */ /* 0x000fc800078e0030 */
[----:B------:R-:W-:-:S04]  /*84e0*/  @P0 IMAD.IADD R23, R22, 0x1, R23 ;  /* 0x0000000116170824 */ /* 0x000fc800078e0217 */
[----:B------:R-:W-:-:S07]  /*84f0*/  IMAD.MOV.U32 R50, RZ, RZ, R23 ;  /* 0x000000ffff327224 */ /* 0x000fce00078e0017 */
[----:B------:R-:W-:Y:S05]  /*8500*/  WARPSYNC.COLLECTIVE R47, `(.L_x_117) ;  /* 0x000000002f087348 */ /* 0x000fea0003c00000 */
[----:B------:R0:W1:Y:S02]  /*8510*/  SHFL.UP P0, R48, R50, R49, R52 ;  /* 0x0400003132307389 */ /* 0x0000640000000034 */
[----:B01----:R-:W-:Y:S05]  /*8520*/  ENDCOLLECTIVE ;  /* 0x000000000000791b */ /* 0x003fea0003800000 */
.L_x_117:
[----:B------:R-:W-:Y:S05]  /*8530*/  BRA `(.L_x_118) ;  /* 0xffffff9c00b07947 */ /* 0x000fea000383ffff */
.L_x_119:
[----:B------:R-:W-:-:S00]  /*8540*/  BRA `(.L_x_119) ;  /* 0xfffffffc00fc7947 */ /* 0x000fc0000383ffff */
[----:B------:R-:W-:-:S00]  /*8550*/  NOP ;  /* 0x0000000000007918 */ /* 0x000fc00000000000 */
        /* <DEDUP_REMOVED lines=10> */
.L_x_458:


//--------------------- .text._ZN3cub18CUB_300001_SM_10006detail10radix_sort33DeviceRadixSortExclusiveSumKernelINS1_5radix10policy_hubIiNS0_8NullTypeEyE10Policy1000EyEEvPT0_ --------------------------
	.section	.text._ZN3cub18CUB_300001_SM_10006detail10radix_sort33DeviceRadixSortExclusiveSumKernelINS1_5radix10policy_hubIiNS0_8NullTypeEyE10Policy1000EyEEvPT0_,"ax",@progbits
	.align	128
        .global         _ZN3cub18CUB_300001_SM_10006detail10radix_sort33DeviceRadixSortExclusiveSumKernelINS1_5radix10policy_hubIiNS0_8NullTypeEyE10Policy1000EyEEvPT0_
        .type           _ZN3cub18CUB_300001_SM_10006detail10radix_sort33DeviceRadixSortExclusiveSumKernelINS1_5radix10policy_hubIiNS0_8NullTypeEyE10Policy1000EyEEvPT0_,@function
        .size           _ZN3cub18CUB_300001_SM_10006detail10radix_sort33DeviceRadixSortExclusiveSumKernelINS1_5radix10policy_hubIiNS0_8NullTypeEyE10Policy1000EyEEvPT0_,(.L_x_459 - _ZN3cub18CUB_300001_SM_10006detail10radix_sort33DeviceRadixSortExclusiveSumKernelINS1_5radix10policy_hubIiNS0_8NullTypeEyE10Policy1000EyEEvPT0_)
        .other          _ZN3cub18CUB_300001_SM_10006detail10radix_sort33DeviceRadixSortExclusiveSumKernelINS1_5radix10policy_hubIiNS0_8NullTypeEyE10Policy1000EyEEvPT0_,@"STO_CUDA_ENTRY STV_DEFAULT"
_ZN3cub18CUB_300001_SM_10006detail10radix_sort33DeviceRadixSortExclusiveSumKernelINS1_5radix10policy_hubIiNS0_8NullTypeEyE10Policy1000EyEEvPT0_:
.text._ZN3cub18CUB_300001_SM_10006detail10radix_sort33DeviceRadixSortExclusiveSumKernelINS1_5radix10policy_hubIiNS0_8NullTypeEyE10Policy1000EyEEvPT0_:
[----:B------:R-:W-:Y:S01]  /*0000*/  LDC R1, c[0x0][0x37c] ;  /* 0x0000df00ff017b82 */ /* 0x000fe20000000800 */
[----:B------:R-:W0:Y:S07]  /*0010*/  S2R R18, SR_TID.X ;  /* 0x0000000000127919 */ /* 0x000e2e0000002100 */
[----:B------:R-:W1:Y:S01]  /*0020*/  LDC.64 R16, c[0x0][0x380] ;  /* 0x0000e000ff107b82 */ /* 0x000e620000000a00 */
[----:B------:R-:W2:Y:S01]  /*0030*/  LDCU.64 UR4, c[0x0][0x358] ;  /* 0x00006b00ff0477ac */ /* 0x000ea20008000a00 */
[----:B------:R-:W3:Y:S01]  /*0040*/  S2R R5, SR_CTAID.X ;  /* 0x0000000000057919 */ /* 0x000ee20000002500 */
[----:B0-----:R-:W-:Y:S01]  /*0050*/  ISETP.GT.U32.AND P1, PT, R18, 0xff, PT ;  /* 0x000000ff1200780c */ /* 0x001fe20003f24070 */
[----:B---3--:R-:W-:-:S04]  /*0060*/  IMAD R5, R5, 0x100, R18 ;  /* 0x0000010005057824 */ /* 0x008fc800078e0212 */
[----:B-1----:R-:W-:-:S08]  /*0070*/  IMAD.WIDE R16, R5, 0x8, R16 ;  /* 0x0000000805107825 */ /* 0x002fd000078e0210 */
[----:B--2---:R-:W2:Y:S01]  /*0080*/  @!P1 LDG.E.64 R2, desc[UR4][R16.64] ;  /* 0x0000000410029981 */ /* 0x004ea2000c1e1b00 */
[----:B------:R-:W-:Y:S02]  /*0090*/  MOV R0, 0x400 ;  /* 0x0000040000007802 */ /* 0x000fe40000000f00 */
[C---:B------:R-:W-:Y:S01]  /*00a0*/  ISETP.GT.U32.AND P0, PT, R18.reuse, 0x1f, PT ;  /* 0x0000001f1200780c */ /* 0x040fe20003f04070 */
[----:B------:R-:W0:Y:S02]  /*00b0*/  S2R R5, SR_CgaCtaId ;  /* 0x0000000000057919 */ /* 0x000e240000008800 */
[----:B0-----:R-:W-:Y:S02]  /*00c0*/  LEA R5, R5, R0, 0x18 ;  /* 0x0000000005057211 */ /* 0x001fe400078ec0ff */
[----:B------:R-:W-:-:S05]  /*00d0*/  LEA.HI R0, R18, R18, RZ, 0x1d ;  /* 0x0000001212007211 */ /* 0x000fca00078fe8ff */
[----:B------:R-:W-:-:S05]  /*00e0*/  IMAD R0, R0, 0x8, R5 ;  /* 0x0000000800007824 */ /* 0x000fca00078e0205 */
[----:B--2---:R0:W-:Y:S01]  /*00f0*/  STS.64 [R0+0x10], R2 ;  /* 0x0000100200007388 */ /* 0x0041e20000000a00 */
[----:B------:R-:W-:Y:S06]  /*0100*/  BAR.SYNC.DEFER_BLOCKING 0x0 ;  /* 0x0000000000007b1d */ /* 0x000fec0000010000 */
[----:B------:R-:W-:Y:S05]  /*0110*/  @P0 BRA `(.L_x_120) ;  /* 0x0000000400240947 */ /* 0x000fea0003800000 */
[----:B------:R-:W-:Y:S01]  /*0120*/  IMAD R18, R18, 0x48, R5 ;  /* 0x0000004812127824 */ /* 0x000fe200078e0205 */
[----:B------:R-:W-:-:S04]  /*0130*/  UMOV UR6, 0xffffffff ;  /* 0xffffffff00067882 */ /* 0x000fc80000000000 */
[----:B------:R-:W-:Y:S04]  /*0140*/  LDS.64 R14, [R18+0x10] ;  /* 0x00001000120e7984 */ /* 0x000fe80000000a00 */
[----:B------:R-:W-:Y:S04]  /*0150*/  LDS.64 R12, [R18+0x18] ;  /* 0x00001800120c7984 */ /* 0x000fe80000000a00 */
[----:B------:R-:W1:Y:S04]  /*0160*/  LDS.64 R10, [R18+0x20] ;  /* 0x00002000120a7984 */ /* 0x000e680000000a00 */
[----:B------:R-:W-:Y:S04]  /*0170*/  LDS.64 R8, [R18+0x28] ;  /* 0x0000280012087984 */ /* 0x000fe80000000a00 */
[----:B------:R-:W2:Y:S04]  /*0180*/  LDS.64 R6, [R18+0x30] ;  /* 0x0000300012067984 */ /* 0x000ea80000000a00 */
[----:B------:R-:W-:Y:S04]  /*0190*/  LDS.64 R4, [R18+0x38] ;  /* 0x0000380012047984 */ /* 0x000fe80000000a00 */
[----:B0-----:R-:W0:Y:S04]  /*01a0*/  LDS.64 R2, [R18+0x40] ;  /* 0x0000400012027984 */ /* 0x001e280000000a00 */
[----:B------:R-:W3:Y:S01]  /*01b0*/  LDS.64 R20, [R18+0x48] ;  /* 0x0000480012147984 */ /* 0x000ee20000000a00 */
[----:B-1----:R-:W-:-:S04]  /*01c0*/  IADD3 R19, P3, P4, R10, R12, R14 ;  /* 0x0000000c0a137210 */ /* 0x002fc80007c7e00e */
[----:B------:R-:W-:Y:S02]  /*01d0*/  IADD3.X R23, PT, PT, R11, R13, R15, P3, P4 ;  /* 0x0000000d0b177210 */ /* 0x000fe40001fe840f */
[----:B--2---:R-:W-:-:S04]  /*01e0*/  IADD3 R19, P0, P2, R6, R19, R8 ;  /* 0x0000001306137210 */ /* 0x004fc80007a1e008 */
[----:B------:R-:W-:Y:S02]  /*01f0*/  IADD3.X R23, PT, PT, R7, R23, R9, P0, P2 ;  /* 0x0000001707177210 */ /* 0x000fe400007e4409 */
[----:B0-----:R-:W-:-:S04]  /*0200*/  IADD3 R19, P3, P4, R2, R19, R4 ;  /* 0x0000001302137210 */ /* 0x001fc80007c7e004 */
[----:B---3--:R-:W-:Y:S02]  /*0210*/  IADD3 R20, P0, PT, R20, R19, RZ ;  /* 0x0000001314147210 */ /* 0x008fe40007f1e0ff */
[----:B------:R-:W-:-:S05]  /*0220*/  IADD3.X R19, PT, PT, R3, R23, R5, P3, P4 ;  /* 0x0000001703137210 */ /* 0x000fca0001fe8405 */
[----:B------:R-:W-:Y:S01]  /*0230*/  IMAD.X R19, R21, 0x1, R19, P0 ;  /* 0x0000000115137824 */ /* 0x000fe200000e0613 */
[----:B------:R-:W-:Y:S06]  /*0240*/  BRA.DIV UR6, `(.L_x_121) ;  /* 0x0000000206f07947 */ /* 0x000fec000b800000 */
[----:B------:R-:W0:Y:S04]  /*0250*/  SHFL.UP PT, R27, R20, 0x1, RZ ;  /* 0x04200000141b7989 */ /* 0x000e2800000e00ff */
[----:B------:R-:W1:Y:S01]  /*0260*/  SHFL.UP P0, R25, R19, 0x1, RZ ;  /* 0x0420000013197989 */ /* 0x000e6200000000ff */
[----:B0-----:R-:W-:-:S04]  /*0270*/  IADD3 R22, P2, PT, R27, R20, RZ ;  /* 0x000000141b167210 */ /* 0x001fc80007f5e0ff */
[----:B-1----:R-:W-:Y:S01]  /*0280*/  SEL R27, R22, R27, P0 ;  /* 0x0000001b161b7207 */ /* 0x002fe20000000000 */
[----:B------:R-:W-:-:S04]  /*0290*/  IMAD.X R26, R25, 0x1, R19, P2 ;  /* 0x00000001191a7824 */ /* 0x000fc800010e0613 */
[----:B------:R-:W0:Y:S01]  /*02a0*/  SHFL.UP PT, R28, R27, 0x2, RZ ;  /* 0x044000001b1c7989 */ /* 0x000e2200000e00ff */
[----:B------:R-:W-:-:S05]  /*02b0*/  SEL R26, R26, R25, P0 ;  /* 0x000000191a1a7207 */ /* 0x000fca0000000000 */
[----:B------:R-:W1:Y:S01]  /*02c0*/  SHFL.UP P0, R25, R26, 0x2, RZ ;  /* 0x044000001a197989 */ /* 0x000e6200000000ff */
[----:B0-----:R-:W-:-:S05]  /*02d0*/  IADD3 R21, P2, PT, R28, R27, RZ ;  /* 0x0000001b1c157210 */ /* 0x001fca0007f5e0ff */
[----:B-1----:R-:W-:Y:S01]  /*02e0*/  IMAD.X R22, R25, 0x1, R26, P2 ;  /* 0x0000000119167824 */ /* 0x002fe200010e061a */
[----:B------:R-:W-:-:S04]  /*02f0*/  SEL R28, R21, R28, P0 ;  /* 0x0000001c151c7207 */ /* 0x000fc80000000000 */
[----:B------:R-:W-:Y:S01]  /*0300*/  SEL R29, R22, R25, P0 ;  /* 0x00000019161d7207 */ /* 0x000fe20000000000 */
        /* <DEDUP_REMOVED lines=12> */
[----:B------:R0:W1:Y:S04]  /*03d0*/  SHFL.UP PT, R28, R27, 0x10, RZ ;  /* 0x060000001b1c7989 */ /* 0x00006800000e00ff */
[----:B------:R0:W2:Y:S02]  /*03e0*/  SHFL.UP P0, R25, R26, 0x10, RZ ;  /* 0x060000001a197989 */ /* 0x0000a400000000ff */
.L_x_132:
[----:B-1----:R-:W-:-:S04]  /*03f0*/  IADD3 R21, P2, PT, R28, R27, RZ ;  /* 0x0000001b1c157210 */ /* 0x002fc80007f5e0ff */
[----:B--2---:R-:W-:Y:S01]  /*0400*/  SEL R21, R21, R28, P0 ;  /* 0x0000001c15157207 */ /* 0x004fe20000000000 */
[----:B------:R-:W-:-:S05]  /*0410*/  IMAD.X R22, R25, 0x1, R26, P2 ;  /* 0x0000000119167824 */ /* 0x000fca00010e061a */
[----:B------:R-:W-:Y:S02]  /*0420*/  SEL R22, R22, R25, P0 ;  /* 0x0000001916167207 */ /* 0x000fe40000000000 */
[----:B------:R-:W-:-:S05]  /*0430*/  IADD3 R20, P0, PT, R21, -R20, RZ ;  /* 0x8000001415147210 */ /* 0x000fca0007f1e0ff */
[----:B------:R-:W-:Y:S01]  /*0440*/  IMAD.X R21, R22, 0x1, ~R19, P0 ;  /* 0x0000000116157824 */ /* 0x000fe200000e0e13 */
[----:B------:R-:W-:-:S04]  /*0450*/  IADD3 R14, P0, PT, R14, R20, RZ ;  /* 0x000000140e0e7210 */ /* 0x000fc80007f1e0ff */
[----:B------:R1:W-:Y:S01]  /*0460*/  STS.64 [R18+0x10], R20 ;  /* 0x0000101412007388 */ /* 0x0003e20000000a00 */
[----:B------:R-:W-:Y:S01]  /*0470*/  IMAD.X R15, R15, 0x1, R21, P0 ;  /* 0x000000010f0f7824 */ /* 0x000fe200000e0615 */
        /* <DEDUP_REMOVED lines=17> */
[----:B------:R-:W-:-:S05]  /*0590*/  IMAD.X R3, R3, 0x1, R5, P0 ;  /* 0x0000000103037824 */ /* 0x000fca00000e0605 */
[----:B------:R1:W-:Y:S03]  /*05a0*/  STS.64 [R18+0x48], R2 ;  /* 0x0000480212007388 */ /* 0x0003e60000000a00 */
.L_x_120:
[----:B------:R-:W-:Y:S05]  /*05b0*/  WARPSYNC.ALL ;  /* 0x0000000000007948 */ /* 0x000fea0003800000 */
[----:B------:R-:W-:Y:S06]  /*05c0*/  BAR.SYNC.DEFER_BLOCKING 0x0 ;  /* 0x0000000000007b1d */ /* 0x000fec0000010000 */
[----:B------:R-:W-:Y:S05]  /*05d0*/  @P1 EXIT ;  /* 0x000000000000194d */ /* 0x000fea0003800000 */
[----:B01----:R-:W0:Y:S04]  /*05e0*/  LDS.64 R2, [R0+0x10] ;  /* 0x0000100000027984 */ /* 0x003e280000000a00 */
[----:B0-----:R-:W-:Y:S01]  /*05f0*/  STG.E.64 desc[UR4][R16.64], R2 ;  /* 0x0000000210007986 */ /* 0x001fe2000c101b04 */
[----:B------:R-:W-:Y:S05]  /*0600*/  EXIT ;  /* 0x000000000000794d */ /* 0x000fea0003800000 */
.L_x_121:
[----:B------:R-:W-:Y:S02]  /*0610*/  IMAD.MOV.U32 R24, RZ, RZ, R20 ;  /* 0x000000ffff187224 */ /* 0x000fe400078e0014 */
[----:B------:R-:W-:Y:S02]  /*0620*/  IMAD.MOV.U32 R23, RZ, RZ, 0x1 ;  /* 0x00000001ff177424 */ /* 0x000fe400078e00ff */
[----:B------:R-:W-:Y:S02]  /*0630*/  IMAD.MOV.U32 R22, RZ, RZ, RZ ;  /* 0x000000ffff167224 */ /* 0x000fe400078e00ff */
[----:B------:R-:W-:-:S07]  /*0640*/  IMAD.MOV.U32 R21, RZ, RZ, -0x1 ;  /* 0xffffffffff157424 */ /* 0x000fce00078e00ff */
[----:B------:R-:W-:Y:S05]  /*0650*/  WARPSYNC.COLLECTIVE R21, `(.L_x_122) ;  /* 0x0000000015087348 */ /* 0x000fea0003c00000 */
[----:B------:R0:W1:Y:S02]  /*0660*/  SHFL.UP P0, R25, R24, R23, R22 ;  /* 0x0400001718197389 */ /* 0x0000640000000016 */
[----:B01----:R-:W-:Y:S05]  /*0670*/  ENDCOLLECTIVE ;  /* 0x000000000000791b */ /* 0x003fea0003800000 */
.L_x_122:
[----:B------:R-:W-:Y:S02]  /*0680*/  IMAD.MOV.U32 R24, RZ, RZ, R19 ;  /* 0x000000ffff187224 */ /* 0x000fe400078e0013 */
[----:B------:R-:W-:-:S07]  /*0690*/  IMAD.MOV.U32 R27, RZ, RZ, R25 ;  /* 0x000000ffff1b7224 */ /* 0x000fce00078e0019 */
[----:B------:R-:W-:Y:S05]  /*06a0*/  WARPSYNC.COLLECTIVE R21, `(.L_x_123) ;  /* 0x0000000015087348 */ /* 0x000fea0003c00000 */
[----:B------:R0:W1:Y:S02]  /*06b0*/  SHFL.UP P0, R25, R24, R23, R22 ;  /* 0x0400001718197389 */ /* 0x0000640000000016 */
[----:B01----:R-:W-:Y:S05]  /*06c0*/  ENDCOLLECTIVE ;  /* 0x000000000000791b */ /* 0x003fea0003800000 */
.L_x_123:
[----:B------:R-:W-:Y:S01]  /*06d0*/  IADD3 R26, P2, PT, R27, R20, RZ ;  /* 0x000000141b1a7210 */ /* 0x000fe20007f5e0ff */
[----:B------:R-:W-:-:S03]  /*06e0*/  IMAD.MOV.U32 R23, RZ, RZ, 0x2 ;  /* 0x00000002ff177424 */ /* 0x000fc600078e00ff */
[----:B------:R-:W-:Y:S01]  /*06f0*/  SEL R27, R26, R27, P0 ;  /* 0x0000001b1a1b7207 */ /* 0x000fe20000000000 */
[----:B------:R-:W-:-:S04]  /*0700*/  IMAD.X R26, R25, 0x1, R19, P2 ;  /* 0x00000001191a7824 */ /* 0x000fc800010e0613 */
[----:B------:R-:W-:Y:S01]  /*0710*/  IMAD.MOV.U32 R24, RZ, RZ, R27 ;  /* 0x000000ffff187224 */ /* 0x000fe200078e001b */
[----:B------:R-:W-:-:S07]  /*0720*/  SEL R26, R26, R25, P0 ;  /* 0x000000191a1a7207 */ /* 0x000fce0000000000 */
[----:B------:R-:W-:Y:S05]  /*0730*/  WARPSYNC.COLLECTIVE R21, `(.L_x_124) ;  /* 0x0000000015087348 */ /* 0x000fea0003c00000 */
[----:B------:R0:W1:Y:S02]  /*0740*/  SHFL.UP P0, R25, R24, R23, R22 ;  /* 0x0400001718197389 */ /* 0x0000640000000016 */
[----:B01----:R-:W-:Y:S05]  /*0750*/  ENDCOLLECTIVE ;  /* 0x000000000000791b */ /* 0x003fea0003800000 */
.L_x_124:
[----:B------:R-:W-:Y:S02]  /*0760*/  IMAD.MOV.U32 R24, RZ, RZ, R26 ;  /* 0x000000ffff187224 */ /* 0x000fe400078e001a */
[----:B------:R-:W-:-:S07]  /*0770*/  IMAD.MOV.U32 R28, RZ, RZ, R25 ;  /* 0x000000ffff1c7224 */ /* 0x000fce00078e0019 */
[----:B------:R-:W-:Y:S05]  /*0780*/  WARPSYNC.COLLECTIVE R21, `(.L_x_125) ;  /* 0x0000000015087348 */ /* 0x000fea0003c00000 */
[----:B------:R0:W1:Y:S02]  /*0790*/  SHFL.UP P0, R25, R24, R23, R22 ;  /* 0x0400001718197389 */ /* 0x0000640000000016 */
[----:B01----:R-:W-:Y:S05]  /*07a0*/  ENDCOLLECTIVE ;  /* 0x000000000000791b */ /* 0x003fea0003800000 */
.L_x_125:
        /* <DEDUP_REMOVED lines=9> */
.L_x_126:
[----:B------:R-:W-:Y:S02]  /*0840*/  IMAD.MOV.U32 R24, RZ, RZ, R29 ;  /* 0x000000ffff187224 */ /* 0x000fe400078e001d */
[----:B------:R-:W-:-:S07]  /*0850*/  IMAD.MOV.U32 R27, RZ, RZ, R25 ;  /* 0x000000ffff1b7224 */ /* 0x000fce00078e0019 */
[----:B------:R-:W-:Y:S05]  /*0860*/  WARPSYNC.COLLECTIVE R21, `(.L_x_127) ;  /* 0x0000000015087348 */ /* 0x000fea0003c00000 */
[----:B------:R0:W1:Y:S02]  /*0870*/  SHFL.UP P0, R25, R24, R23, R22 ;  /* 0x0400001718197389 */ /* 0x0000640000000016 */
[----:B01----:R-:W-:Y:S05]  /*0880*/  ENDCOLLECTIVE ;  /* 0x000000000000791b */ /* 0x003fea0003800000 */
.L_x_127:
        /* <DEDUP_REMOVED lines=9> */
.L_x_128:
[----:B------:R-:W-:Y:S02]  /*0920*/  IMAD.MOV.U32 R24, RZ, RZ, R29 ;  /* 0x000000ffff187224 */ /* 0x000fe400078e001d */
[----:B------:R-:W-:-:S07]  /*0930*/  IMAD.MOV.U32 R27, RZ, RZ, R25 ;  /* 0x000000ffff1b7224 */ /* 0x000fce00078e0019 */
[----:B------:R-:W-:Y:S05]  /*0940*/  WARPSYNC.COLLECTIVE R21, `(.L_x_129) ;  /* 0x0000000015087348 */ /* 0x000fea0003c00000 */
[----:B------:R0:W1:Y:S02]  /*0950*/  SHFL.UP P0, R25, R24, R23, R22 ;  /* 0x0400001718197389 */ /* 0x0000640000000016 */
[----:B01----:R-:W-:Y:S05]  /*0960*/  ENDCOLLECTIVE ;  /* 0x000000000000791b */ /* 0x003fea0003800000 */
.L_x_129:
        /* <DEDUP_REMOVED lines=9> */
.L_x_130:
[----:B------:R-:W-:Y:S02]  /*0a00*/  IMAD.MOV.U32 R24, RZ, RZ, R26 ;  /* 0x000000ffff187224 */ /* 0x000fe400078e001a */
[----:B------:R-:W-:-:S07]  /*0a10*/  IMAD.MOV.U32 R28, RZ, RZ, R25 ;  /* 0x000000ffff1c7224 */ /* 0x000fce00078e0019 */
[----:B------:R-:W-:Y:S05]  /*0a20*/  WARPSYNC.COLLECTIVE R21, `(.L_x_131) ;  /* 0x0000000015087348 */ /* 0x000fea0003c00000 */
[----:B------:R0:W1:Y:S02]  /*0a30*/  SHFL.UP P0, R25, R24, R23, R22 ;  /* 0x0400001718197389 */ /* 0x0000640000000016 */
[----:B01----:R-:W-:Y:S05]  /*0a40*/  ENDCOLLECTIVE ;  /* 0x000000000000791b */ /* 0x003fea0003800000 */
.L_x_131:
[----:B------:R-:W-:Y:S05]  /*0a50*/  BRA `(.L_x_132) ;  /* 0xfffffff800647947 */ /* 0x000fea000383ffff */
.L_x_133:
        /* <DEDUP_REMOVED lines=10> */
.L_x_459:


//--------------------- .text._ZN3cub18CUB_300001_SM_10006detail10radix_sort30DeviceRadixSortHistogramKernelINS1_5radix10policy_hubIiNS0_8NullTypeEyE10Policy1000ELNS0_9SortOrderE0EiyNS1_21identity_decomposer_tEEEvPT2_PKT1_SB_iiT3_ --------------------------
	.section	.text._ZN3cub18CUB_300001_SM_10006detail10radix_sort30DeviceRadixSortHistogramKernelINS1_5radix10policy_hubIiNS0_8NullTypeEyE10Policy1000ELNS0_9SortOrderE0EiyNS1_21identity_decomposer_tEEEvPT2_PKT1_SB_iiT3_,"ax",@progbits
	.align	128
        .global         _ZN3cub18CUB_300001_SM_10006detail10radix_sort30DeviceRadixSortHistogramKernelINS1_5radix10policy_hubIiNS0_8NullTypeEyE10Policy1000ELNS0_9SortOrderE0EiyNS1_21identity_decomposer_tEEEvPT2_PKT1_SB_iiT3_
        .type           _ZN3cub18CUB_300001_SM_10006detail10radix_sort30DeviceRadixSortHistogramKernelINS1_5radix10policy_hubIiNS0_8NullTypeEyE10Policy1000ELNS0_9SortOrderE0EiyNS1_21identity_decomposer_tEEEvPT2_PKT1_SB_iiT3_,@function
        .size           _ZN3cub18CUB_300001_SM_10006detail10radix_sort30DeviceRadixSortHistogramKernelINS1_5radix10policy_hubIiNS0_8NullTypeEyE10Policy1000ELNS0_9SortOrderE0EiyNS1_21identity_decomposer_tEEEvPT2_PKT1_SB_iiT3_,(.L_x_460 - _ZN3cub18CUB_300001_SM_10006detail10radix_sort30DeviceRadixSortHistogramKernelINS1_5radix10policy_hubIiNS0_8NullTypeEyE10Policy1000ELNS0_9SortOrderE0EiyNS1_21identity_decomposer_tEEEvPT2_PKT1_SB_iiT3_)
        .other          _ZN3cub18CUB_300001_SM_10006detail10radix_sort30DeviceRadixSortHistogramKernelINS1_5radix10policy_hubIiNS0_8NullTypeEyE10Policy1000ELNS0_9SortOrderE0EiyNS1_21identity_decomposer_tEEEvPT2_PKT1_SB_iiT3_,@"STO_CUDA_ENTRY STV_DEFAULT"
_ZN3cub18CUB_300001_SM_10006detail10radix_sort30DeviceRadixSortHistogramKernelINS1_5radix10policy_hubIiNS0_8NullTypeEyE10Policy1000ELNS0_9SortOrderE0EiyNS1_21identity_decomposer_tEEEvPT2_PKT1_SB_iiT3_:
.text._ZN3cub18CUB_300001_SM_10006detail10radix_sort30DeviceRadixSortHistogramKernelINS1_5radix10policy_hubIiNS0_8NullTypeEyE10Policy1000ELNS0_9SortOrderE0EiyNS1_21identity_decomposer_tEEEvPT2_PKT1_SB_iiT3_:
[----:B------:R-:W-:Y:S01]  /*0000*/  LDC R1, c[0x0][0x37c] ;  /* 0x0000df00ff017b82 */ /* 0x000fe20000000800 */
[----:B------:R-:W0:Y:S02]  /*0010*/  LDCU.64 UR14, c[0x0][0x390] ;  /* 0x00007200ff0e77ac */ /* 0x000e240008000a00 */
[----:B0-----:R-:W-:-:S04]  /*0020*/  ISETP.NE.U32.AND P0, PT, RZ, UR14, PT ;  /* 0x0000000eff007c0c */ /* 0x001fc8000bf05070 */
[----:B------:R-:W-:-:S13]  /*0030*/  ISETP.NE.AND.EX P0, PT, RZ, UR15, PT, P0 ;  /* 0x0000000fff007c0c */ /* 0x000fda000bf05300 */
[----:B------:R-:W-:Y:S05]  /*0040*/  @!P0 EXIT ;  /* 0x000000000000894d */ /* 0x000fea0003800000 */
[----:B------:R-:W-:Y:S01]  /*0050*/  UIADD3 UR11, UP0, UPT, UR14, -0x1, URZ ;  /* 0xffffffff0e0b7890 */ /* 0x000fe2000ff1e0ff */
[----:B------:R-:W0:Y:S01]  /*0060*/  S2R R4, SR_TID.X ;  /* 0x0000000000047919 */ /* 0x000e220000002100 */
[----:B------:R-:W1:Y:S01]  /*0070*/  LDCU.64 UR4, c[0x0][0x398] ;  /* 0x00007300ff0477ac */ /* 0x000e620008000a00 */
[----:B------:R-:W2:Y:S01]  /*0080*/  S2UR UR7, SR_CgaCtaId ;  /* 0x00000000000779c3 */ /* 0x000ea20000008800 */
[----:B------:R-:W-:Y:S01]  /*0090*/  UIADD3.X UR12, UPT, UPT, UR15, -0x1, URZ, UP0, !UPT ;  /* 0xffffffff0f0c7890 */ /* 0x000fe200087fe4ff */
[----:B------:R-:W-:Y:S01]  /*00a0*/  UMOV UR6, 0x400 ;  /* 0x0000040000067882 */ /* 0x000fe20000000000 */
[----:B------:R-:W3:Y:S05]  /*00b0*/  LDCU.64 UR20, c[0x0][0x358] ;  /* 0x00006b00ff1477ac */ /* 0x000eea0008000a00 */
[----:B------:R-:W4:Y:S01]  /*00c0*/  S2UR UR8, SR_CTAID.X ;  /* 0x00000000000879c3 */ /* 0x000f220000002500 */
[----:B------:R-:W-:Y:S01]  /*00d0*/  USHF.R.U64 UR11, UR11, 0x1e, UR12 ;  /* 0x0000001e0b0b7899 */ /* 0x000fe2000800120c */
[----:B------:R-:W0:Y:S03]  /*00e0*/  LDCU UR28, c[0x0][0x370] ;  /* 0x00006e00ff1c77ac */ /* 0x000e260008000800 */
[----:B------:R-:W-:-:S02]  /*00f0*/  UIADD3 UR11, UP0, UPT, UR11, 0x1, URZ ;  /* 0x000000010b0b7890 */ /* 0x000fc4000ff1e0ff */
[----:B-1----:R-:W-:Y:S02]  /*0100*/  UIADD3 UR4, UPT, UPT, UR5, 0x7, -UR4 ;  /* 0x0000000705047890 */ /* 0x002fe4000fffe804 */
[----:B------:R-:W-:Y:S02]  /*0110*/  ULEA.HI.X UR12, UR12, URZ, URZ, 0x2, UP0 ;  /* 0x000000ff0c0c7291 */ /* 0x000fe400080f14ff */
[----:B------:R-:W-:Y:S02]  /*0120*/  UISETP.LT.U32.AND UP0, UPT, UR11, UR14, UPT ;  /* 0x0000000e0b00728c */ /* 0x000fe4000bf01070 */
[----:B------:R-:W-:Y:S02]  /*0130*/  USHF.R.S32.HI UR5, URZ, 0x1f, UR4 ;  /* 0x0000001fff057899 */ /* 0x000fe40008011404 */
[----:B------:R-:W-:Y:S02]  /*0140*/  UISETP.LT.U32.AND.EX UP0, UPT, UR12, UR15, UPT, UP0 ;  /* 0x0000000f0c00728c */ /* 0x000fe4000bf01100 */
[----:B------:R-:W-:-:S02]  /*0150*/  ULEA.HI UR5, UR5, UR4, URZ, 0x3 ;  /* 0x0000000405057291 */ /* 0x000fc4000f8f18ff */
[----:B------:R-:W-:Y:S01]  /*0160*/  USEL UR11, UR11, UR14, UP0 ;  /* 0x0000000e0b0b7287 */ /* 0x000fe20008000000 */
[C---:B0-----:R-:W-:Y:S01]  /*0170*/  VIADD R21, R4.reuse, 0x780 ;  /* 0x0000078004157836 */ /* 0x041fe20000000000 */
[----:B------:R-:W-:Y:S02]  /*0180*/  USEL UR12, UR12, UR15, UP0 ;  /* 0x0000000f0c0c7287 */ /* 0x000fe40008000000 */
[----:B------:R-:W-:Y:S02]  /*0190*/  UISETP.GE.AND UP0, UPT, UR4, 0x8, UPT ;  /* 0x000000080400788c */ /* 0x000fe4000bf06270 */
[----:B--2---:R-:W-:Y:S02]  /*01a0*/  ULEA UR6, UR7, UR6, 0x18 ;  /* 0x0000000607067291 */ /* 0x004fe4000f8ec0ff */
[----:B------:R-:W-:Y:S02]  /*01b0*/  USHF.R.S32.HI UR5, URZ, 0x3, UR5 ;  /* 0x00000003ff057899 */ /* 0x000fe40008011405 */
[----:B------:R-:W-:Y:S01]  /*01c0*/  PLOP3.LUT P0, PT, PT, PT, UP0, 0x80, 0x8 ;  /* 0x000000000008781c */ /* 0x000fe20003f0f008 */
[----:B----4-:R-:W-:Y:S01]  /*01d0*/  USHF.L.U32 UR8, UR8, 0xb, URZ ;  /* 0x0000000b08087899 */ /* 0x010fe200080006ff */
[C---:B------:R-:W-:Y:S01]  /*01e0*/  LEA R0, R4.reuse, UR6, 0x2 ;  /* 0x0000000604007c11 */ /* 0x040fe2000f8e10ff */
[----:B------:R-:W-:Y:S01]  /*01f0*/  UIADD3 UR22, UPT, UPT, UR5, -0x1, URZ ;  /* 0xffffffff05167890 */ /* 0x000fe2000fffe0ff */
[----:B------:R-:W-:Y:S01]  /*0200*/  ISETP.GT.U32.OR P0, PT, R4, 0xff, !P0 ;  /* 0x000000ff0400780c */ /* 0x000fe20004704470 */
[----:B------:R-:W-:-:S02]  /*0210*/  ULOP3.LUT UR23, UR5, 0xf, URZ, 0xc0, !UPT ;  /* 0x0000000f05177892 */ /* 0x000fc4000f8ec0ff */
[----:B------:R-:W-:Y:S01]  /*0220*/  ULOP3.LUT UR24, UR5, 0x7, URZ, 0xc0, !UPT ;  /* 0x0000000705187892 */ /* 0x000fe2000f8ec0ff */
[----:B------:R-:W-:Y:S01]  /*0230*/  P2R R20, PR, RZ, 0x1 ;  /* 0x00000001ff147803 */ /* 0x000fe20000000000 */
[----:B------:R-:W-:Y:S02]  /*0240*/  ULOP3.LUT UR25, UR5, 0x3, URZ, 0xc0, !UPT ;  /* 0x0000000305197892 */ /* 0x000fe4000f8ec0ff */
[----:B------:R-:W-:Y:S02]  /*0250*/  ULOP3.LUT UR26, UR5, 0xffffff0, URZ, 0xc0, !UPT ;  /* 0x0ffffff0051a7892 */ /* 0x000fe4000f8ec0ff */
[----:B------:R-:W-:Y:S02]  /*0260*/  ULOP3.LUT UR27, UR5, 0xffffff8, URZ, 0xc0, !UPT ;  /* 0x0ffffff8051b7892 */ /* 0x000fe4000f8ec0ff */
[----:B------:R-:W-:Y:S01]  /*0270*/  ULOP3.LUT UR9, UR5, 0x1, URZ, 0xc0, !UPT ;  /* 0x0000000105097892 */ /* 0x000fe2000f8ec0ff */
[----:B------:R-:W-:Y:S01]  /*0280*/  UMOV UR6, URZ ;  /* 0x000000ff00067c82 */ /* 0x000fe20008000000 */
[----:B---3--:R-:W-:-:S10]  /*0290*/  UMOV UR7, URZ ;  /* 0x000000ff00077c82 */ /* 0x008fd40008000000 */
.L_x_217:
[----:B------:R-:W-:Y:S01]  /*02a0*/  ISETP.NE.AND P0, PT, R20, RZ, PT ;  /* 0x000000ff1400720c */ /* 0x000fe20003f05270 */
[----:B------:R-:W-:-:S12]  /*02b0*/  BSSY.RECONVERGENT B0, `(.L_x_134) ;  /* 0x000007c000007945 */ /* 0x000fd80003800200 */
[----:B012345:R-:W-:Y:S05]  /*02c0*/  @P0 BRA `(.L_x_135) ;  /* 0x0000000400e80947 */ /* 0x03ffea0003800000 */
[----:B------:R-:W-:Y:S02]  /*02d0*/  IMAD.U32 R2, RZ, RZ, UR22 ;  /* 0x00000016ff027e24 */ /* 0x000fe4000f8e00ff */
[----:B------:R-:W-:-:S03]  /*02e0*/  IMAD.MOV.U32 R3, RZ, RZ, RZ ;  /* 0x000000ffff037224 */ /* 0x000fc600078e00ff */
[----:B------:R-:W-:-:S13]  /*02f0*/  ISETP.GE.U32.AND P1, PT, R2, 0xf, PT ;  /* 0x0000000f0200780c */ /* 0x000fda0003f26070 */
[----:B------:R-:W-:Y:S05]  /*0300*/  @!P1 BRA `(.L_x_136) ;  /* 0x00000000005c9947 */ /* 0x000fea0003800000 */
[----:B------:R-:W-:Y:S01]  /*0310*/  VIADD R2, R0, 0x2000 ;  /* 0x0000200000027836 */ /* 0x000fe20000000000 */
[----:B------:R-:W-:-:S12]  /*0320*/  UIADD3 UR4, UPT, UPT, -UR26, URZ, URZ ;  /* 0x000000ff1a047290 */ /* 0x000fd8000fffe1ff */
.L_x_137:
[----:B------:R-:W-:Y:S01]  /*0330*/  UIADD3 UR4, UPT, UPT, UR4, 0x10, URZ ;  /* 0x0000001004047890 */ /* 0x000fe2000fffe0ff */
[----:B------:R-:W-:Y:S03]  /*0340*/  STS [R2+-0x2000], RZ ;  /* 0xffe000ff02007388 */ /* 0x000fe60000000800 */
[----:B------:R-:W-:Y:S01]  /*0350*/  UISETP.NE.AND UP0, UPT, UR4, URZ, UPT ;  /* 0x000000ff0400728c */ /* 0x000fe2000bf05270 */
        /* <DEDUP_REMOVED lines=16> */
[----:B------:R-:W-:Y:S06]  /*0460*/  BRA.U UP0, `(.L_x_137) ;  /* 0xfffffffd00b07547 */ /* 0x000fec000b83ffff */
[----:B------:R-:W-:-:S07]  /*0470*/  IMAD.U32 R3, RZ, RZ, UR26 ;  /* 0x0000001aff037e24 */ /* 0x000fce000f8e00ff */
.L_x_136:
[----:B------:R-:W-:Y:S01]  /*0480*/  ISETP.NE.AND P0, PT, RZ, UR23, PT ;  /* 0x00000017ff007c0c */ /* 0x000fe2000bf05270 */
[----:B------:R-:W-:Y:S01]  /*0490*/  IMAD.U32 R6, RZ, RZ, UR24 ;  /* 0x00000018ff067e24 */ /* 0x000fe2000f8e00ff */
[----:B------:R-:W-:-:S03]  /*04a0*/  MOV R2, UR23 ;  /* 0x0000001700027c02 */ /* 0x000fc60008000f00 */
[----:B------:R-:W-:Y:S02]  /*04b0*/  VIADD R6, R6, 0xffffffff ;  /* 0xffffffff06067836 */ /* 0x000fe40000000000 */
[----:B------:R-:W-:-:S06]  /*04c0*/  VIADD R2, R2, 0xffffffff ;  /* 0xffffffff02027836 */ /* 0x000fcc0000000000 */
[----:B------:R-:W-:Y:S05]  /*04d0*/  @!P0 BRA `(.L_x_138) ;  /* 0x00000000007c8947 */ /* 0x000fea0003800000 */
[----:B------:R-:W-:Y:S01]  /*04e0*/  ISETP.GE.U32.AND P2, PT, R2, 0x7, PT ;  /* 0x000000070200780c */ /* 0x000fe20003f46070 */
[----:B------:R-:W-:-:S12]  /*04f0*/  UISETP.NE.AND UP0, UPT, UR24, URZ, UPT ;  /* 0x000000ff1800728c */ /* 0x000fd8000bf05270 */
[----:B------:R-:W-:Y:S05]  /*0500*/  @!P2 BRA `(.L_x_139) ;  /* 0x000000000028a947 */ /* 0x000fea0003800000 */
        /* <DEDUP_REMOVED lines=10> */
.L_x_139:
[----:B------:R-:W-:Y:S05]  /*05b0*/  BRA.U !UP0, `(.L_x_138) ;  /* 0x0000000108447547 */ /* 0x000fea000b800000 */
[----:B------:R-:W-:Y:S01]  /*05c0*/  ISETP.GE.U32.AND P2, PT, R6, 0x3, PT ;  /* 0x000000030600780c */ /* 0x000fe20003f46070 */
[----:B------:R-:W-:-:S12]  /*05d0*/  UISETP.NE.AND UP0, UPT, UR25, URZ, UPT ;  /* 0x000000ff1900728c */ /* 0x000fd8000bf05270 */
[C---:B0-----:R-:W-:Y:S02]  /*05e0*/  @P2 IMAD R5, R3.reuse, 0x400, R0 ;  /* 0x0000040003052824 */ /* 0x041fe400078e0200 */
[----:B------:R-:W-:-:S03]  /*05f0*/  @P2 VIADD R3, R3, 0x4 ;  /* 0x0000000403032836 */ /* 0x000fc60000000000 */
[----:B------:R1:W-:Y:S04]  /*0600*/  @P2 STS [R5], RZ ;  /* 0x000000ff05002388 */ /* 0x0003e80000000800 */
[----:B------:R1:W-:Y:S04]  /*0610*/  @P2 STS [R5+0x400], RZ ;  /* 0x000400ff05002388 */ /* 0x0003e80000000800 */
[----:B------:R1:W-:Y:S04]  /*0620*/  @P2 STS [R5+0x800], RZ ;  /* 0x000800ff05002388 */ /* 0x0003e80000000800 */
[----:B------:R1:W-:Y:S01]  /*0630*/  @P2 STS [R5+0xc00], RZ ;  /* 0x000c00ff05002388 */ /* 0x0003e20000000800 */
[----:B------:R-:W-:Y:S05]  /*0640*/  BRA.U !UP0, `(.L_x_138) ;  /* 0x0000000108207547 */ /* 0x000fea000b800000 */
[----:B------:R-:W-:Y:S01]  /*0650*/  IMAD R3, R3, 0x400, R0 ;  /* 0x0000040003037824 */ /* 0x000fe200078e0200 */
[----:B------:R-:W-:-:S04]  /*0660*/  UISETP.NE.AND UP0, UPT, UR25, 0x1, UPT ;  /* 0x000000011900788c */ /* 0x000fc8000bf05270 */
[----:B------:R2:W-:Y:S05]  /*0670*/  STS [R3], RZ ;  /* 0x000000ff03007388 */ /* 0x0005ea0000000800 */
[----:B------:R-:W-:Y:S05]  /*0680*/  BRA.U !UP0, `(.L_x_138) ;  /* 0x0000000108107547 */ /* 0x000fea000b800000 */
[----:B------:R-:W-:Y:S01]  /*0690*/  UISETP.NE.AND UP0, UPT, UR25, 0x2, UPT ;  /* 0x000000021900788c */ /* 0x000fe2000bf05270 */
[----:B------:R3:W-:Y:S05]  /*06a0*/  STS [R3+0x400], RZ ;  /* 0x000400ff03007388 */ /* 0x0007ea0000000800 */
[----:B------:R-:W-:-:S13]  /*06b0*/  PLOP3.LUT P2, PT, PT, PT, UP0, 0x80, 0x8 ;  /* 0x000000000008781c */ /* 0x000fda0003f4f008 */
[----:B------:R3:W-:Y:S02]  /*06c0*/  @P2 STS [R3+0x800], RZ ;  /* 0x000800ff03002388 */ /* 0x0007e40000000800 */
.L_x_138:
[----:B------:R-:W-:-:S13]  /*06d0*/  ISETP.GT.U32.AND P2, PT, R4, 0x7f, PT ;  /* 0x0000007f0400780c */ /* 0x000fda0003f44070 */
[----:B------:R-:W-:Y:S05]  /*06e0*/  @P2 BRA `(.L_x_135) ;  /* 0x0000000000e02947 */ /* 0x000fea0003800000 */
[----:B--23--:R-:W-:Y:S01]  /*06f0*/  HFMA2 R3, -RZ, RZ, 0, 0 ;  /* 0x00000000ff037431 */ /* 0x00cfe200000001ff */
[----:B------:R-:W-:Y:S06]  /*0700*/  @!P1 BRA `(.L_x_140) ;  /* 0x0000000000589947 */ /* 0x000fec0003800000 */
[----:B------:R-:W-:-:S07]  /*0710*/  IMAD.MOV.U32 R3, RZ, RZ, RZ ;  /* 0x000000ffff037224 */ /* 0x000fce00078e00ff */
.L_x_141:
[C---:B012---:R-:W-:Y:S02]  /*0720*/  IMAD R5, R3.reuse, 0x400, R0 ;  /* 0x0000040003057824 */ /* 0x047fe400078e0200 */
[----:B------:R-:W-:-:S03]  /*0730*/  VIADD R3, R3, 0x10 ;  /* 0x0000001003037836 */ /* 0x000fc60000000000 */
[----:B------:R2:W-:Y:S02]  /*0740*/  STS [R5+0x200], RZ ;  /* 0x000200ff05007388 */ /* 0x0005e40000000800 */
[----:B------:R-:W-:Y:S02]  /*0750*/  ISETP.NE.AND P1, PT, R3, UR26, PT ;  /* 0x0000001a03007c0c */ /* 0x000fe4000bf25270 */
[----:B------:R2:W-:Y:S04]  /*0760*/  STS [R5+0x600], RZ ;  /* 0x000600ff05007388 */ /* 0x0005e80000000800 */
        /* <DEDUP_REMOVED lines=13> */
[----:B------:R2:W-:Y:S01]  /*0840*/  STS [R5+0x3e00], RZ ;  /* 0x003e00ff05007388 */ /* 0x0005e20000000800 */
[----:B------:R-:W-:Y:S05]  /*0850*/  @P1 BRA `(.L_x_141) ;  /* 0xfffffffc00b01947 */ /* 0x000fea000383ffff */
[----:B------:R-:W-:-:S07]  /*0860*/  IMAD.U32 R3, RZ, RZ, UR26 ;  /* 0x0000001aff037e24 */ /* 0x000fce000f8e00ff */
.L_x_140:
[----:B------:R-:W-:Y:S05]  /*0870*/  @!P0 BRA `(.L_x_135) ;  /* 0x00000000007c8947 */ /* 0x000fea0003800000 */
[----:B------:R-:W-:Y:S01]  /*0880*/  ISETP.GE.U32.AND P0, PT, R2, 0x7, PT ;  /* 0x000000070200780c */ /* 0x000fe20003f06070 */
[----:B------:R-:W-:-:S12]  /*0890*/  UISETP.NE.AND UP0, UPT, UR24, URZ, UPT ;  /* 0x000000ff1800728c */ /* 0x000fd8000bf05270 */
[----:B------:R-:W-:Y:S05]  /*08a0*/  @!P0 BRA `(.L_x_142) ;  /* 0x0000000000288947 */ /* 0x000fea0003800000 */
[C---:B------:R-:W-:Y:S02]  /*08b0*/  IMAD R2, R3.reuse, 0x400, R0 ;  /* 0x0000040003027824 */ /* 0x040fe400078e0200 */
[----:B------:R-:W-:-:S03]  /*08c0*/  VIADD R3, R3, 0x8 ;  /* 0x0000000803037836 */ /* 0x000fc60000000000 */
[----:B------:R3:W-:Y:S04]  /*08d0*/  STS [R2+0x200], RZ ;  /* 0x000200ff02007388 */ /* 0x0007e80000000800 */
[----:B------:R3:W-:Y:S04]  /*08e0*/  STS [R2+0x600], RZ ;  /* 0x000600ff02007388 */ /* 0x0007e80000000800 */
[----:B------:R3:W-:Y:S04]  /*08f0*/  STS [R2+0xa00], RZ ;  /* 0x000a00ff02007388 */ /* 0x0007e80000000800 */
[----:B------:R3:W-:Y:S04]  /*0900*/  STS [R2+0xe00], RZ ;  /* 0x000e00ff02007388 */ /* 0x0007e80000000800 */
[----:B------:R3:W-:Y:S04]  /*0910*/  STS [R2+0x1200], RZ ;  /* 0x001200ff02007388 */ /* 0x0007e80000000800 */
[----:B------:R3:W-:Y:S04]  /*0920*/  STS [R2+0x1600], RZ ;  /* 0x001600ff02007388 */ /* 0x0007e80000000800 */
[----:B------:R3:W-:Y:S04]  /*0930*/  STS [R2+0x1a00], RZ ;  /* 0x001a00ff02007388 */ /* 0x0007e80000000800 */
[----:B------:R3:W-:Y:S02]  /*0940*/  STS [R2+0x1e00], RZ ;  /* 0x001e00ff02007388 */ /* 0x0007e40000000800 */
.L_x_142:
[----:B------:R-:W-:Y:S05]  /*0950*/  BRA.U !UP0, `(.L_x_135) ;  /* 0x0000000108447547 */ /* 0x000fea000b800000 */
[----:B------:R-:W-:Y:S01]  /*0960*/  ISETP.GE.U32.AND P0, PT, R6, 0x3, PT ;  /* 0x000000030600780c */ /* 0x000fe20003f06070 */
[----:B------:R-:W-:-:S12]  /*0970*/  UISETP.NE.AND UP0, UPT, UR25, URZ, UPT ;  /* 0x000000ff1900728c */ /* 0x000fd8000bf05270 */
[C---:B---3--:R-:W-:Y:S01]  /*0980*/  @P0 IMAD R2, R3.reuse, 0x400, R0 ;  /* 0x0000040003020824 */ /* 0x048fe200078e0200 */
[----:B------:R-:W-:-:S04]  /*0990*/  @P0 IADD3 R3, PT, PT, R3, 0x4, RZ ;  /* 0x0000000403030810 */ /* 0x000fc80007ffe0ff */
[----:B------:R4:W-:Y:S04]  /*09a0*/  @P0 STS [R2+0x200], RZ ;  /* 0x000200ff02000388 */ /* 0x0009e80000000800 */
[----:B------:R4:W-:Y:S04]  /*09b0*/  @P0 STS [R2+0x600], RZ ;  /* 0x000600ff02000388 */ /* 0x0009e80000000800 */
[----:B------:R4:W-:Y:S04]  /*09c0*/  @P0 STS [R2+0xa00], RZ ;  /* 0x000a00ff02000388 */ /* 0x0009e80000000800 */
[----:B------:R4:W-:Y:S01]  /*09d0*/  @P0 STS [R2+0xe00], RZ ;  /* 0x000e00ff02000388 */ /* 0x0009e20000000800 */
[----:B------:R-:W-:Y:S05]  /*09e0*/  BRA.U !UP0, `(.L_x_135) ;  /* 0x0000000108207547 */ /* 0x000fea000b800000 */
[----:B------:R-:W-:Y:S01]  /*09f0*/  IMAD R3, R3, 0x400, R0 ;  /* 0x0000040003037824 */ /* 0x000fe200078e0200 */
[----:B------:R-:W-:-:S04]  /*0a00*/  UISETP.NE.AND UP0, UPT, UR25, 0x1, UPT ;  /* 0x000000011900788c */ /* 0x000fc8000bf05270 */
[----:B------:R3:W-:Y:S05]  /*0a10*/  STS [R3+0x200], RZ ;  /* 0x000200ff03007388 */ /* 0x0007ea0000000800 */
[----:B------:R-:W-:Y:S05]  /*0a20*/  BRA.U !UP0, `(.L_x_135) ;  /* 0x0000000108107547 */ /* 0x000fea000b800000 */
[----:B------:R-:W-:Y:S01]  /*0a30*/  UISETP.NE.AND UP0, UPT, UR25, 0x2, UPT ;  /* 0x000000021900788c */ /* 0x000fe2000bf05270 */
[----:B------:R0:W-:Y:S05]  /*0a40*/  STS [R3+0x600], RZ ;  /* 0x000600ff03007388 */ /* 0x0001ea0000000800 */
[----:B------:R-:W-:-:S13]  /*0a50*/  PLOP3.LUT P0, PT, PT, PT, UP0, 0x80, 0x8 ;  /* 0x000000000008781c */ /* 0x000fda0003f0f008 */
[----:B------:R0:W-:Y:S02]  /*0a60*/  @P0 STS [R3+0xa00], RZ ;  /* 0x000a00ff03000388 */ /* 0x0001e40000000800 */
.L_x_135:
[----:B------:R-:W-:Y:S05]  /*0a70*/  BSYNC.RECONVERGENT B0 ;  /* 0x0000000000007941 */ /* 0x000fea0003800200 */
.L_x_134:
[----:B------:R-:W5:Y:S01]  /*0a80*/  LDCU.64 UR14, c[0x0][0x390] ;  /* 0x00007200ff0e77ac */ /* 0x000f620008000a00 */
[----:B------:R-:W-:Y:S02]  /*0a90*/  USHF.L.U32 UR4, UR6, 0x1e, URZ ;  /* 0x0000001e06047899 */ /* 0x000fe400080006ff */
[----:B------:R-:W-:Y:S02]  /*0aa0*/  USHF.L.U64.HI UR5, UR6, 0x1e, UR7 ;  /* 0x0000001e06057899 */ /* 0x000fe40008010207 */
[----:B-----5:R-:W-:-:S04]  /*0ab0*/  UIADD3 UR4, UP0, UPT, -UR4, UR14, URZ ;  /* 0x0000000e04047290 */ /* 0x020fc8000ff1e1ff */
[----:B------:R-:W-:Y:S02]  /*0ac0*/  UIADD3.X UR5, UPT, UPT, ~UR5, UR15, URZ, UP0, !UPT ;  /* 0x0000000f05057290 */ /* 0x000fe400087fe5ff */
[----:B------:R-:W-:-:S04]  /*0ad0*/  UISETP.LT.U32.AND UP0, UPT, UR4, 0x40000000, UPT ;  /* 0x400000000400788c */ /* 0x000fc8000bf01070 */
[----:B------:R-:W-:-:S04]  /*0ae0*/  UISETP.LT.U32.AND.EX UP0, UPT, UR5, URZ, UPT, UP0 ;  /* 0x000000ff0500728c */ /* 0x000fc8000bf01100 */
[----:B------:R-:W-:Y:S02]  /*0af0*/  USEL UR13, UR4, 0x40000000, UP0 ;  /* 0x40000000040d7887 */ /* 0x000fe40008000000 */
[----:B------:R-:W-:Y:S02]  /*0b00*/  USEL UR14, UR5, URZ, UP0 ;  /* 0x000000ff050e7287 */ /* 0x000fe40008000000 */
[----:B------:R-:W-:-:S04]  /*0b10*/  UISETP.GT.U32.AND UP0, UPT, UR13, UR8, UPT ;  /* 0x000000080d00728c */ /* 0x000fc8000bf04070 */
[----:B------:R-:W-:Y:S01]  /*0b20*/  UISETP.GT.U32.AND.EX UP0, UPT, UR14, URZ, UPT, UP0 ;  /* 0x000000ff0e00728c */ /* 0x000fe2000bf04100 */
[----:B------:R-:W-:Y:S08]  /*0b30*/  BAR.SYNC.DEFER_BLOCKING 0x0 ;  /* 0x0000000000007b1d */ /* 0x000ff00000010000 */
[----:B------:R-:W-:Y:S06]  /*0b40*/  BAR.SYNC.DEFER_BLOCKING 0x0 ;  /* 0x0000000000007b1d */ /* 0x000fec0000010000 */
[----:B------:R-:W-:Y:S05]  /*0b50*/  BRA.U !UP0, `(.L_x_143) ;  /* 0x0000000d082c7547 */ /* 0x000fea000b800000 */
[----:B------:R-:W-:Y:S01]  /*0b60*/  UMOV UR10, UR8 ;  /* 0x00000008000a7c82 */ /* 0x000fe20008000000 */
[----:B------:R-:W-:-:S05]  /*0b70*/  UMOV UR5, URZ ;  /* 0x000000ff00057c82 */ /* 0x000fca0008000000 */
.L_x_148:
[----:B-----5:R-:W5:Y:S01]  /*0b80*/  LDCU.64 UR18, c[0x0][0x390] ;  /* 0x00007200ff1277ac */ /* 0x020f620008000a00 */
[----:B------:R-:W-:Y:S02]  /*0b90*/  USHF.L.U32 UR15, UR6, 0x1e, URZ ;  /* 0x0000001e060f7899 */ /* 0x000fe400080006ff */
[----:B------:R-:W-:Y:S02]  /*0ba0*/  USHF.L.U64.HI UR16, UR6, 0x1e, UR7 ;  /* 0x0000001e06107899 */ /* 0x000fe40008010207 */
[----:B------:R-:W-:-:S04]  /*0bb0*/  UIADD3 UR15, UP0, UPT, UR10, UR15, URZ ;  /* 0x0000000f0a0f7290 */ /* 0x000fc8000ff1e0ff */
[----:B------:R-:W-:Y:S02]  /*0bc0*/  UIADD3.X UR16, UPT, UPT, UR5, UR16, URZ, UP0, !UPT ;  /* 0x0000001005107290 */ /* 0x000fe400087fe4ff */
[----:B------:R-:W-:Y:S02]  /*0bd0*/  ULEA UR10, UP0, UR28, UR10, 0xb ;  /* 0x0000000a1c0a7291 */ /* 0x000fe4000f8058ff */
[----:B-----5:R-:W-:Y:S02]  /*0be0*/  UIADD3 UR17, UP1, UPT, -UR15, UR18, URZ ;  /* 0x000000120f117290 */ /* 0x020fe4000ff3e1ff */
[----:B------:R-:W-:Y:S02]  /*0bf0*/  UIADD3.X UR5, UPT, UPT, URZ, UR5, URZ, UP0, !UPT ;  /* 0x00000005ff057290 */ /* 0x000fe400087fe4ff */
[----:B------:R-:W-:Y:S02]  /*0c00*/  UIADD3.X UR4, UPT, UPT, ~UR16, UR19, URZ, UP1, !UPT ;  /* 0x0000001310047290 */ /* 0x000fe40008ffe5ff */
[----:B------:R-:W-:-:S02]  /*0c10*/  UISETP.GE.U32.AND UP1, UPT, UR17, 0x800, UPT ;  /* 0x000008001100788c */ /* 0x000fc4000bf26070 */
[----:B------:R-:W-:Y:S02]  /*0c20*/  UISETP.GE.U32.AND UP0, UPT, UR10, UR13, UPT ;  /* 0x0000000d0a00728c */ /* 0x000fe4000bf06070 */
[----:B------:R-:W-:Y:S02]  /*0c30*/  UISETP.GE.U32.AND.EX UP1, UPT, UR4, URZ, UPT, UP1 ;  /* 0x000000ff0400728c */ /* 0x000fe4000bf26110 */
[----:B------:R-:W-:-:S07]  /*0c40*/  UISETP.GE.U32.AND.EX UP0, UPT, UR5, UR14, UPT, UP0 ;  /* 0x0000000e0500728c */ /* 0x000fce000bf06100 */
[----:B0-----:R-:W-:Y:S05]  /*0c50*/  BRA.U !UP1, `(.L_x_144) ;  /* 0x0000000109587547 */ /* 0x001fea000b800000 */
[----:B------:R-:W4:Y:S01]  /*0c60*/  LDCU.64 UR18, c[0x0][0x388] ;  /* 0x00007100ff1277ac */ /* 0x000f220008000a00 */
[----:B0-23--:R-:W-:-:S05]  /*0c70*/  IADD3 R3, P0, PT, R4, UR15, RZ ;  /* 0x0000000f04037c10 */ /* 0x00dfca000ff1e0ff */
[----:B------:R-:W-:Y:S01]  /*0c80*/  IMAD.X R6, RZ, RZ, UR16, P0 ;  /* 0x00000010ff067e24 */ /* 0x000fe200080e06ff */
[----:B----4-:R-:W-:-:S04]  /*0c90*/  LEA R2, P0, R3, UR18, 0x2 ;  /* 0x0000001203027c11 */ /* 0x010fc8000f8010ff */
        /* <DEDUP_REMOVED lines=8> */
[----:B-1----:R0:W5:Y:S04]  /*0d20*/  LDG.E R5, desc[UR20][R2.64+0xe00] ;  /* 0x000e001402057981 */ /* 0x002168000c1e1900 */
        /* <DEDUP_REMOVED lines=9> */
.L_x_144:
[----:B------:R-:W4:Y:S01]  /*0dc0*/  LDCU.64 UR18, c[0x0][0x388] ;  /* 0x00007100ff1277ac */ /* 0x000f220008000a00 */
[C---:B012---:R-:W-:Y:S01]  /*0dd0*/  VIADD R5, R4.reuse, 0x100 ;  /* 0x0000010004057836 */ /* 0x047fe20000000000 */
[C---:B---3--:R-:W-:Y:S01]  /*0de0*/  IADD3 R3, P0, PT, R4.reuse, UR15, RZ ;  /* 0x0000000f04037c10 */ /* 0x048fe2000ff1e0ff */
[C---:B----4-:R-:W-:Y:S01]  /*0df0*/  VIADD R2, R4.reuse, 0x80 ;  /* 0x0000008004027836 */ /* 0x050fe20000000000 */
[C---:B------:R-:W-:Y:S01]  /*0e00*/  ISETP.GE.AND P1, PT, R4.reuse, UR17, PT ;  /* 0x0000001104007c0c */ /* 0x040fe2000bf26270 */
[----:B------:R-:W-:Y:S01]  /*0e10*/  VIADD R7, R4, 0x180 ;  /* 0x0000018004077836 */ /* 0x000fe20000000000 */
[----:B------:R-:W-:Y:S01]  /*0e20*/  ISETP.GE.AND P3, PT, R5, UR17, PT ;  /* 0x0000001105007c0c */ /* 0x000fe2000bf66270 */
[----:B------:R-:W-:Y:S01]  /*0e30*/  IMAD.X R6, RZ, RZ, UR16, P0 ;  /* 0x00000010ff067e24 */ /* 0x000fe200080e06ff */
[----:B------:R-:W-:Y:S01]  /*0e40*/  ISETP.GE.AND P2, PT, R2, UR17, PT ;  /* 0x0000001102007c0c */ /* 0x000fe2000bf46270 */
[----:B------:R-:W-:Y:S01]  /*0e50*/  VIADD R5, R4, 0x200 ;  /* 0x0000020004057836 */ /* 0x000fe20000000000 */
[----:B------:R-:W-:Y:S01]  /*0e60*/  ISETP.GE.AND P4, PT, R7, UR17, PT ;  /* 0x0000001107007c0c */ /* 0x000fe2000bf86270 */
[----:B------:R-:W-:-:S03]  /*0e70*/  IMAD.MOV.U32 R12, RZ, RZ, 0x7fffffff ;  /* 0x7fffffffff0c7424 */ /* 0x000fc600078e00ff */
[----:B------:R-:W-:Y:S01]  /*0e80*/  ISETP.GE.AND P5, PT, R5, UR17, PT ;  /* 0x0000001105007c0c */ /* 0x000fe2000bfa6270 */
[----:B------:R-:W-:Y:S01]  /*0e90*/  VIADD R5, R4, 0x300 ;  /* 0x0000030004057836 */ /* 0x000fe20000000000 */
[----:B------:R-:W-:-:S04]  /*0ea0*/  LEA R2, P0, R3, UR18, 0x2 ;  /* 0x0000001203027c11 */ /* 0x000fc8000f8010ff */
[----:B------:R-:W-:Y:S01]  /*0eb0*/  LEA.HI.X R3, R3, UR19, R6, 0x2, P0 ;  /* 0x0000001303037c11 */ /* 0x000fe200080f1406 */
[----:B------:R-:W-:Y:S01]  /*0ec0*/  IMAD.MOV.U32 R11, RZ, RZ, 0x7fffffff ;  /* 0x7fffffffff0b7424 */ /* 0x000fe200078e00ff */
[----:B------:R-:W-:-:S03]  /*0ed0*/  IADD3 R6, PT, PT, R4, 0x280, RZ ;  /* 0x0000028004067810 */ /* 0x000fc60007ffe0ff */
[----:B------:R1:W5:Y:S01]  /*0ee0*/  @!P1 LDG.E R12, desc[UR20][R2.64] ;  /* 0x00000014020c9981 */ /* 0x000362000c1e1900 */
[----:B------:R-:W-:Y:S01]  /*0ef0*/  ISETP.GE.AND P1, PT, R5, UR17, PT ;  /* 0x0000001105007c0c */ /* 0x000fe2000bf26270 */
[----:B------:R-:W-:Y:S01]  /*0f00*/  VIADD R5, R4, 0x380 ;  /* 0x0000038004057836 */ /* 0x000fe20000000000 */
[----:B------:R-:W-:Y:S01]  /*0f10*/  ISETP.GE.AND P0, PT, R6, UR17, PT ;  /* 0x0000001106007c0c */ /* 0x000fe2000bf06270 */
[----:B------:R-:W-:Y:S01]  /*0f20*/  IMAD.MOV.U32 R9, RZ, RZ, 0x7fffffff ;  /* 0x7fffffffff097424 */ /* 0x000fe200078e00ff */
[----:B------:R1:W5:Y:S02]  /*0f30*/  @!P2 LDG.E R11, desc[UR20][R2.64+0x200] ;  /* 0x00020014020ba981 */ /* 0x000364000c1e1900 */
[----:B------:R-:W-:Y:S01]  /*0f40*/  ISETP.GE.AND P2, PT, R5, UR17, PT ;  /* 0x0000001105007c0c */ /* 0x000fe2000bf46270 */
[----:B------:R-:W-:Y:S02]  /*0f50*/  VIADD R5, R4, 0x480 ;  /* 0x0000048004057836 */ /* 0x000fe40000000000 */
[----:B------:R-:W-:Y:S01]  /*0f60*/  IMAD.MOV.U32 R10, RZ, RZ, 0x7fffffff ;  /* 0x7fffffffff0a7424 */ /* 0x000fe200078e00ff */
[----:B------:R1:W5:Y:S01]  /*0f70*/  @!P4 LDG.E R9, desc[UR20][R2.64+0x600] ;  /* 0x000600140209c981 */ /* 0x000362000c1e1900 */
[----:B------:R-:W-:-:S02]  /*0f80*/  MOV R8, 0x7fffffff ;  /* 0x7fffffff00087802 */ /* 0x000fc40000000f00 */
[C---:B------:R-:W-:Y:S02]  /*0f90*/  LOP3.LUT R6, R4.reuse, 0x400, RZ, 0xfc, !PT ;  /* 0x0000040004067812 */ /* 0x040fe400078efcff */
[----:B------:R-:W-:Y:S01]  /*0fa0*/  ISETP.GE.AND P4, PT, R5, UR17, PT ;  /* 0x0000001105007c0c */ /* 0x000fe2000bf86270 */
[----:B------:R-:W-:Y:S01]  /*0fb0*/  VIADD R5, R4, 0x500 ;  /* 0x0000050004057836 */ /* 0x000fe20000000000 */
[----:B------:R1:W5:Y:S01]  /*0fc0*/  @!P3 LDG.E R10, desc[UR20][R2.64+0x400] ;  /* 0x00040014020ab981 */ /* 0x000362000c1e1900 */
[----:B------:R-:W-:Y:S01]  /*0fd0*/  ISETP.GE.AND P3, PT, R6, UR17, PT ;  /* 0x0000001106007c0c */ /* 0x000fe2000bf66270 */
[----:B------:R-:W-:Y:S02]  /*0fe0*/  IMAD.MOV.U32 R6, RZ, RZ, 0x7fffffff ;  /* 0x7fffffffff067424 */ /* 0x000fe400078e00ff */
[----:B------:R1:W5:Y:S01]  /*0ff0*/  @!P5 LDG.E R8, desc[UR20][R2.64+0x800] ;  /* 0x000800140208d981 */ /* 0x000362000c1e1900 */
[----:B------:R-:W-:Y:S01]  /*1000*/  ISETP.GE.AND P5, PT, R5, UR17, PT ;  /* 0x0000001105007c0c */ /* 0x000fe2000bfa6270 */
[----:B------:R-:W-:-:S02]  /*1010*/  VIADD R5, R4, 0x600 ;  /* 0x0000060004057836 */ /* 0x000fc40000000000 */
[----:B------:R-:W-:Y:S01]  /*1020*/  IMAD.MOV.U32 R7, RZ, RZ, 0x7fffffff ;  /* 0x7fffffffff077424 */ /* 0x000fe200078e00ff */
[----:B------:R1:W5:Y:S01]  /*1030*/  @!P1 LDG.E R6, desc[UR20][R2.64+0xc00] ;  /* 0x000c001402069981 */ /* 0x000362000c1e1900 */
[C---:B------:R-:W-:Y:S01]  /*1040*/  VIADD R13, R4.reuse, 0x580 ;  /* 0x00000580040d7836 */ /* 0x040fe20000000000 */
[----:B------:R-:W-:Y:S01]  /*1050*/  ISETP.GE.AND P1, PT, R5, UR17, PT ;  /* 0x0000001105007c0c */ /* 0x000fe2000bf26270 */
[----:B------:R-:W-:Y:S02]  /*1060*/  IMAD.MOV.U32 R5, RZ, RZ, 0x7fffffff ;  /* 0x7fffffffff057424 */ /* 0x000fe400078e00ff */
[----:B------:R-:W-:Y:S01]  /*1070*/  IMAD.MOV.U32 R19, RZ, RZ, 0x7fffffff ;  /* 0x7fffffffff137424 */ /* 0x000fe200078e00ff */
[----:B------:R1:W5:Y:S01]  /*1080*/  @!P0 LDG.E R7, desc[UR20][R2.64+0xa00] ;  /* 0x000a001402078981 */ /* 0x000362000c1e1900 */
[----:B------:R-:W-:Y:S01]  /*1090*/  IMAD.MOV.U32 R18, RZ, RZ, 0x7fffffff ;  /* 0x7fffffffff127424 */ /* 0x000fe200078e00ff */
[----:B------:R-:W-:Y:S01]  /*10a0*/  ISETP.GE.AND P0, PT, R13, UR17, PT ;  /* 0x000000110d007c0c */ /* 0x000fe2000bf06270 */
[C---:B------:R-:W-:Y:S01]  /*10b0*/  VIADD R14, R4.reuse, 0x700 ;  /* 0x00000700040e7836 */ /* 0x040fe20000000000 */
[----:B------:R-:W-:Y:S01]  /*10c0*/  IADD3 R13, PT, PT, R4, 0x680, RZ ;  /* 0x00000680040d7810 */ /* 0x000fe20007ffe0ff */
[----:B------:R1:W5:Y:S03]  /*10d0*/  @!P2 LDG.E R5, desc[UR20][R2.64+0xe00] ;  /* 0x000e00140205a981 */ /* 0x000366000c1e1900 */
[----:B------:R-:W-:Y:S01]  /*10e0*/  ISETP.GE.AND P2, PT, R13, UR17, PT ;  /* 0x000000110d007c0c */ /* 0x000fe2000bf46270 */
[----:B------:R1:W5:Y:S01]  /*10f0*/  @!P3 LDG.E R19, desc[UR20][R2.64+0x1000] ;  /* 0x001000140213b981 */ /* 0x000362000c1e1900 */
[----:B------:R-:W-:-:S03]  /*1100*/  ISETP.GE.AND P3, PT, R14, UR17, PT ;  /* 0x000000110e007c0c */ /* 0x000fc6000bf66270 */
[----:B------:R1:W5:Y:S01]  /*1110*/  @!P4 LDG.E R18, desc[UR20][R2.64+0x1200] ;  /* 0x001200140212c981 */ /* 0x000362000c1e1900 */
[----:B------:R-:W-:Y:S01]  /*1120*/  ISETP.GE.AND P4, PT, R21, UR17, PT ;  /* 0x0000001115007c0c */ /* 0x000fe2000bf86270 */
[----:B------:R-:W-:Y:S01]  /*1130*/  IMAD.MOV.U32 R17, RZ, RZ, 0x7fffffff ;  /* 0x7fffffffff117424 */ /* 0x000fe200078e00ff */
[----:B------:R-:W-:Y:S01]  /*1140*/  MOV R14, 0x7fffffff ;  /* 0x7fffffff000e7802 */ /* 0x000fe20000000f00 */
[----:B------:R-:W-:Y:S02]  /*1150*/  IMAD.MOV.U32 R16, RZ, RZ, 0x7fffffff ;  /* 0x7fffffffff107424 */ /* 0x000fe400078e00ff */
        /* <DEDUP_REMOVED lines=9> */
.L_x_145:
[----:B01----:R-:W0:Y:S02]  /*11f0*/  LDC.64 R2, c[0x0][0x398] ;  /* 0x0000e600ff027b82 */ /* 0x003e240000000a00 */
[----:B0-----:R-:W-:-:S13]  /*1200*/  ISETP.GT.AND P0, PT, R3, R2, PT ;  /* 0x000000020300720c */ /* 0x001fda0003f04270 */
[----:B------:R-:W-:Y:S05]  /*1210*/  @!P0 BRA `(.L_x_146) ;  /* 0x0000000400788947 */ /* 0x000fea0003800000 */
[----:B------:R-:W0:Y:S01]  /*1220*/  S2UR UR15, SR_CgaCtaId ;  /* 0x00000000000f79c3 */ /* 0x000e220000008800 */
[----:B-----5:R-:W-:Y:S01]  /*1230*/  LOP3.LUT R15, R15, 0x80000000, RZ, 0x3c, !PT ;  /* 0x800000000f0f7812 */ /* 0x020fe200078e3cff */
[----:B------:R-:W-:Y:S01]  /*1240*/  UMOV UR4, 0x400 ;  /* 0x0000040000047882 */ /* 0x000fe20000000000 */
[----:B------:R-:W-:Y:S01]  /*1250*/  LOP3.LUT R14, R14, 0x80000000, RZ, 0x3c, !PT ;  /* 0x800000000e0e7812 */ /* 0x000fe200078e3cff */
[----:B------:R-:W1:Y:S01]  /*1260*/  LDCU UR16, c[0x0][0x398] ;  /* 0x00007300ff1077ac */ /* 0x000e620008000800 */
[----:B------:R-:W-:Y:S02]  /*1270*/  LOP3.LUT R13, R13, 0x80000000, RZ, 0x3c, !PT ;  /* 0x800000000d0d7812 */ /* 0x000fe400078e3cff */
[----:B------:R-:W-:Y:S02]  /*1280*/  LOP3.LUT R2, R22, 0x80000000, RZ, 0x3c, !PT ;  /* 0x8000000016027812 */ /* 0x000fe400078e3cff */
[----:B------:R-:W-:Y:S02]  /*1290*/  LOP3.LUT R16, R16, 0x80000000, RZ, 0x3c, !PT ;  /* 0x8000000010107812 */ /* 0x000fe400078e3cff */
[----:B------:R-:W-:-:S02]  /*12a0*/  LOP3.LUT R17, R17, 0x80000000, RZ, 0x3c, !PT ;  /* 0x8000000011117812 */ /* 0x000fc400078e3cff */
[----:B------:R-:W-:Y:S02]  /*12b0*/  LOP3.LUT R18, R18, 0x80000000, RZ, 0x3c, !PT ;  /* 0x8000000012127812 */ /* 0x000fe400078e3cff */
[----:B------:R-:W-:Y:S02]  /*12c0*/  LOP3.LUT R19, R19, 0x80000000, RZ, 0x3c, !PT ;  /* 0x8000000013137812 */ /* 0x000fe400078e3cff */
[----:B------:R-:W-:Y:S02]  /*12d0*/  LOP3.LUT R5, R5, 0x80000000, RZ, 0x3c, !PT ;  /* 0x8000000005057812 */ /* 0x000fe400078e3cff */
[----:B------:R-:W-:Y:S02]  /*12e0*/  LOP3.LUT R6, R6, 0x80000000, RZ, 0x3c, !PT ;  /* 0x8000000006067812 */ /* 0x000fe400078e3cff */
[----:B------:R-:W-:Y:S02]  /*12f0*/  LOP3.LUT R7, R7, 0x80000000, RZ, 0x3c, !PT ;  /* 0x8000000007077812 */ /* 0x000fe400078e3cff */
[----:B------:R-:W-:Y:S01]  /*1300*/  LOP3.LUT R8, R8, 0x80000000, RZ, 0x3c, !PT ;  /* 0x8000000008087812 */ /* 0x000fe200078e3cff */
[----:B0-----:R-:W-:Y:S01]  /*1310*/  ULEA UR15, UR15, UR4, 0x18 ;  /* 0x000000040f0f7291 */ /* 0x001fe2000f8ec0ff */
[----:B------:R-:W-:-:S02]  /*1320*/  LOP3.LUT R9, R9, 0x80000000, RZ, 0x3c, !PT ;  /* 0x8000000009097812 */ /* 0x000fc400078e3cff */
[----:B------:R-:W-:Y:S01]  /*1330*/  LOP3.LUT R10, R10, 0x80000000, RZ, 0x3c, !PT ;  /* 0x800000000a0a7812 */ /* 0x000fe200078e3cff */
[----:B------:R-:W-:Y:S01]  /*1340*/  UMOV UR4, URZ ;  /* 0x000000ff00047c82 */ /* 0x000fe20008000000 */
[----:B------:R-:W-:Y:S02]  /*1350*/  LOP3.LUT R11, R11, 0x80000000, RZ, 0x3c, !PT ;  /* 0x800000000b0b7812 */ /* 0x000fe400078e3cff */
[----:B-1----:R-:W-:-:S07]  /*1360*/  LOP3.LUT R12, R12, 0x80000000, RZ, 0x3c, !PT ;  /* 0x800000000c0c7812 */ /* 0x002fce00078e3cff */
.L_x_147:
[----:B------:R-:W-:Y:S01]  /*1370*/  IMAD R22, RZ, RZ, -UR16 ;  /* 0x80000010ff167e24 */ /* 0x000fe2000f8e02ff */
[----:B0-----:R-:W-:Y:S01]  /*1380*/  SHF.R.U32.HI R23, RZ, UR16, R12 ;  /* 0x00000010ff177c19 */ /* 0x001fe2000801160c */
[----:B------:R-:W-:Y:S01]  /*1390*/  IMAD.MOV.U32 R25, RZ, RZ, -0x1 ;  /* 0xffffffffff197424 */ /* 0x000fe200078e00ff */
[----:B------:R-:W-:Y:S01]  /*13a0*/  ULEA UR17, UR4, UR15, 0xa ;  /* 0x0000000f04117291 */ /* 0x000fe2000f8e50ff */
[----:B------:R-:W-:Y:S01]  /*13b0*/  SHF.R.U32.HI R27, RZ, UR16, R10 ;  /* 0x00000010ff1b7c19 */ /* 0x000fe2000801160a */
[----:B------:R-:W-:Y:S01]  /*13c0*/  UIADD3 UR4, UPT, UPT, UR4, 0x1, URZ ;  /* 0x0000000104047890 */ /* 0x000fe2000fffe0ff */
[----:B------:R-:W-:Y:S02]  /*13d0*/  VIADDMNMX R22, R22, R3, 0x8, PT ;  /* 0x0000000816167446 */ /* 0x000fe40003800103 */
[----:B------:R-:W-:Y:S02]  /*13e0*/  SHF.R.U32.HI R29, RZ, UR16, R9 ;  /* 0x00000010ff1d7c19 */ /* 0x000fe40008011609 */
[----:B------:R-:W-:-:S02]  /*13f0*/  SHF.L.U32 R22, R25, R22, RZ ;  /* 0x0000001619167219 */ /* 0x000fc400000006ff */
[----:B------:R-:W-:Y:S02]  /*1400*/  SHF.R.U32.HI R25, RZ, UR16, R11 ;  /* 0x00000010ff197c19 */ /* 0x000fe4000801160b */
[-C--:B------:R-:W-:Y:S02]  /*1410*/  LOP3.LUT R23, R23, R22.reuse, RZ, 0x30, !PT ;  /* 0x0000001617177212 */ /* 0x080fe400078e30ff */
[-C--:B------:R-:W-:Y:S02]  /*1420*/  LOP3.LUT R25, R25, R22.reuse, RZ, 0x30, !PT ;  /* 0x0000001619197212 */ /* 0x080fe400078e30ff */
[----:B------:R-:W-:Y:S02]  /*1430*/  LOP3.LUT R27, R27, R22, RZ, 0x30, !PT ;  /* 0x000000161b1b7212 */ /* 0x000fe400078e30ff */
[----:B------:R-:W-:Y:S02]  /*1440*/  LEA R23, R23, UR17, 0x2 ;  /* 0x0000001117177c11 */ /* 0x000fe4000f8e10ff */
[----:B------:R-:W-:-:S02]  /*1450*/  LEA R25, R25, UR17, 0x2 ;  /* 0x0000001119197c11 */ /* 0x000fc4000f8e10ff */
[----:B------:R-:W-:Y:S01]  /*1460*/  LEA R27, R27, UR17, 0x2 ;  /* 0x000000111b1b7c11 */ /* 0x000fe2000f8e10ff */
[----:B------:R0:W-:Y:S01]  /*1470*/  ATOMS.POPC.INC.32 RZ, [R23+URZ] ;  /* 0x0000000017ff7f8c */ /* 0x0001e2000d8000ff */
[----:B------:R-:W-:Y:S02]  /*1480*/  SHF.R.U32.HI R24, RZ, UR16, R8 ;  /* 0x00000010ff187c19 */ /* 0x000fe40008011608 */
[----:B------:R-:W-:Y:S01]  /*1490*/  SHF.R.U32.HI R26, RZ, UR16, R7 ;  /* 0x00000010ff1a7c19 */ /* 0x000fe20008011607 */
[----:B------:R1:W-:Y:S01]  /*14a0*/  ATOMS.POPC.INC.32 RZ, [R25+URZ] ;  /* 0x0000000019ff7f8c */ /* 0x0003e2000d8000ff */
[-C--:B------:R-:W-:Y:S02]  /*14b0*/  LOP3.LUT R29, R29, R22.reuse, RZ, 0x30, !PT ;  /* 0x000000161d1d7212 */ /* 0x080fe400078e30ff */
[----:B------:R-:W-:Y:S01]  /*14c0*/  LOP3.LUT R24, R24, R22, RZ, 0x30, !PT ;  /* 0x0000001618187212 */ /* 0x000fe200078e30ff */
[----:B------:R2:W-:Y:S01]  /*14d0*/  ATOMS.POPC.INC.32 RZ, [R27+URZ] ;  /* 0x000000001bff7f8c */ /* 0x0005e2000d8000ff */
[----:B0-----:R-:W-:-:S02]  /*14e0*/  SHF.R.U32.HI R23, RZ, UR16, R6 ;  /* 0x00000010ff177c19 */ /* 0x001fc40008011606 */
[-C--:B------:R-:W-:Y:S02]  /*14f0*/  LOP3.LUT R26, R26, R22.reuse, RZ, 0x30, !PT ;  /* 0x000000161a1a7212 */ /* 0x080fe400078e30ff */
[----:B-1----:R-:W-:Y:S02]  /*1500*/  SHF.R.U32.HI R25, RZ, UR16, R5 ;  /* 0x00000010ff197c19 */ /* 0x002fe40008011605 */
[-C--:B------:R-:W-:Y:S02]  /*1510*/  LOP3.LUT R23, R23, R22.reuse, RZ, 0x30, !PT ;  /* 0x0000001617177212 */ /* 0x080fe400078e30ff */
[----:B--2---:R-:W-:Y:S02]  /*1520*/  SHF.R.U32.HI R27, RZ, UR16, R19 ;  /* 0x00000010ff1b7c19 */ /* 0x004fe40008011613 */
[----:B------:R-:W-:Y:S02]  /*1530*/  LEA R29, R29, UR17, 0x2 ;  /* 0x000000111d1d7c11 */ /* 0x000fe4000f8e10ff */
[----:B------:R-:W-:-:S02]  /*1540*/  LOP3.LUT R25, R25, R22, RZ, 0x30, !PT ;  /* 0x0000001619197212 */ /* 0x000fc400078e30ff */
[----:B------:R-:W-:Y:S01]  /*1550*/  LEA R24, R24, UR17, 0x2 ;  /* 0x0000001118187c11 */ /* 0x000fe2000f8e10ff */
[----:B------:R0:W-:Y:S01]  /*1560*/  ATOMS.POPC.INC.32 RZ, [R29+URZ] ;  /* 0x000000001dff7f8c */ /* 0x0001e2000d8000ff */
[----:B------:R-:W-:Y:S02]  /*1570*/  LOP3.LUT R27, R27, R22, RZ, 0x30, !PT ;  /* 0x000000161b1b7212 */ /* 0x000fe400078e30ff */
[----:B------:R-:W-:Y:S01]  /*1580*/  LEA R26, R26, UR17, 0x2 ;  /* 0x000000111a1a7c11 */ /* 0x000fe2000f8e10ff */
[----:B------:R1:W-:Y:S01]  /*1590*/  ATOMS.POPC.INC.32 RZ, [R24+URZ] ;  /* 0x0000000018ff7f8c */ /* 0x0003e2000d8000ff */
[----:B------:R-:W-:Y:S02]  /*15a0*/  LEA R23, R23, UR17, 0x2 ;  /* 0x0000001117177c11 */ /* 0x000fe4000f8e10ff */
[----:B------:R-:W-:Y:S01]  /*15b0*/  LEA R25, R25, UR17, 0x2 ;  /* 0x0000001119197c11 */ /* 0x000fe2000f8e10ff */
[----:B------:R2:W-:Y:S01]  /*15c0*/  ATOMS.POPC.INC.32 RZ, [R26+URZ] ;  /* 0x000000001aff7f8c */ /* 0x0005e2000d8000ff */
[----:B------:R-:W-:-:S02]  /*15d0*/  LEA R27, R27, UR17, 0x2 ;  /* 0x000000111b1b7c11 */ /* 0x000fc4000f8e10ff */
[----:B0-----:R-:W-:Y:S01]  /*15e0*/  SHF.R.U32.HI R29, RZ, UR16, R18 ;  /* 0x00000010ff1d7c19 */ /* 0x001fe20008011612 */
[----:B------:R0:W-:Y:S01]  /*15f0*/  ATOMS.POPC.INC.32 RZ, [R23+URZ] ;  /* 0x0000000017ff7f8c */ /* 0x0001e2000d8000ff */
[----:B-1----:R-:W-:Y:S02]  /*1600*/  SHF.R.U32.HI R24, RZ, UR16, R17 ;  /* 0x00000010ff187c19 */ /* 0x002fe40008011611 */
[----:B------:R-:W-:Y:S01]  /*1610*/  SHF.R.U32.HI R28, RZ, UR16, R15 ;  /* 0x00000010ff1c7c19 */ /* 0x000fe2000801160f */
[----:B------:R1:W-:Y:S01]  /*1620*/  ATOMS.POPC.INC.32 RZ, [R25+URZ] ;  /* 0x0000000019ff7f8c */ /* 0x0003e2000d8000ff */
[----:B--2---:R-:W-:Y:S02]  /*1630*/  SHF.R.U32.HI R26, RZ, UR16, R16 ;  /* 0x00000010ff1a7c19 */ /* 0x004fe40008011610 */
[----:B------:R-:W-:Y:S01]  /*1640*/  LOP3.LUT R29, R29, R22, RZ, 0x30, !PT ;  /* 0x000000161d1d7212 */ /* 0x000fe200078e30ff */
[----:B------:R2:W-:Y:S01]  /*1650*/  ATOMS.POPC.INC.32 RZ, [R27+URZ] ;  /* 0x000000001bff7f8c */ /* 0x0005e2000d8000ff */
[----:B0-----:R-:W-:-:S02]  /*1660*/  SHF.R.U32.HI R23, RZ, UR16, R2 ;  /* 0x00000010ff177c19 */ /* 0x001fc40008011602 */
[-C--:B------:R-:W-:Y:S02]  /*1670*/  LOP3.LUT R24, R24, R22.reuse, RZ, 0x30, !PT ;  /* 0x0000001618187212 */ /* 0x080fe400078e30ff */
[----:B-1----:R-:W-:Y:S02]  /*1680*/  SHF.R.U32.HI R25, RZ, UR16, R13 ;  /* 0x00000010ff197c19 */ /* 0x002fe4000801160d */
[-C--:B------:R-:W-:Y:S02]  /*1690*/  LOP3.LUT R26, R26, R22.reuse, RZ, 0x30, !PT ;  /* 0x000000161a1a7212 */ /* 0x080fe400078e30ff */
[----:B--2---:R-:W-:Y:S01]  /*16a0*/  SHF.R.U32.HI R27, RZ, UR16, R14 ;  /* 0x00000010ff1b7c19 */ /* 0x004fe2000801160e */
[----:B------:R-:W-:Y:S01]  /*16b0*/  UIADD3 UR16, UPT, UPT, UR16, 0x8, URZ ;  /* 0x0000000810107890 */ /* 0x000fe2000fffe0ff */
[----:B------:R-:W-:Y:S02]  /*16c0*/  LOP3.LUT R23, R23, R22, RZ, 0x30, !PT ;  /* 0x0000001617177212 */ /* 0x000fe400078e30ff */
[----:B------:R-:W-:-:S02]  /*16d0*/  LEA R29, R29, UR17, 0x2 ;  /* 0x000000111d1d7c11 */ /* 0x000fc4000f8e10ff */
[-C--:B------:R-:W-:Y:S02]  /*16e0*/  LOP3.LUT R25, R25, R22.reuse, RZ, 0x30, !PT ;  /* 0x0000001619197212 */ /* 0x080fe400078e30ff */
[----:B------:R-:W-:Y:S01]  /*16f0*/  ISETP.LE.AND P0, PT, R3, UR16, PT ;  /* 0x0000001003007c0c */ /* 0x000fe2000bf03270 */
[----:B------:R0:W-:Y:S01]  /*1700*/  ATOMS.POPC.INC.32 RZ, [R29+URZ] ;  /* 0x000000001dff7f8c */ /* 0x0001e2000d8000ff */
[----:B------:R-:W-:Y:S02]  /*1710*/  LEA R24, R24, UR17, 0x2 ;  /* 0x0000001118187c11 */ /* 0x000fe4000f8e10ff */
[-C--:B------:R-:W-:Y:S02]  /*1720*/  LOP3.LUT R27, R27, R22.reuse, RZ, 0x30, !PT ;  /* 0x000000161b1b7212 */ /* 0x080fe400078e30ff */
[----:B------:R-:W-:Y:S01]  /*1730*/  LEA R26, R26, UR17, 0x2 ;  /* 0x000000111a1a7c11 */ /* 0x000fe2000f8e10ff */
[----:B------:R0:W-:Y:S01]  /*1740*/  ATOMS.POPC.INC.32 RZ, [R24+URZ] ;  /* 0x0000000018ff7f8c */ /* 0x0001e2000d8000ff */
[----:B------:R-:W-:-:S02]  /*1750*/  LOP3.LUT R28, R28, R22, RZ, 0x30, !PT ;  /* 0x000000161c1c7212 */ /* 0x000fc400078e30ff */
[----:B------:R-:W-:Y:S01]  /*1760*/  LEA R23, R23, UR17, 0x2 ;  /* 0x0000001117177c11 */ /* 0x000fe2000f8e10ff */
[----:B------:R0:W-:Y:S01]  /*1770*/  ATOMS.POPC.INC.32 RZ, [R26+URZ] ;  /* 0x000000001aff7f8c */ /* 0x0001e2000d8000ff */
[----:B------:R-:W-:Y:S02]  /*1780*/  LEA R25, R25, UR17, 0x2 ;  /* 0x0000001119197c11 */ /* 0x000fe4000f8e10ff */
[----:B------:R-:W-:Y:S01]  /*1790*/  LEA R27, R27, UR17, 0x2 ;  /* 0x000000111b1b7c11 */ /* 0x000fe2000f8e10ff */
[----:B------:R0:W-:Y:S01]  /*17a0*/  ATOMS.POPC.INC.32 RZ, [R23+URZ] ;  /* 0x0000000017ff7f8c */ /* 0x0001e2000d8000ff */
[----:B------:R-:W-:-:S03]  /*17b0*/  LEA R28, R28, UR17, 0x2 ;  /* 0x000000111c1c7c11 */ /* 0x000fc6000f8e10ff */
[----:B------:R0:W-:Y:S04]  /*17c0*/  ATOMS.POPC.INC.32 RZ, [R25+URZ] ;  /* 0x0000000019ff7f8c */ /* 0x0001e8000d8000ff */
[----:B------:R0:W-:Y:S04]  /*17d0*/  ATOMS.POPC.INC.32 RZ, [R27+URZ] ;  /* 0x000000001bff7f8c */ /* 0x0001e8000d8000ff */
[----:B------:R0:W-:Y:S01]  /*17e0*/  ATOMS.POPC.INC.32 RZ, [R28+URZ] ;  /* 0x000000001cff7f8c */ /* 0x0001e2000d8000ff */
[----:B------:R-:W-:Y:S05]  /*17f0*/  @!P0 BRA `(.L_x_147) ;  /* 0xfffffff800dc8947 */ /* 0x000fea000383ffff */
.L_x_146:
[----:B------:R-:W-:Y:S05]  /*1800*/  BRA.U !UP0, `(.L_x_148) ;  /* 0xfffffff108dc7547 */ /* 0x000fea000b83ffff */
.L_x_143:
[----:B------:R-:W-:Y:S01]  /*1810*/  BAR.SYNC.DEFER_BLOCKING 0x0 ;  /* 0x0000000000007b1d */ /* 0x000fe20000010000 */
[----:B------:R-:W-:-:S05]  /*1820*/  ISETP.NE.AND P0, PT, R20, RZ, PT ;  /* 0x000000ff1400720c */ /* 0x000fca0003f05270 */
[----:B------:R-:W-:Y:S08]  /*1830*/  BSSY.RECONVERGENT B0, `(.L_x_149) ;  /* 0x0000164000007945 */ /* 0x000ff00003800200 */
[----:B------:R-:W-:Y:S05]  /*1840*/  @P0 BRA `(.L_x_150) ;  /* 0x0000001400880947 */ /* 0x000fea0003800000 */
[----:B------:R-:W-:Y:S01]  /*1850*/  UISETP.GE.U32.AND UP0, UPT, UR22, 0x7, UPT ;  /* 0x000000071600788c */ /* 0x000fe2000bf06070 */
[----:B0-23--:R-:W-:-:S08]  /*1860*/  IMAD.MOV.U32 R3, RZ, RZ, RZ ;  /* 0x000000ffff037224 */ /* 0x00dfd000078e00ff */
[----:B------:R-:W-:Y:S05]  /*1870*/  BRA.U !UP0, `(.L_x_151) ;  /* 0x00000005085c7547 */ /* 0x000fea000b800000 */
[----:B----4-:R-:W0:Y:S01]  /*1880*/  LDC.64 R2, c[0x0][0x380] ;  /* 0x0000e000ff027b82 */ /* 0x010e220000000a00 */
[----:B-1---5:R-:W-:-:S07]  /*1890*/  IMAD.MOV.U32 R5, RZ, RZ, RZ ;  /* 0x000000ffff057224 */ /* 0x022fce00078e00ff */
.L_x_168:
[----:B----4-:R-:W-:Y:S01]  /*18a0*/  IMAD R7, R5, 0x400, R0 ;  /* 0x0000040005077824 */ /* 0x010fe200078e0200 */
[----:B------:R-:W-:Y:S04]  /*18b0*/  BSSY.RECONVERGENT B1, `(.L_x_152) ;  /* 0x000000f000017945 */ /* 0x000fe80003800200 */
[----:B01----:R-:W1:Y:S04]  /*18c0*/  LDS R18, [R7] ;  /* 0x0000000007127984 */ /* 0x003e680000000800 */
[----:B--23--:R2:W3:Y:S04]  /*18d0*/  LDS R9, [R7+0x400] ;  /* 0x0004000007097984 */ /* 0x00c4e80000000800 */
[----:B------:R2:W4:Y:S04]  /*18e0*/  LDS R22, [R7+0x800] ;  /* 0x0008000007167984 */ /* 0x0005280000000800 */
[----:B------:R2:W0:Y:S04]  /*18f0*/  LDS R14, [R7+0xc00] ;  /* 0x000c0000070e7984 */ /* 0x0004280000000800 */
[----:B------:R2:W0:Y:S04]  /*1900*/  LDS R12, [R7+0x1000] ;  /* 0x00100000070c7984 */ /* 0x0004280000000800 */
[----:B------:R2:W0:Y:S04]  /*1910*/  LDS R6, [R7+0x1400] ;  /* 0x0014000007067984 */ /* 0x0004280000000800 */
[----:B------:R2:W0:Y:S04]  /*1920*/  LDS R8, [R7+0x1800] ;  /* 0x0018000007087984 */ /* 0x0004280000000800 */
[----:B------:R2:W0:Y:S01]  /*1930*/  LDS R10, [R7+0x1c00] ;  /* 0x001c0000070a7984 */ /* 0x0004220000000800 */
[----:B-1----:R-:W-:-:S13]  /*1940*/  ISETP.NE.AND P0, PT, R18, RZ, PT ;  /* 0x000000ff1200720c */ /* 0x002fda0003f05270 */
[----:B--234-:R-:W-:Y:S05]  /*1950*/  @!P0 BRA `(.L_x_153) ;  /* 0x0000000000108947 */ /* 0x01cfea0003800000 */
[----:B------:R-:W-:Y:S01]  /*1960*/  LEA R17, R5, R4, 0x8 ;  /* 0x0000000405117211 */ /* 0x000fe200078e40ff */
[----:B------:R-:W-:-:S04]  /*1970*/  IMAD.MOV.U32 R19, RZ, RZ, RZ ;  /* 0x000000ffff137224 */ /* 0x000fc800078e00ff */
[----:B0-----:R-:W-:-:S05]  /*1980*/  IMAD.WIDE.U32 R16, R17, 0x8, R2 ;  /* 0x0000000811107825 */ /* 0x001fca00078e0002 */
[----:B------:R1:W-:Y:S02]  /*1990*/  REDG.E.ADD.64.STRONG.GPU desc[UR20][R16.64], R18 ;  /* 0x000000121000798e */ /* 0x0003e4000c12e514 */
.L_x_153:
[----:B------:R-:W-:Y:S05]  /*19a0*/  BSYNC.RECONVERGENT B1 ;  /* 0x0000000000017941 */ /* 0x000fea0003800200 */
.L_x_152:
[----:B------:R-:W-:Y:S01]  /*19b0*/  ISETP.NE.AND P6, PT, R9, RZ, PT ;  /* 0x000000ff0900720c */ /* 0x000fe20003fc5270 */
[----:B------:R-:W-:Y:S01]  /*19c0*/  BSSY.RECONVERGENT B1, `(.L_x_154) ;  /* 0x000000e000017945 */ /* 0x000fe20003800200 */
[----:B------:R-:W-:Y:S02]  /*19d0*/  ISETP.NE.AND P0, PT, R22, RZ, PT ;  /* 0x000000ff1600720c */ /* 0x000fe40003f05270 */
[----:B0-----:R-:W-:Y:S02]  /*19e0*/  ISETP.NE.AND P1, PT, R14, RZ, PT ;  /* 0x000000ff0e00720c */ /* 0x001fe40003f25270 */
[----:B------:R-:W-:Y:S02]  /*19f0*/  ISETP.NE.AND P2, PT, R12, RZ, PT ;  /* 0x000000ff0c00720c */ /* 0x000fe40003f45270 */
[----:B------:R-:W-:Y:S02]  /*1a00*/  ISETP.NE.AND P3, PT, R6, RZ, PT ;  /* 0x000000ff0600720c */ /* 0x000fe40003f65270 */
[----:B------:R-:W-:-:S02]  /*1a10*/  ISETP.NE.AND P4, PT, R8, RZ, PT ;  /* 0x000000ff0800720c */ /* 0x000fc40003f85270 */
[----:B------:R-:W-:Y:S01]  /*1a20*/  ISETP.NE.AND P5, PT, R10, RZ, PT ;  /* 0x000000ff0a00720c */ /* 0x000fe20003fa5270 */
[----:B------:R-:W-:-:S12]  /*1a30*/  @!P6 BRA `(.L_x_155) ;  /* 0x000000000018e947 */ /* 0x000fd80003800000 */
[----:B-1----:R-:W-:Y:S02]  /*1a40*/  IMAD R17, R5, 0x100, R4 ;  /* 0x0000010005117824 */ /* 0x002fe400078e0204 */
[----:B------:R-:W-:Y:S02]  /*1a50*/  IMAD.MOV.U32 R18, RZ, RZ, R9 ;  /* 0x000000ffff127224 */ /* 0x000fe400078e0009 */
[----:B------:R-:W-:Y:S02]  /*1a60*/  VIADD R17, R17, 0x100 ;  /* 0x0000010011117836 */ /* 0x000fe40000000000 */
[----:B------:R-:W-:Y:S02]  /*1a70*/  IMAD.MOV.U32 R19, RZ, RZ, RZ ;  /* 0x000000ffff137224 */ /* 0x000fe400078e00ff */
[----:B------:R-:W-:-:S05]  /*1a80*/  IMAD.WIDE.U32 R16, R17, 0x8, R2 ;  /* 0x0000000811107825 */ /* 0x000fca00078e0002 */
[----:B------:R0:W-:Y:S02]  /*1a90*/  REDG.E.ADD.64.STRONG.GPU desc[UR20][R16.64], R18 ;  /* 0x000000121000798e */ /* 0x0001e4000c12e514 */
.L_x_155:
[----:B------:R-:W-:Y:S05]  /*1aa0*/  BSYNC.RECONVERGENT B1 ;  /* 0x0000000000017941 */ /* 0x000fea0003800200 */
.L_x_154:
[----:B------:R-:W-:Y:S04]  /*1ab0*/  BSSY.RECONVERGENT B1, `(.L_x_156) ;  /* 0x0000007000017945 */ /* 0x000fe80003800200 */
[----:B------:R-:W-:Y:S05]  /*1ac0*/  @!P0 BRA `(.L_x_157) ;  /* 0x0000000000148947 */ /* 0x000fea0003800000 */
[----:B01----:R-:W-:Y:S02]  /*1ad0*/  IMAD R17, R5, 0x100, R4 ;  /* 0x0000010005117824 */ /* 0x003fe400078e0204 */
[----:B------:R-:W-:-:S03]  /*1ae0*/  IMAD.MOV.U32 R23, RZ, RZ, RZ ;  /* 0x000000ffff177224 */ /* 0x000fc600078e00ff */
[----:B------:R-:W-:-:S05]  /*1af0*/  IADD3 R17, PT, PT, R17, 0x200, RZ ;  /* 0x0000020011117810 */ /* 0x000fca0007ffe0ff */
[----:B------:R-:W-:-:S05]  /*1b00*/  IMAD.WIDE.U32 R16, R17, 0x8, R2 ;  /* 0x0000000811107825 */ /* 0x000fca00078e0002 */
[----:B------:R2:W-:Y:S02]  /*1b10*/  REDG.E.ADD.64.STRONG.GPU desc[UR20][R16.64], R22 ;  /* 0x000000161000798e */ /* 0x0005e4000c12e514 */
.L_x_157:
[----:B------:R-:W-:Y:S05]  /*1b20*/  BSYNC.RECONVERGENT B1 ;  /* 0x0000000000017941 */ /* 0x000fea0003800200 */
.L_x_156:
[----:B------:R-:W-:Y:S04]  /*1b30*/  BSSY.RECONVERGENT B1, `(.L_x_158) ;  /* 0x0000007000017945 */ /* 0x000fe80003800200 */
[----:B------:R-:W-:Y:S05]  /*1b40*/  @!P1 BRA `(.L_x_159) ;  /* 0x0000000000149947 */ /* 0x000fea0003800000 */
[----:B012---:R-:W-:Y:S02]  /*1b50*/  IMAD R17, R5, 0x100, R4 ;  /* 0x0000010005117824 */ /* 0x007fe400078e0204 */
[----:B------:R-:W-:Y:S02]  /*1b60*/  IMAD.MOV.U32 R15, RZ, RZ, RZ ;  /* 0x000000ffff0f7224 */ /* 0x000fe400078e00ff */
[----:B------:R-:W-:-:S04]  /*1b70*/  VIADD R17, R17, 0x300 ;  /* 0x0000030011117836 */ /* 0x000fc80000000000 */
[----:B------:R-:W-:-:S05]  /*1b80*/  IMAD.WIDE.U32 R16, R17, 0x8, R2 ;  /* 0x0000000811107825 */ /* 0x000fca00078e0002 */
[----:B------:R3:W-:Y:S02]  /*1b90*/  REDG.E.ADD.64.STRONG.GPU desc[UR20][R16.64], R14 ;  /* 0x0000000e1000798e */ /* 0x0007e4000c12e514 */
.L_x_159:
[----:B------:R-:W-:Y:S05]  /*1ba0*/  BSYNC.RECONVERGENT B1 ;  /* 0x0000000000017941 */ /* 0x000fea0003800200 */
.L_x_158:
[----:B------:R-:W-:Y:S04]  /*1bb0*/  BSSY.RECONVERGENT B1, `(.L_x_160) ;  /* 0x0000007000017945 */ /* 0x000fe80003800200 */
[----:B------:R-:W-:Y:S05]  /*1bc0*/  @!P2 BRA `(.L_x_161) ;  /* 0x000000000014a947 */ /* 0x000fea0003800000 */
[----:B---3--:R-:W-:Y:S02]  /*1bd0*/  IMAD R15, R5, 0x100, R4 ;  /* 0x00000100050f7824 */ /* 0x008fe400078e0204 */
[----:B------:R-:W-:Y:S02]  /*1be0*/  HFMA2 R13, -RZ, RZ, 0, 0 ;  /* 0x00000000ff0d7431 */ /* 0x000fe400000001ff */
[----:B------:R-:W-:-:S04]  /*1bf0*/  VIADD R15, R15, 0x400 ;  /* 0x000004000f0f7836 */ /* 0x000fc80000000000 */
[----:B------:R-:W-:-:S05]  /*1c00*/  IMAD.WIDE.U32 R14, R15, 0x8, R2 ;  /* 0x000000080f0e7825 */ /* 0x000fca00078e0002 */
[----:B------:R4:W-:Y:S02]  /*1c10*/  REDG.E.ADD.64.STRONG.GPU desc[UR20][R14.64], R12 ;  /* 0x0000000c0e00798e */ /* 0x0009e4000c12e514 */
.L_x_161:
[----:B------:R-:W-:Y:S05]  /*1c20*/  BSYNC.RECONVERGENT B1 ;  /* 0x0000000000017941 */ /* 0x000fea0003800200 */
.L_x_160:
[----:B------:R-:W-:Y:S04]  /*1c30*/  BSSY.RECONVERGENT B1, `(.L_x_162) ;  /* 0x0000007000017945 */ /* 0x000fe80003800200 */
[----:B------:R-:W-:Y:S05]  /*1c40*/  @!P3 BRA `(.L_x_163) ;  /* 0x000000000014b947 */ /* 0x000fea0003800000 */
[----:B----4-:R-:W-:Y:S02]  /*1c50*/  IMAD R13, R5, 0x100, R4 ;  /* 0x00000100050d7824 */ /* 0x010fe400078e0204 */
[----:B------:R-:W-:Y:S02]  /*1c60*/  IMAD.MOV.U32 R7, RZ, RZ, RZ ;  /* 0x000000ffff077224 */ /* 0x000fe400078e00ff */
[----:B------:R-:W-:-:S04]  /*1c70*/  VIADD R13, R13, 0x500 ;  /* 0x000005000d0d7836 */ /* 0x000fc80000000000 */
[----:B------:R-:W-:-:S05]  /*1c80*/  IMAD.WIDE.U32 R12, R13, 0x8, R2 ;  /* 0x000000080d0c7825 */ /* 0x000fca00078e0002 */
[----:B------:R4:W-:Y:S02]  /*1c90*/  REDG.E.ADD.64.STRONG.GPU desc[UR20][R12.64], R6 ;  /* 0x000000060c00798e */ /* 0x0009e4000c12e514 */
.L_x_163:
[----:B------:R-:W-:Y:S05]  /*1ca0*/  BSYNC.RECONVERGENT B1 ;  /* 0x0000000000017941 */ /* 0x000fea0003800200 */
.L_x_162:
[----:B------:R-:W-:Y:S04]  /*1cb0*/  BSSY.RECONVERGENT B1, `(.L_x_164) ;  /* 0x0000007000017945 */ /* 0x000fe80003800200 */
[----:B------:R-:W-:Y:S05]  /*1cc0*/  @!P4 BRA `(.L_x_165) ;  /* 0x000000000014c947 */ /* 0x000fea0003800000 */
[----:B----4-:R-:W-:Y:S02]  /*1cd0*/  IMAD R7, R5, 0x100, R4 ;  /* 0x0000010005077824 */ /* 0x010fe400078e0204 */
[----:B------:R-:W-:Y:S02]  /*1ce0*/  IMAD.MOV.U32 R9, RZ, RZ, RZ ;  /* 0x000000ffff097224 */ /* 0x000fe400078e00ff */
[----:B------:R-:W-:-:S04]  /*1cf0*/  VIADD R7, R7, 0x600 ;  /* 0x0000060007077836 */ /* 0x000fc80000000000 */
[----:B------:R-:W-:-:S05]  /*1d00*/  IMAD.WIDE.U32 R6, R7, 0x8, R2 ;  /* 0x0000000807067825 */ /* 0x000fca00078e0002 */
[----:B------:R4:W-:Y:S02]  /*1d10*/  REDG.E.ADD.64.STRONG.GPU desc[UR20][R6.64], R8 ;  /* 0x000000080600798e */ /* 0x0009e4000c12e514 */
.L_x_165:
[----:B------:R-:W-:Y:S05]  /*1d20*/  BSYNC.RECONVERGENT B1 ;  /* 0x0000000000017941 */ /* 0x000fea0003800200 */
.L_x_164:
[----:B------:R-:W-:Y:S04]  /*1d30*/  BSSY.RECONVERGENT B1, `(.L_x_166) ;  /* 0x0000007000017945 */ /* 0x000fe80003800200 */
[----:B------:R-:W-:Y:S05]  /*1d40*/  @!P5 BRA `(.L_x_167) ;  /* 0x000000000014d947 */ /* 0x000fea0003800000 */
[----:B----4-:R-:W-:Y:S01]  /*1d50*/  LEA R7, R5, R4, 0x8 ;  /* 0x0000000405077211 */ /* 0x010fe200078e40ff */
[----:B------:R-:W-:-:S04]  /*1d60*/  IMAD.MOV.U32 R11, RZ, RZ, RZ ;  /* 0x000000ffff0b7224 */ /* 0x000fc800078e00ff */
[----:B------:R-:W-:-:S04]  /*1d70*/  VIADD R7, R7, 0x700 ;  /* 0x0000070007077836 */ /* 0x000fc80000000000 */
[----:B------:R-:W-:-:S05]  /*1d80*/  IMAD.WIDE.U32 R6, R7, 0x8, R2 ;  /* 0x0000000807067825 */ /* 0x000fca00078e0002 */
[----:B------:R4:W-:Y:S02]  /*1d90*/  REDG.E.ADD.64.STRONG.GPU desc[UR20][R6.64], R10 ;  /* 0x0000000a0600798e */ /* 0x0009e4000c12e514 */
.L_x_167:
[----:B------:R-:W-:Y:S05]  /*1da0*/  BSYNC.RECONVERGENT B1 ;  /* 0x0000000000017941 */ /* 0x000fea0003800200 */
.L_x_166:
[----:B------:R-:W-:-:S05]  /*1db0*/  VIADD R5, R5, 0x8 ;  /* 0x0000000805057836 */ /* 0x000fca0000000000 */
[----:B------:R-:W-:-:S13]  /*1dc0*/  ISETP.NE.AND P0, PT, R5, UR27, PT ;  /* 0x0000001b05007c0c */ /* 0x000fda000bf05270 */
[----:B------:R-:W-:Y:S05]  /*1dd0*/  @P0 BRA `(.L_x_168) ;  /* 0xfffffff800b00947 */ /* 0x000fea000383ffff */
[----:B------:R-:W-:-:S07]  /*1de0*/  IMAD.U32 R3, RZ, RZ, UR27 ;  /* 0x0000001bff037e24 */ /* 0x000fce000f8e00ff */
.L_x_151:
[----:B------:R-:W-:Y:S02]  /*1df0*/  UISETP.NE.AND UP0, UPT, UR24, URZ, UPT ;  /* 0x000000ff1800728c */ /* 0x000fe4000bf05270 */
[----:B----45:R-:W-:Y:S02]  /*1e00*/  IMAD.U32 R8, RZ, RZ, UR24 ;  /* 0x00000018ff087e24 */ /* 0x030fe4000f8e00ff */
[----:B-1----:R-:W-:-:S03]  /*1e10*/  IMAD.U32 R5, RZ, RZ, UR25 ;  /* 0x00000019ff057e24 */ /* 0x002fc6000f8e00ff */
[----:B------:R-:W-:Y:S01]  /*1e20*/  IADD3 R8, PT, PT, R8, -0x1, RZ ;  /* 0xffffffff08087810 */ /* 0x000fe20007ffe0ff */
[----:B------:R-:W-:Y:S01]  /*1e30*/  VIADD R5, R5, 0xffffffff ;  /* 0xffffffff05057836 */ /* 0x000fe20000000000 */
[----:B------:R-:W-:Y:S06]  /*1e40*/  BRA.U !UP0, `(.L_x_169) ;  /* 0x0000000508707547 */ /* 0x000fec000b800000 */
[----:B------:R-:W-:-:S13]  /*1e50*/  ISETP.GE.U32.AND P0, PT, R8, 0x3, PT ;  /* 0x000000030800780c */ /* 0x000fda0003f06070 */
[----:B------:R-:W-:Y:S05]  /*1e60*/  @!P0 BRA `(.L_x_170) ;  /* 0x0000000000bc8947 */ /* 0x000fea0003800000 */
[----:B------:R-:W-:Y:S01]  /*1e70*/  IMAD R7, R3, 0x400, R0 ;  /* 0x0000040003077824 */ /* 0x000fe200078e0200 */
[----:B------:R-:W-:Y:S04]  /*1e80*/  BSSY.RECONVERGENT B1, `(.L_x_171) ;  /* 0x000000f000017945 */ /* 0x000fe80003800200 */
[----:B------:R-:W1:Y:S04]  /*1e90*/  LDS R12, [R7] ;  /* 0x00000000070c7984 */ /* 0x000e680000000800 */
[----:B------:R-:W4:Y:S04]  /*1ea0*/  LDS R9, [R7+0x400] ;  /* 0x0004000007097984 */ /* 0x000f280000000800 */
[----:B------:R-:W5:Y:S04]  /*1eb0*/  LDS R6, [R7+0x800] ;  /* 0x0008000007067984 */ /* 0x000f680000000800 */
[----:B------:R-:W0:Y:S01]  /*1ec0*/  LDS R2, [R7+0xc00] ;  /* 0x000c000007027984 */ /* 0x000e220000000800 */
[----:B-1----:R-:W-:-:S02]  /*1ed0*/  ISETP.NE.AND P0, PT, R12, RZ, PT ;  /* 0x000000ff0c00720c */ /* 0x002fc40003f05270 */
[----:B----4-:R-:W-:Y:S02]  /*1ee0*/  ISETP.NE.AND P1, PT, R9, RZ, PT ;  /* 0x000000ff0900720c */ /* 0x010fe40003f25270 */
[----:B-----5:R-:W-:Y:S02]  /*1ef0*/  ISETP.NE.AND P2, PT, R6, RZ, PT ;  /* 0x000000ff0600720c */ /* 0x020fe40003f45270 */
[----:B0-----:R-:W-:-:S07]  /*1f00*/  ISETP.NE.AND P3, PT, R2, RZ, PT ;  /* 0x000000ff0200720c */ /* 0x001fce0003f65270 */
[----:B------:R-:W-:Y:S06]  /*1f10*/  @!P0 BRA `(.L_x_172) ;  /* 0x0000000000148947 */ /* 0x000fec0003800000 */
[----:B------:R-:W0:Y:S01]  /*1f20*/  LDC.64 R10, c[0x0][0x380] ;  /* 0x0000e000ff0a7b82 */ /* 0x000e220000000a00 */
[----:B------:R-:W-:Y:S02]  /*1f30*/  IMAD R7, R3, 0x100, R4 ;  /* 0x0000010003077824 */ /* 0x000fe400078e0204 */
[----:B------:R-:W-:Y:S02]  /*1f40*/  IMAD.MOV.U32 R13, RZ, RZ, RZ ;  /* 0x000000ffff0d7224 */ /* 0x000fe400078e00ff */
[----:B0-----:R-:W-:-:S05]  /*1f50*/  IMAD.WIDE.U32 R10, R7, 0x8, R10 ;  /* 0x00000008070a7825 */ /* 0x001fca00078e000a */
[----:B------:R0:W-:Y:S02]  /*1f60*/  REDG.E.ADD.64.STRONG.GPU desc[UR20][R10.64], R12 ;  /* 0x0000000c0a00798e */ /* 0x0001e4000c12e514 */
.L_x_172:
[----:B------:R-:W-:Y:S05]  /*1f70*/  BSYNC.RECONVERGENT B1 ;  /* 0x0000000000017941 */ /* 0x000fea0003800200 */
.L_x_171:
[----:B------:R-:W-:Y:S04]  /*1f80*/  BSSY.RECONVERGENT B1, `(.L_x_173) ;  /* 0x0000009000017945 */ /* 0x000fe80003800200 */
[----:B------:R-:W-:Y:S05]  /*1f90*/  @!P1 BRA `(.L_x_174) ;  /* 0x00000000001c9947 */ /* 0x000fea0003800000 */
[----:B0-----:R-:W0:Y:S01]  /*1fa0*/  LDC.64 R10, c[0x0][0x380] ;  /* 0x0000e000ff0a7b82 */ /* 0x001e220000000a00 */
[----:B------:R-:W-:Y:S01]  /*1fb0*/  IMAD R7, R3, 0x100, R4 ;  /* 0x0000010003077824 */ /* 0x000fe200078e0204 */
[----:B------:R-:W-:Y:S01]  /*1fc0*/  MOV R12, R9 ;  /* 0x00000009000c7202 */ /* 0x000fe20000000f00 */
[----:B------:R-:W-:Y:S02]  /*1fd0*/  IMAD.MOV.U32 R13, RZ, RZ, RZ ;  /* 0x000000ffff0d7224 */ /* 0x000fe400078e00ff */
[----:B------:R-:W-:-:S04]  /*1fe0*/  VIADD R7, R7, 0x100 ;  /* 0x0000010007077836 */ /* 0x000fc80000000000 */
[----:B0-----:R-:W-:-:S05]  /*1ff0*/  IMAD.WIDE.U32 R10, R7, 0x8, R10 ;  /* 0x00000008070a7825 */ /* 0x001fca00078e000a */
[----:B------:R1:W-:Y:S02]  /*2000*/  REDG.E.ADD.64.STRONG.GPU desc[UR20][R10.64], R12 ;  /* 0x0000000c0a00798e */ /* 0x0003e4000c12e514 */
.L_x_174:
[----:B------:R-:W-:Y:S05]  /*2010*/  BSYNC.RECONVERGENT B1 ;  /* 0x0000000000017941 */ /* 0x000fea0003800200 */
.L_x_173:
[----:B------:R-:W-:Y:S04]  /*2020*/  BSSY.RECONVERGENT B1, `(.L_x_175) ;  /* 0x0000008000017945 */ /* 0x000fe80003800200 */
[----:B------:R-:W-:Y:S05]  /*2030*/  @!P2 BRA `(.L_x_176) ;  /* 0x000000000018a947 */ /* 0x000fea0003800000 */
[----:B01----:R-:W0:Y:S01]  /*2040*/  LDC.64 R10, c[0x0][0x380] ;  /* 0x0000e000ff0a7b82 */ /* 0x003e220000000a00 */
[----:B------:R-:W-:-:S04]  /*2050*/  IMAD R7, R3, 0x100, R4 ;  /* 0x0000010003077824 */ /* 0x000fc800078e0204 */
[----:B------:R-:W-:-:S04]  /*2060*/  VIADD R7, R7, 0x200 ;  /* 0x0000020007077836 */ /* 0x000fc80000000000 */
[----:B0-----:R-:W-:-:S04]  /*2070*/  IMAD.WIDE.U32 R10, R7, 0x8, R10 ;  /* 0x00000008070a7825 */ /* 0x001fc800078e000a */
[----:B------:R-:W-:-:S05]  /*2080*/  IMAD.MOV.U32 R7, RZ, RZ, RZ ;  /* 0x000000ffff077224 */ /* 0x000fca00078e00ff */
[----:B------:R4:W-:Y:S02]  /*2090*/  REDG.E.ADD.64.STRONG.GPU desc[UR20][R10.64], R6 ;  /* 0x000000060a00798e */ /* 0x0009e4000c12e514 */
.L_x_176:
[----:B------:R-:W-:Y:S05]  /*20a0*/  BSYNC.RECONVERGENT B1 ;  /* 0x0000000000017941 */ /* 0x000fea0003800200 */
.L_x_175:
[----:B------:R-:W-:Y:S04]  /*20b0*/  BSSY.RECONVERGENT B1, `(.L_x_177) ;  /* 0x0000009000017945 */ /* 0x000fe80003800200 */
[----:B------:R-:W-:Y:S05]  /*20c0*/  @!P3 BRA `(.L_x_178) ;  /* 0x00000000001cb947 */ /* 0x000fea0003800000 */
[----:B----4-:R-:W4:Y:S01]  /*20d0*/  LDC.64 R6, c[0x0][0x380] ;  /* 0x0000e000ff067b82 */ /* 0x010f220000000a00 */
[----:B------:R-:W-:Y:S01]  /*20e0*/  IMAD R9, R3, 0x100, R4 ;  /* 0x0000010003097824 */ /* 0x000fe200078e0204 */
[----:B01----:R-:W-:Y:S01]  /*20f0*/  MOV R10, R2 ;  /* 0x00000002000a7202 */ /* 0x003fe20000000f00 */
[----:B------:R-:W-:Y:S02]  /*2100*/  IMAD.MOV.U32 R11, RZ, RZ, RZ ;  /* 0x000000ffff0b7224 */ /* 0x000fe400078e00ff */
[----:B------:R-:W-:-:S04]  /*2110*/  VIADD R9, R9, 0x300 ;  /* 0x0000030009097836 */ /* 0x000fc80000000000 */
[----:B----4-:R-:W-:-:S05]  /*2120*/  IMAD.WIDE.U32 R6, R9, 0x8, R6 ;  /* 0x0000000809067825 */ /* 0x010fca00078e0006 */
[----:B------:R0:W-:Y:S02]  /*2130*/  REDG.E.ADD.64.STRONG.GPU desc[UR20][R6.64], R10 ;  /* 0x0000000a0600798e */ /* 0x0001e4000c12e514 */
.L_x_178:
[----:B------:R-:W-:Y:S05]  /*2140*/  BSYNC.RECONVERGENT B1 ;  /* 0x0000000000017941 */ /* 0x000fea0003800200 */
.L_x_177:
[----:B------:R-:W-:-:S07]  /*2150*/  VIADD R3, R3, 0x4 ;  /* 0x0000000403037836 */ /* 0x000fce0000000000 */
.L_x_170:
[----:B------:R-:W-:Y:S01]  /*2160*/  UISETP.NE.AND UP0, UPT, UR25, URZ, UPT ;  /* 0x000000ff1900728c */ /* 0x000fe2000bf05270 */
[----:B------:R-:W-:Y:S08]  /*2170*/  BSSY.RECONVERGENT B1, `(.L_x_169) ;  /* 0x0000029000017945 */ /* 0x000ff00003800200 */
[----:B------:R-:W-:Y:S05]  /*2180*/  BRA.U !UP0, `(.L_x_179) ;  /* 0x00000001089c7547 */ /* 0x000fea000b800000 */
[----:B------:R-:W-:-:S13]  /*2190*/  ISETP.NE.AND P0, PT, R5, RZ, PT ;  /* 0x000000ff0500720c */ /* 0x000fda0003f05270 */
[----:B------:R-:W-:Y:S05]  /*21a0*/  @!P0 BRA `(.L_x_180) ;  /* 0x0000000000648947 */ /* 0x000fea0003800000 */
[----:B0---4-:R-:W-:Y:S01]  /*21b0*/  IMAD R6, R3, 0x400, R0 ;  /* 0x0000040003067824 */ /* 0x011fe200078e0200 */
[----:B------:R-:W-:Y:S04]  /*21c0*/  BSSY.RECONVERGENT B2, `(.L_x_181) ;  /* 0x000000c000027945 */ /* 0x000fe80003800200 */
[----:B------:R-:W0:Y:S04]  /*21d0*/  LDS R2, [R6] ;  /* 0x0000000006027984 */ /* 0x000e280000000800 */
[----:B------:R-:W4:Y:S01]  /*21e0*/  LDS R9, [R6+0x400] ;  /* 0x0004000006097984 */ /* 0x000f220000000800 */
[----:B0-----:R-:W-:-:S02]  /*21f0*/  ISETP.NE.AND P0, PT, R2, RZ, PT ;  /* 0x000000ff0200720c */ /* 0x001fc40003f05270 */
[----:B----4-:R-:W-:-:S11]  /*2200*/  ISETP.NE.AND P1, PT, R9, RZ, PT ;  /* 0x000000ff0900720c */ /* 0x010fd60003f25270 */
[----:B------:R-:W-:Y:S05]  /*2210*/  @!P0 BRA `(.L_x_182) ;  /* 0x0000000000188947 */ /* 0x000fea0003800000 */
[----:B------:R-:W0:Y:S01]  /*2220*/  LDC.64 R6, c[0x0][0x380] ;  /* 0x0000e000ff067b82 */ /* 0x000e220000000a00 */
[----:B-1----:R-:W-:-:S04]  /*2230*/  IMAD R11, R3, 0x100, R4 ;  /* 0x00000100030b7824 */ /* 0x002fc800078e0204 */
[----:B0-----:R-:W-:-:S04]  /*2240*/  IMAD.WIDE.U32 R10, R11, 0x8, R6 ;  /* 0x000000080b0a7825 */ /* 0x001fc800078e0006 */
[----:B------:R-:W-:Y:S02]  /*2250*/  IMAD.MOV.U32 R6, RZ, RZ, R2 ;  /* 0x000000ffff067224 */ /* 0x000fe400078e0002 */
[----:B------:R-:W-:-:S05]  /*2260*/  IMAD.MOV.U32 R7, RZ, RZ, RZ ;  /* 0x000000ffff077224 */ /* 0x000fca00078e00ff */
[----:B------:R0:W-:Y:S02]  /*2270*/  REDG.E.ADD.64.STRONG.GPU desc[UR20][R10.64], R6 ;  /* 0x000000060a00798e */ /* 0x0001e4000c12e514 */
.L_x_182:
[----:B------:R-:W-:Y:S05]  /*2280*/  BSYNC.RECONVERGENT B2 ;  /* 0x0000000000027941 */ /* 0x000fea0003800200 */
.L_x_181:
[----:B------:R-:W-:Y:S04]  /*2290*/  BSSY.RECONVERGENT B2, `(.L_x_183) ;  /* 0x0000009000027945 */ /* 0x000fe80003800200 */
[----:B------:R-:W-:Y:S05]  /*22a0*/  @!P1 BRA `(.L_x_184) ;  /* 0x00000000001c9947 */ /* 0x000fea0003800000 */
[----:B0-----:R-:W0:Y:S01]  /*22b0*/  LDC.64 R6, c[0x0][0x380] ;  /* 0x0000e000ff067b82 */ /* 0x001e220000000a00 */
[----:B------:R-:W-:-:S05]  /*22c0*/  LEA R2, R3, R4, 0x8 ;  /* 0x0000000403027211 */ /* 0x000fca00078e40ff */
[----:B-1----:R-:W-:-:S04]  /*22d0*/  VIADD R11, R2, 0x100 ;  /* 0x00000100020b7836 */ /* 0x002fc80000000000 */
[----:B0-----:R-:W-:-:S04]  /*22e0*/  IMAD.WIDE.U32 R10, R11, 0x8, R6 ;  /* 0x000000080b0a7825 */ /* 0x001fc800078e0006 */
[----:B------:R-:W-:Y:S02]  /*22f0*/  IMAD.MOV.U32 R6, RZ, RZ, R9 ;  /* 0x000000ffff067224 */ /* 0x000fe400078e0009 */
[----:B------:R-:W-:-:S05]  /*2300*/  IMAD.MOV.U32 R7, RZ, RZ, RZ ;  /* 0x000000ffff077224 */ /* 0x000fca00078e00ff */
[----:B------:R4:W-:Y:S02]  /*2310*/  REDG.E.ADD.64.STRONG.GPU desc[UR20][R10.64], R6 ;  /* 0x000000060a00798e */ /* 0x0009e4000c12e514 */
.L_x_184:
[----:B------:R-:W-:Y:S05]  /*2320*/  BSYNC.RECONVERGENT B2 ;  /* 0x0000000000027941 */ /* 0x000fea0003800200 */
.L_x_183:
[----:B------:R-:W-:-:S07]  /*2330*/  VIADD R3, R3, 0x2 ;  /* 0x0000000203037836 */ /* 0x000fce0000000000 */
.L_x_180:
[----:B------:R-:W-:-:S09]  /*2340*/  UISETP.NE.AND UP0, UPT, UR9, URZ, UPT ;  /* 0x000000ff0900728c */ /* 0x000fd2000bf05270 */
[----:B------:R-:W-:Y:S05]  /*2350*/  BRA.U !UP0, `(.L_x_179) ;  /* 0x0000000108287547 */ /* 0x000fea000b800000 */
[----:B------:R-:W-:-:S05]  /*2360*/  IMAD R2, R3, 0x400, R0 ;  /* 0x0000040003027824 */ /* 0x000fca00078e0200 */
[----:B------:R-:W5:Y:S02]  /*2370*/  LDS R9, [R2] ;  /* 0x0000000002097984 */ /* 0x000f640000000800 */
[----:B-----5:R-:W-:-:S13]  /*2380*/  ISETP.NE.AND P0, PT, R9, RZ, PT ;  /* 0x000000ff0900720c */ /* 0x020fda0003f05270 */
[----:B------:R-:W-:Y:S05]  /*2390*/  @!P0 BRA `(.L_x_179) ;  /* 0x0000000000188947 */ /* 0x000fea0003800000 */
[----:B0---4-:R-:W0:Y:S01]  /*23a0*/  LDC.64 R6, c[0x0][0x380] ;  /* 0x0000e000ff067b82 */ /* 0x011e220000000a00 */
[----:B------:R-:W-:-:S04]  /*23b0*/  IMAD R3, R3, 0x100, R4 ;  /* 0x0000010003037824 */ /* 0x000fc800078e0204 */
[----:B0-----:R-:W-:Y:S01]  /*23c0*/  IMAD.WIDE.U32 R2, R3, 0x8, R6 ;  /* 0x0000000803027825 */ /* 0x001fe200078e0006 */
[----:B------:R-:W-:-:S03]  /*23d0*/  MOV R6, R9 ;  /* 0x0000000900067202 */ /* 0x000fc60000000f00 */
[----:B------:R-:W-:-:S05]  /*23e0*/  IMAD.MOV.U32 R7, RZ, RZ, RZ ;  /* 0x000000ffff077224 */ /* 0x000fca00078e00ff */
[----:B------:R0:W-:Y:S02]  /*23f0*/  REDG.E.ADD.64.STRONG.GPU desc[UR20][R2.64], R6 ;  /* 0x000000060200798e */ /* 0x0001e4000c12e514 */
.L_x_179:
[----:B------:R-:W-:Y:S05]  /*2400*/  BSYNC.RECONVERGENT B1 ;  /* 0x0000000000017941 */ /* 0x000fea0003800200 */
.L_x_169:
[----:B------:R-:W-:-:S13]  /*2410*/  ISETP.GT.U32.AND P0, PT, R4, 0x7f, PT ;  /* 0x0000007f0400780c */ /* 0x000fda0003f04070 */
[----:B------:R-:W-:Y:S05]  /*2420*/  @P0 BRA `(.L_x_150) ;  /* 0x0000000800900947 */ /* 0x000fea0003800000 */
[----:B------:R-:W-:Y:S01]  /*2430*/  UISETP.GE.U32.AND UP0, UPT, UR22, 0x7, UPT ;  /* 0x000000071600788c */ /* 0x000fe2000bf06070 */
[----:B0-----:R-:W-:-:S08]  /*2440*/  IMAD.MOV.U32 R3, RZ, RZ, RZ ;  /* 0x000000ffff037224 */ /* 0x001fd000078e00ff */
[----:B------:R-:W-:Y:S05]  /*2450*/  BRA.U !UP0, `(.L_x_185) ;  /* 0x0000000508147547 */ /* 0x000fea000b800000 */
[----:B------:R-:W0:Y:S01]  /*2460*/  LDC.64 R2, c[0x0][0x380] ;  /* 0x0000e000ff027b82 */ /* 0x000e220000000a00 */
[----:B------:R-:W-:-:S07]  /*2470*/  IMAD.MOV.U32 R9, RZ, RZ, RZ ;  /* 0x000000ffff097224 */ /* 0x000fce00078e00ff */
.L_x_202:
[C---:B01--4-:R-:W-:Y:S01]  /*2480*/  IMAD R11, R9.reuse, 0x400, R0 ;  /* 0x00000400090b7824 */ /* 0x053fe200078e0200 */
[----:B------:R-:W-:Y:S01]  /*2490*/  BSSY.RECONVERGENT B1, `(.L_x_186) ;  /* 0x0000011000017945 */ /* 0x000fe20003800200 */
[C---:B--23--:R-:W-:Y:S02]  /*24a0*/  IMAD R7, R9.reuse, 0x100, R4 ;  /* 0x0000010009077824 */ /* 0x04cfe400078e0204 */
[----:B------:R-:W-:Y:S01]  /*24b0*/  VIADD R9, R9, 0x8 ;  /* 0x0000000809097836 */ /* 0x000fe20000000000 */
[----:B---3--:R-:W1:Y:S01]  /*24c0*/  LDS R14, [R11+0x200] ;  /* 0x000200000b0e7984 */ /* 0x008e620000000800 */
[----:B0-----:R-:W-:-:S03]  /*24d0*/  IMAD.WIDE.U32 R6, R7, 0x8, R2 ;  /* 0x0000000807067825 */ /* 0x001fc600078e0002 */
[----:B------:R-:W0:Y:S04]  /*24e0*/  LDS R13, [R11+0x600] ;  /* 0x000600000b0d7984 */ /* 0x000e280000000800 */
[----:B--2---:R2:W3:Y:S04]  /*24f0*/  LDS R17, [R11+0xa00] ;  /* 0x000a00000b117984 */ /* 0x0044e80000000800 */
[----:B------:R2:W4:Y:S04]  /*2500*/  LDS R18, [R11+0xe00] ;  /* 0x000e00000b127984 */ /* 0x0005280000000800 */
[----:B------:R2:W2:Y:S04]  /*2510*/  LDS R19, [R11+0x1200] ;  /* 0x001200000b137984 */ /* 0x0004a80000000800 */
[----:B------:R0:W2:Y:S04]  /*2520*/  LDS R16, [R11+0x1600] ;  /* 0x001600000b107984 */ /* 0x0000a80000000800 */
[----:B------:R0:W2:Y:S04]  /*2530*/  LDS R12, [R11+0x1a00] ;  /* 0x001a00000b0c7984 */ /* 0x0000a80000000800 */
[----:B------:R0:W2:Y:S01]  /*2540*/  LDS R10, [R11+0x1e00] ;  /* 0x001e00000b0a7984 */ /* 0x0000a20000000800 */
[----:B-1----:R-:W-:-:S02]  /*2550*/  ISETP.NE.AND P0, PT, R14, RZ, PT ;  /* 0x000000ff0e00720c */ /* 0x002fc40003f05270 */
[----:B0-----:R-:W-:-:S11]  /*2560*/  ISETP.NE.AND P1, PT, R13, RZ, PT ;  /* 0x000000ff0d00720c */ /* 0x001fd60003f25270 */
[----:B---34-:R-:W-:Y:S05]  /*2570*/  @!P0 BRA `(.L_x_187) ;  /* 0x0000000000088947 */ /* 0x018fea0003800000 */
[----:B------:R-:W-:-:S05]  /*2580*/  HFMA2 R15, -RZ, RZ, 0, 0 ;  /* 0x00000000ff0f7431 */ /* 0x000fca00000001ff */
[----:B------:R0:W-:Y:S02]  /*2590*/  REDG.E.ADD.64.STRONG.GPU desc[UR20][R6.64+0x400], R14 ;  /* 0x0004000e0600798e */ /* 0x0001e4000c12e514 */
.L_x_187:
[----:B------:R-:W-:Y:S05]  /*25a0*/  BSYNC.RECONVERGENT B1 ;  /* 0x0000000000017941 */ /* 0x000fea0003800200 */
.L_x_186:
[----:B------:R-:W-:Y:S04]  /*25b0*/  BSSY.RECONVERGENT B1, `(.L_x_188) ;  /* 0x0000005000017945 */ /* 0x000fe80003800200 */
[----:B------:R-:W-:Y:S05]  /*25c0*/  @!P1 BRA `(.L_x_189) ;  /* 0x00000000000c9947 */ /* 0x000fea0003800000 */
[----:B0-----:R-:W-:Y:S02]  /*25d0*/  IMAD.MOV.U32 R14, RZ, RZ, R13 ;  /* 0x000000ffff0e7224 */ /* 0x001fe400078e000d */
[----:B------:R-:W-:-:S05]  /*25e0*/  IMAD.MOV.U32 R15, RZ, RZ, RZ ;  /* 0x000000ffff0f7224 */ /* 0x000fca00078e00ff */
[----:B------:R1:W-:Y:S02]  /*25f0*/  REDG.E.ADD.64.STRONG.GPU desc[UR20][R6.64+0xc00], R14 ;  /* 0x000c000e0600798e */ /* 0x0003e4000c12e514 */
.L_x_189:
[----:B------:R-:W-:Y:S05]  /*2600*/  BSYNC.RECONVERGENT B1 ;  /* 0x0000000000017941 */ /* 0x000fea0003800200 */
.L_x_188:
[----:B------:R-:W-:Y:S01]  /*2610*/  ISETP.NE.AND P6, PT, R17, RZ, PT ;  /* 0x000000ff1100720c */ /* 0x000fe20003fc5270 */
[----:B------:R-:W-:Y:S01]  /*2620*/  BSSY.RECONVERGENT B1, `(.L_x_190) ;  /* 0x000000b000017945 */ /* 0x000fe20003800200 */
[----:B------:R-:W-:Y:S02]  /*2630*/  ISETP.NE.AND P0, PT, R9, UR27, PT ;  /* 0x0000001b09007c0c */ /* 0x000fe4000bf05270 */
[----:B------:R-:W-:Y:S02]  /*2640*/  ISETP.NE.AND P1, PT, R18, RZ, PT ;  /* 0x000000ff1200720c */ /* 0x000fe40003f25270 */
[----:B--2---:R-:W-:Y:S02]  /*2650*/  ISETP.NE.AND P2, PT, R19, RZ, PT ;  /* 0x000000ff1300720c */ /* 0x004fe40003f45270 */
[----:B------:R-:W-:Y:S02]  /*2660*/  ISETP.NE.AND P3, PT, R16, RZ, PT ;  /* 0x000000ff1000720c */ /* 0x000fe40003f65270 */
[----:B------:R-:W-:-:S02]  /*2670*/  ISETP.NE.AND P4, PT, R12, RZ, PT ;  /* 0x000000ff0c00720c */ /* 0x000fc40003f85270 */
[----:B------:R-:W-:Y:S01]  /*2680*/  ISETP.NE.AND P5, PT, R10, RZ, PT ;  /* 0x000000ff0a00720c */ /* 0x000fe20003fa5270 */
[----:B------:R-:W-:-:S12]  /*2690*/  @!P6 BRA `(.L_x_191) ;  /* 0x00000000000ce947 */ /* 0x000fd80003800000 */
[----:B01----:R-:W-:Y:S02]  /*26a0*/  IMAD.MOV.U32 R14, RZ, RZ, R17 ;  /* 0x000000ffff0e7224 */ /* 0x003fe400078e0011 */
[----:B------:R-:W-:-:S05]  /*26b0*/  IMAD.MOV.U32 R15, RZ, RZ, RZ ;  /* 0x000000ffff0f7224 */ /* 0x000fca00078e00ff */
[----:B------:R2:W-:Y:S02]  /*26c0*/  REDG.E.ADD.64.STRONG.GPU desc[UR20][R6.64+0x1400], R14 ;  /* 0x0014000e0600798e */ /* 0x0005e4000c12e514 */
.L_x_191:
[----:B------:R-:W-:Y:S05]  /*26d0*/  BSYNC.RECONVERGENT B1 ;  /* 0x0000000000017941 */ /* 0x000fea0003800200 */
.L_x_190:
[----:B------:R-:W-:Y:S04]  /*26e0*/  BSSY.RECONVERGENT B1, `(.L_x_192) ;  /* 0x0000005000017945 */ /* 0x000fe80003800200 */
[----:B------:R-:W-:Y:S05]  /*26f0*/  @!P1 BRA `(.L_x_193) ;  /* 0x00000000000c9947 */ /* 0x000fea0003800000 */
[----:B012---:R-:W-:Y:S02]  /*2700*/  IMAD.MOV.U32 R14, RZ, RZ, R18 ;  /* 0x000000ffff0e7224 */ /* 0x007fe400078e0012 */
[----:B------:R-:W-:-:S05]  /*2710*/  IMAD.MOV.U32 R15, RZ, RZ, RZ ;  /* 0x000000ffff0f7224 */ /* 0x000fca00078e00ff */
[----:B------:R3:W-:Y:S02]  /*2720*/  REDG.E.ADD.64.STRONG.GPU desc[UR20][R6.64+0x1c00], R14 ;  /* 0x001c000e0600798e */ /* 0x0007e4000c12e514 */
.L_x_193:
[----:B------:R-:W-:Y:S05]  /*2730*/  BSYNC.RECONVERGENT B1 ;  /* 0x0000000000017941 */ /* 0x000fea0003800200 */
.L_x_192:
[----:B------:R-:W-:Y:S04]  /*2740*/  BSSY.RECONVERGENT B1, `(.L_x_194) ;  /* 0x0000005000017945 */ /* 0x000fe80003800200 */
[----:B------:R-:W-:Y:S05]  /*2750*/  @!P2 BRA `(.L_x_195) ;  /* 0x00000000000ca947 */ /* 0x000fea0003800000 */
[----:B0123--:R-:W-:Y:S01]  /*2760*/  MOV R14, R19 ;  /* 0x00000013000e7202 */ /* 0x00ffe20000000f00 */
[----:B------:R-:W-:-:S05]  /*2770*/  IMAD.MOV.U32 R15, RZ, RZ, RZ ;  /* 0x000000ffff0f7224 */ /* 0x000fca00078e00ff */
[----:B------:R4:W-:Y:S02]  /*2780*/  REDG.E.ADD.64.STRONG.GPU desc[UR20][R6.64+0x2400], R14 ;  /* 0x0024000e0600798e */ /* 0x0009e4000c12e514 */
.L_x_195:
[----:B------:R-:W-:Y:S05]  /*2790*/  BSYNC.RECONVERGENT B1 ;  /* 0x0000000000017941 */ /* 0x000fea0003800200 */
.L_x_194:
[----:B------:R-:W-:Y:S04]  /*27a0*/  BSSY.RECONVERGENT B1, `(.L_x_196) ;  /* 0x0000004000017945 */ /* 0x000fe80003800200 */
[----:B------:R-:W-:Y:S05]  /*27b0*/  @!P3 BRA `(.L_x_197) ;  /* 0x000000000008b947 */ /* 0x000fea0003800000 */
[----:B------:R-:W-:-:S05]  /*27c0*/  IMAD.MOV.U32 R17, RZ, RZ, RZ ;  /* 0x000000ffff117224 */ /* 0x000fca00078e00ff */
[----:B------:R0:W-:Y:S02]  /*27d0*/  REDG.E.ADD.64.STRONG.GPU desc[UR20][R6.64+0x2c00], R16 ;  /* 0x002c00100600798e */ /* 0x0001e4000c12e514 */
.L_x_197:
[----:B------:R-:W-:Y:S05]  /*27e0*/  BSYNC.RECONVERGENT B1 ;  /* 0x0000000000017941 */ /* 0x000fea0003800200 */
.L_x_196:
[----:B------:R-:W-:Y:S04]  /*27f0*/  BSSY.RECONVERGENT B1, `(.L_x_198) ;  /* 0x0000004000017945 */ /* 0x000fe80003800200 */
[----:B------:R-:W-:Y:S05]  /*2800*/  @!P4 BRA `(.L_x_199) ;  /* 0x000000000008c947 */ /* 0x000fea0003800000 */
[----:B------:R-:W-:-:S05]  /*2810*/  IMAD.MOV.U32 R13, RZ, RZ, RZ ;  /* 0x000000ffff0d7224 */ /* 0x000fca00078e00ff */
[----:B------:R0:W-:Y:S02]  /*2820*/  REDG.E.ADD.64.STRONG.GPU desc[UR20][R6.64+0x3400], R12 ;  /* 0x0034000c0600798e */ /* 0x0001e4000c12e514 */
.L_x_199:
[----:B------:R-:W-:Y:S05]  /*2830*/  BSYNC.RECONVERGENT B1 ;  /* 0x0000000000017941 */ /* 0x000fea0003800200 */
.L_x_198:
[----:B------:R-:W-:Y:S04]  /*2840*/  BSSY.RECONVERGENT B1, `(.L_x_200) ;  /* 0x0000004000017945 */ /* 0x000fe80003800200 */
[----:B------:R-:W-:Y:S05]  /*2850*/  @!P5 BRA `(.L_x_201) ;  /* 0x000000000008d947 */ /* 0x000fea0003800000 */
[----:B------:R-:W-:-:S05]  /*2860*/  IMAD.MOV.U32 R11, RZ, RZ, RZ ;  /* 0x000000ffff0b7224 */ /* 0x000fca00078e00ff */
[----:B------:R0:W-:Y:S02]  /*2870*/  REDG.E.ADD.64.STRONG.GPU desc[UR20][R6.64+0x3c00], R10 ;  /* 0x003c000a0600798e */ /* 0x0001e4000c12e514 */
.L_x_201:
[----:B------:R-:W-:Y:S05]  /*2880*/  BSYNC.RECONVERGENT B1 ;  /* 0x0000000000017941 */ /* 0x000fea0003800200 */
.L_x_200:
[----:B------:R-:W-:Y:S05]  /*2890*/  @P0 BRA `(.L_x_202) ;  /* 0xfffffff800f80947 */ /* 0x000fea000383ffff */
[----:B------:R-:W-:-:S07]  /*28a0*/  IMAD.U32 R3, RZ, RZ, UR27 ;  /* 0x0000001bff037e24 */ /* 0x000fce000f8e00ff */
.L_x_185:
[----:B------:R-:W-:-:S09]  /*28b0*/  UISETP.NE.AND UP0, UPT, UR24, URZ, UPT ;  /* 0x000000ff1800728c */ /* 0x000fd2000bf05270 */
[----:B------:R-:W-:Y:S05]  /*28c0*/  BRA.U !UP0, `(.L_x_150) ;  /* 0x0000000508687547 */ /* 0x000fea000b800000 */
[----:B------:R-:W-:-:S13]  /*28d0*/  ISETP.GE.U32.AND P0, PT, R8, 0x3, PT ;  /* 0x000000030800780c */ /* 0x000fda0003f06070 */
[----:B------:R-:W-:Y:S05]  /*28e0*/  @!P0 BRA `(.L_x_203) ;  /* 0x0000000000bc8947 */ /* 0x000fea0003800000 */
[----:B01234-:R-:W-:Y:S01]  /*28f0*/  IMAD R7, R3, 0x400, R0 ;  /* 0x0000040003077824 */ /* 0x01ffe200078e0200 */
[----:B------:R-:W-:Y:S04]  /*2900*/  BSSY.RECONVERGENT B1, `(.L_x_204) ;  /* 0x000000f000017945 */ /* 0x000fe80003800200 */
[----:B------:R-:W0:Y:S04]  /*2910*/  LDS R10, [R7+0x200] ;  /* 0x00020000070a7984 */ /* 0x000e280000000800 */
[----:B------:R-:W1:Y:S04]  /*2920*/  LDS R12, [R7+0x600] ;  /* 0x00060000070c7984 */ /* 0x000e680000000800 */
[----:B------:R-:W2:Y:S04]  /*2930*/  LDS R6, [R7+0xa00] ;  /* 0x000a000007067984 */ /* 0x000ea80000000800 */
[----:B------:R-:W3:Y:S01]  /*2940*/  LDS R2, [R7+0xe00] ;  /* 0x000e000007027984 */ /* 0x000ee20000000800 */
[----:B0-----:R-:W-:-:S02]  /*2950*/  ISETP.NE.AND P0, PT, R10, RZ, PT ;  /* 0x000000ff0a00720c */ /* 0x001fc40003f05270 */
[----:B-1----:R-:W-:Y:S02]  /*2960*/  ISETP.NE.AND P1, PT, R12, RZ, PT ;  /* 0x000000ff0c00720c */ /* 0x002fe40003f25270 */
[----:B--2---:R-:W-:Y:S02]  /*2970*/  ISETP.NE.AND P2, PT, R6, RZ, PT ;  /* 0x000000ff0600720c */ /* 0x004fe40003f45270 */
[----:B---3--:R-:W-:-:S07]  /*2980*/  ISETP.NE.AND P3, PT, R2, RZ, PT ;  /* 0x000000ff0200720c */ /* 0x008fce0003f65270 */
[----:B------:R-:W-:Y:S06]  /*2990*/  @!P0 BRA `(.L_x_205) ;  /* 0x0000000000148947 */ /* 0x000fec0003800000 */
[----:B------:R-:W0:Y:S01]  /*29a0*/  LDC.64 R8, c[0x0][0x380] ;  /* 0x0000e000ff087b82 */ /* 0x000e220000000a00 */
[----:B------:R-:W-:Y:S01]  /*29b0*/  LEA R7, R3, R4, 0x8 ;  /* 0x0000000403077211 */ /* 0x000fe200078e40ff */
[----:B------:R-:W-:-:S04]  /*29c0*/  IMAD.MOV.U32 R11, RZ, RZ, RZ ;  /* 0x000000ffff0b7224 */ /* 0x000fc800078e00ff */
[----:B0-----:R-:W-:-:S05]  /*29d0*/  IMAD.WIDE.U32 R8, R7, 0x8, R8 ;  /* 0x0000000807087825 */ /* 0x001fca00078e0008 */
[----:B------:R0:W-:Y:S02]  /*29e0*/  REDG.E.ADD.64.STRONG.GPU desc[UR20][R8.64+0x400], R10 ;  /* 0x0004000a0800798e */ /* 0x0001e4000c12e514 */
.L_x_205:
[----:B------:R-:W-:Y:S05]  /*29f0*/  BSYNC.RECONVERGENT B1 ;  /* 0x0000000000017941 */ /* 0x000fea0003800200 */
.L_x_204:
[----:B------:R-:W-:Y:S04]  /*2a00*/  BSSY.RECONVERGENT B1, `(.L_x_206) ;  /* 0x0000009000017945 */ /* 0x000fe80003800200 */
[----:B------:R-:W-:Y:S05]  /*2a10*/  @!P1 BRA `(.L_x_207) ;  /* 0x00000000001c9947 */ /* 0x000fea0003800000 */
[----:B0-----:R-:W0:Y:S01]  /*2a20*/  LDC.64 R8, c[0x0][0x380] ;  /* 0x0000e000ff087b82 */ /* 0x001e220000000a00 */
[----:B------:R-:W-:Y:S02]  /*2a30*/  IMAD R7, R3, 0x100, R4 ;  /* 0x0000010003077824 */ /* 0x000fe400078e0204 */
[----:B------:R-:W-:Y:S02]  /*2a40*/  IMAD.MOV.U32 R10, RZ, RZ, R12 ;  /* 0x000000ffff0a7224 */ /* 0x000fe400078e000c */
[----:B------:R-:W-:Y:S02]  /*2a50*/  VIADD R7, R7, 0x100 ;  /* 0x0000010007077836 */ /* 0x000fe40000000000 */
[----:B------:R-:W-:Y:S02]  /*2a60*/  IMAD.MOV.U32 R11, RZ, RZ, RZ ;  /* 0x000000ffff0b7224 */ /* 0x000fe400078e00ff */
[----:B0-----:R-:W-:-:S05]  /*2a70*/  IMAD.WIDE.U32 R8, R7, 0x8, R8 ;  /* 0x0000000807087825 */ /* 0x001fca00078e0008 */
[----:B------:R1:W-:Y:S02]  /*2a80*/  REDG.E.ADD.64.STRONG.GPU desc[UR20][R8.64+0x400], R10 ;  /* 0x0004000a0800798e */ /* 0x0003e4000c12e514 */
.L_x_207:
[----:B------:R-:W-:Y:S05]  /*2a90*/  BSYNC.RECONVERGENT B1 ;  /* 0x0000000000017941 */ /* 0x000fea0003800200 */
.L_x_206:
[----:B------:R-:W-:Y:S04]  /*2aa0*/  BSSY.RECONVERGENT B1, `(.L_x_208) ;  /* 0x0000008000017945 */ /* 0x000fe80003800200 */
[----:B------:R-:W-:Y:S05]  /*2ab0*/  @!P2 BRA `(.L_x_209) ;  /* 0x000000000018a947 */ /* 0x000fea0003800000 */
[----:B01----:R-:W0:Y:S01]  /*2ac0*/  LDC.64 R8, c[0x0][0x380] ;  /* 0x0000e000ff087b82 */ /* 0x003e220000000a00 */
[----:B------:R-:W-:-:S05]  /*2ad0*/  IMAD R7, R3, 0x100, R4 ;  /* 0x0000010003077824 */ /* 0x000fca00078e0204 */
[----:B------:R-:W-:-:S05]  /*2ae0*/  IADD3 R7, PT, PT, R7, 0x200, RZ ;  /* 0x0000020007077810 */ /* 0x000fca0007ffe0ff */
[----:B0-----:R-:W-:-:S04]  /*2af0*/  IMAD.WIDE.U32 R8, R7, 0x8, R8 ;  /* 0x0000000807087825 */ /* 0x001fc800078e0008 */
[----:B------:R-:W-:-:S05]  /*2b00*/  IMAD.MOV.U32 R7, RZ, RZ, RZ ;  /* 0x000000ffff077224 */ /* 0x000fca00078e00ff */
[----:B------:R2:W-:Y:S02]  /*2b10*/  REDG.E.ADD.64.STRONG.GPU desc[UR20][R8.64+0x400], R6 ;  /* 0x000400060800798e */ /* 0x0005e4000c12e514 */
.L_x_209:
[----:B------:R-:W-:Y:S05]  /*2b20*/  BSYNC.RECONVERGENT B1 ;  /* 0x0000000000017941 */ /* 0x000fea0003800200 */
.L_x_208:
[----:B------:R-:W-:Y:S04]  /*2b30*/  BSSY.RECONVERGENT B1, `(.L_x_210) ;  /* 0x0000009000017945 */ /* 0x000fe80003800200 */
[----:B------:R-:W-:Y:S05]  /*2b40*/  @!P3 BRA `(.L_x_211) ;  /* 0x00000000001cb947 */ /* 0x000fea0003800000 */
[----:B--2---:R-:W2:Y:S01]  /*2b50*/  LDC.64 R6, c[0x0][0x380] ;  /* 0x0000e000ff067b82 */ /* 0x004ea20000000a00 */
[----:B01----:R-:W-:Y:S02]  /*2b60*/  IMAD R9, R3, 0x100, R4 ;  /* 0x0000010003097824 */ /* 0x003fe400078e0204 */
[----:B------:R-:W-:Y:S02]  /*2b70*/  IMAD.MOV.U32 R8, RZ, RZ, R2 ;  /* 0x000000ffff087224 */ /* 0x000fe400078e0002 */
[----:B------:R-:W-:-:S04]  /*2b80*/  VIADD R9, R9, 0x300 ;  /* 0x0000030009097836 */ /* 0x000fc80000000000 */
[----:B--2---:R-:W-:-:S04]  /*2b90*/  IMAD.WIDE.U32 R6, R9, 0x8, R6 ;  /* 0x0000000809067825 */ /* 0x004fc800078e0006 */
[----:B------:R-:W-:-:S05]  /*2ba0*/  IMAD.MOV.U32 R9, RZ, RZ, RZ ;  /* 0x000000ffff097224 */ /* 0x000fca00078e00ff */
[----:B------:R3:W-:Y:S02]  /*2bb0*/  REDG.E.ADD.64.STRONG.GPU desc[UR20][R6.64+0x400], R8 ;  /* 0x000400080600798e */ /* 0x0007e4000c12e514 */
.L_x_211:
[----:B------:R-:W-:Y:S05]  /*2bc0*/  BSYNC.RECONVERGENT B1 ;  /* 0x0000000000017941 */ /* 0x000fea0003800200 */
.L_x_210:
[----:B------:R-:W-:-:S07]  /*2bd0*/  VIADD R3, R3, 0x4 ;  /* 0x0000000403037836 */ /* 0x000fce0000000000 */
.L_x_203:
[----:B------:R-:W-:-:S09]  /*2be0*/  UISETP.NE.AND UP0, UPT, UR25, URZ, UPT ;  /* 0x000000ff1900728c */ /* 0x000fd2000bf05270 */
[----:B------:R-:W-:Y:S05]  /*2bf0*/  BRA.U !UP0, `(.L_x_150) ;  /* 0x00000001089c7547 */ /* 0x000fea000b800000 */
[----:B------:R-:W-:-:S13]  /*2c00*/  ISETP.NE.AND P0, PT, R5, RZ, PT ;  /* 0x000000ff0500720c */ /* 0x000fda0003f05270 */
[----:B------:R-:W-:Y:S05]  /*2c10*/  @!P0 BRA `(.L_x_212) ;  /* 0x0000000000648947 */ /* 0x000fea0003800000 */
[----:B01234-:R-:W-:Y:S01]  /*2c20*/  LEA R6, R3, R0, 0xa ;  /* 0x0000000003067211 */ /* 0x01ffe200078e50ff */
[----:B------:R-:W-:Y:S04]  /*2c30*/  BSSY.RECONVERGENT B1, `(.L_x_213) ;  /* 0x000000c000017945 */ /* 0x000fe80003800200 */
[----:B------:R-:W0:Y:S04]  /*2c40*/  LDS R2, [R6+0x200] ;  /* 0x0002000006027984 */ /* 0x000e280000000800 */
[----:B------:R-:W1:Y:S01]  /*2c50*/  LDS R5, [R6+0x600] ;  /* 0x0006000006057984 */ /* 0x000e620000000800 */
[----:B0-----:R-:W-:-:S02]  /*2c60*/  ISETP.NE.AND P0, PT, R2, RZ, PT ;  /* 0x000000ff0200720c */ /* 0x001fc40003f05270 */
[----:B-1----:R-:W-:-:S11]  /*2c70*/  ISETP.NE.AND P1, PT, R5, RZ, PT ;  /* 0x000000ff0500720c */ /* 0x002fd60003f25270 */
[----:B------:R-:W-:Y:S05]  /*2c80*/  @!P0 BRA `(.L_x_214) ;  /* 0x0000000000188947 */ /* 0x000fea0003800000 */
[----:B------:R-:W0:Y:S01]  /*2c90*/  LDC.64 R6, c[0x0][0x380] ;  /* 0x0000e000ff067b82 */ /* 0x000e220000000a00 */
[----:B------:R-:W-:-:S04]  /*2ca0*/  IMAD R9, R3, 0x100, R4 ;  /* 0x0000010003097824 */ /* 0x000fc800078e0204 */
[----:B0-----:R-:W-:-:S04]  /*2cb0*/  IMAD.WIDE.U32 R8, R9, 0x8, R6 ;  /* 0x0000000809087825 */ /* 0x001fc800078e0006 */
[----:B------:R-:W-:Y:S02]  /*2cc0*/  IMAD.MOV.U32 R6, RZ, RZ, R2 ;  /* 0x000000ffff067224 */ /* 0x000fe400078e0002 */
[----:B------:R-:W-:-:S05]  /*2cd0*/  IMAD.MOV.U32 R7, RZ, RZ, RZ ;  /* 0x000000ffff077224 */ /* 0x000fca00078e00ff */
[----:B------:R0:W-:Y:S02]  /*2ce0*/  REDG.E.ADD.64.STRONG.GPU desc[UR20][R8.64+0x400], R6 ;  /* 0x000400060800798e */ /* 0x0001e4000c12e514 */
.L_x_214:
[----:B------:R-:W-:Y:S05]  /*2cf0*/  BSYNC.RECONVERGENT B1 ;  /* 0x0000000000017941 */ /* 0x000fea0003800200 */
.L_x_213:
[----:B------:R-:W-:Y:S04]  /*2d00*/  BSSY.RECONVERGENT B1, `(.L_x_215) ;  /* 0x0000009000017945 */ /* 0x000fe80003800200 */
[----:B------:R-:W-:Y:S05]  /*2d10*/  @!P1 BRA `(.L_x_216) ;  /* 0x00000000001c9947 */ /* 0x000fea0003800000 */
[----:B0-----:R-:W0:Y:S01]  /*2d20*/  LDC.64 R6, c[0x0][0x380] ;  /* 0x0000e000ff067b82 */ /* 0x001e220000000a00 */
[----:B------:R-:W-:-:S04]  /*2d30*/  IMAD R2, R3, 0x100, R4 ;  /* 0x0000010003027824 */ /* 0x000fc800078e0204 */
[----:B------:R-:W-:-:S04]  /*2d40*/  VIADD R9, R2, 0x100 ;  /* 0x0000010002097836 */ /* 0x000fc80000000000 */
[----:B0-----:R-:W-:-:S04]  /*2d50*/  IMAD.WIDE.U32 R8, R9, 0x8, R6 ;  /* 0x0000000809087825 */ /* 0x001fc800078e0006 */
[----:B------:R-:W-:Y:S02]  /*2d60*/  HFMA2 R7, -RZ, RZ, 0, 0 ;  /* 0x00000000ff077431 */ /* 0x000fe400000001ff */
[----:B------:R-:W-:-:S05]  /*2d70*/  IMAD.MOV.U32 R6, RZ, RZ, R5 ;  /* 0x000000ffff067224 */ /* 0x000fca00078e0005 */
[----:B------:R1:W-:Y:S02]  /*2d80*/  REDG.E.ADD.64.STRONG.GPU desc[UR20][R8.64+0x400], R6 ;  /* 0x000400060800798e */ /* 0x0003e4000c12e514 */
.L_x_216:
[----:B------:R-:W-:Y:S05]  /*2d90*/  BSYNC.RECONVERGENT B1 ;  /* 0x0000000000017941 */ /* 0x000fea0003800200 */
.L_x_215:
[----:B------:R-:W-:-:S07]  /*2da0*/  VIADD R3, R3, 0x2 ;  /* 0x0000000203037836 */ /* 0x000fce0000000000 */
.L_x_212:
[----:B------:R-:W-:-:S09]  /*2db0*/  UISETP.NE.AND UP0, UPT, UR9, URZ, UPT ;  /* 0x000000ff0900728c */ /* 0x000fd2000bf05270 */
[----:B------:R-:W-:Y:S05]  /*2dc0*/  BRA.U !UP0, `(.L_x_150) ;  /* 0x0000000108287547 */ /* 0x000fea000b800000 */
[----:B------:R-:W-:-:S05]  /*2dd0*/  IMAD R2, R3, 0x400, R0 ;  /* 0x0000040003027824 */ /* 0x000fca00078e0200 */
[----:B------:R-:W5:Y:S02]  /*2de0*/  LDS R5, [R2+0x200] ;  /* 0x0002000002057984 */ /* 0x000f640000000800 */
[----:B-----5:R-:W-:-:S13]  /*2df0*/  ISETP.NE.AND P0, PT, R5, RZ, PT ;  /* 0x000000ff0500720c */ /* 0x020fda0003f05270 */
[----:B------:R-:W-:Y:S05]  /*2e00*/  @!P0 BRA `(.L_x_150) ;  /* 0x0000000000188947 */ /* 0x000fea0003800000 */
[----:B01234-:R-:W0:Y:S01]  /*2e10*/  LDC.64 R6, c[0x0][0x380] ;  /* 0x0000e000ff067b82 */ /* 0x01fe220000000a00 */
[----:B------:R-:W-:-:S04]  /*2e20*/  IMAD R3, R3, 0x100, R4 ;  /* 0x0000010003037824 */ /* 0x000fc800078e0204 */
[----:B0-----:R-:W-:-:S04]  /*2e30*/  IMAD.WIDE.U32 R2, R3, 0x8, R6 ;  /* 0x0000000803027825 */ /* 0x001fc800078e0006 */
[----:B------:R-:W-:Y:S02]  /*2e40*/  IMAD.MOV.U32 R6, RZ, RZ, R5 ;  /* 0x000000ffff067224 */ /* 0x000fe400078e0005 */
[----:B------:R-:W-:-:S05]  /*2e50*/  IMAD.MOV.U32 R7, RZ, RZ, RZ ;  /* 0x000000ffff077224 */ /* 0x000fca00078e00ff */
[----:B------:R0:W-:Y:S02]  /*2e60*/  REDG.E.ADD.64.STRONG.GPU desc[UR20][R2.64+0x400], R6 ;  /* 0x000400060200798e */ /* 0x0001e4000c12e514 */
.L_x_150:
[----:B------:R-:W-:Y:S05]  /*2e70*/  BSYNC.RECONVERGENT B0 ;  /* 0x0000000000007941 */ /* 0x000fea0003800200 */
.L_x_149:
[----:B------:R-:W-:Y:S01]  /*2e80*/  BAR.SYNC.DEFER_BLOCKING 0x0 ;  /* 0x0000000000007b1d */ /* 0x000fe20000010000 */
[----:B------:R-:W-:-:S04]  /*2e90*/  UIADD3 UR6, UP0, UPT, UR6, 0x1, URZ ;  /* 0x0000000106067890 */ /* 0x000fc8000ff1e0ff */
[----:B------:R-:W-:Y:S02]  /*2ea0*/  UIADD3.X UR7, UPT, UPT, URZ, UR7, URZ, UP0, !UPT ;  /* 0x00000007ff077290 */ /* 0x000fe400087fe4ff */
[----:B------:R-:W-:-:S04]  /*2eb0*/  UISETP.NE.U32.AND UP0, UPT, UR6, UR11, UPT ;  /* 0x0000000b0600728c */ /* 0x000fc8000bf05070 */
[----:B------:R-:W-:-:S09]  /*2ec0*/  UISETP.NE.AND.EX UP0, UPT, UR7, UR12, UPT, UP0 ;  /* 0x0000000c0700728c */ /* 0x000fd2000bf05300 */
[----:B------:R-:W-:Y:S05]  /*2ed0*/  BRA.U UP0, `(.L_x_217) ;  /* 0xffffffd100f07547 */ /* 0x000fea000b83ffff */
[----:B------:R-:W-:Y:S05]  /*2ee0*/  EXIT ;  /* 0x000000000000794d */ /* 0x000fea0003800000 */
.L_x_218:
        /* <DEDUP_REMOVED lines=9> */
.L_x_460:


//--------------------- .text._ZN3cub18CUB_300001_SM_10006detail10radix_sort31DeviceRadixSortSingleTileKernelINS1_5radix10policy_hubIiNS0_8NullTypeEyE10Policy1000ELNS0_9SortOrderE0EiS6_yNS1_21identity_decomposer_tEEEvPKT1_PSB_PKT2_PSF_T3_iiT4_ --------------------------
	.section	.text._ZN3cub18CUB_300001_SM_10006detail10radix_sort31DeviceRadixSortSingleTileKernelINS1_5radix10policy_hubIiNS0_8NullTypeEyE10Policy1000ELNS0_9SortOrderE0EiS6_yNS1_21identity_decomposer_tEEEvPKT1_PSB_PKT2_PSF_T3_iiT4_,"ax",@progbits
	.align	128
        .global         _ZN3cub18CUB_300001_SM_10006detail10radix_sort31DeviceRadixSortSingleTileKernelINS1_5radix10policy_hubIiNS0_8NullTypeEyE10Policy1000ELNS0_9SortOrderE0EiS6_yNS1_21identity_decomposer_tEEEvPKT1_PSB_PKT2_PSF_T3_iiT4_
        .type           _ZN3cub18CUB_300001_SM_10006detail10radix_sort31DeviceRadixSortSingleTileKernelINS1_5radix10policy_hubIiNS0_8NullTypeEyE10Policy1000ELNS0_9SortOrderE0EiS6_yNS1_21identity_decomposer_tEEEvPKT1_PSB_PKT2_PSF_T3_iiT4_,@function
        .size           _ZN3cub18CUB_300001_SM_10006detail10radix_sort31DeviceRadixSortSingleTileKernelINS1_5radix10policy_hubIiNS0_8NullTypeEyE10Policy1000ELNS0_9SortOrderE0EiS6_yNS1_21identity_decomposer_tEEEvPKT1_PSB_PKT2_PSF_T3_iiT4_,(.L_x_461 - _ZN3cub18CUB_300001_SM_10006detail10radix_sort31DeviceRadixSortSingleTileKernelINS1_5radix10policy_hubIiNS0_8NullTypeEyE10Policy1000ELNS0_9SortOrderE0EiS6_yNS1_21identity_decomposer_tEEEvPKT1_PSB_PKT2_PSF_T3_iiT4_)
        .other          _ZN3cub18CUB_300001_SM_10006detail10radix_sort31DeviceRadixSortSingleTileKernelINS1_5radix10policy_hubIiNS0_8NullTypeEyE10Policy1000ELNS0_9SortOrderE0EiS6_yNS1_21identity_decomposer_tEEEvPKT1_PSB_PKT2_PSF_T3_iiT4_,@"STO_CUDA_ENTRY STV_DEFAULT"
_ZN3cub18CUB_300001_SM_10006detail10radix_sort31DeviceRadixSortSingleTileKernelINS1_5radix10policy_hubIiNS0_8NullTypeEyE10Policy1000ELNS0_9SortOrderE0EiS6_yNS1_21identity_decomposer_tEEEvPKT1_PSB_PKT2_PSF_T3_iiT4_:
.text._ZN3cub18CUB_300001_SM_10006detail10radix_sort31DeviceRadixSortSingleTileKernelINS1_5radix10policy_hubIiNS0_8NullTypeEyE10Policy1000ELNS0_9SortOrderE0EiS6_yNS1_21identity_decomposer_tEEEvPKT1_PSB_PKT2_PSF_T3_iiT4_:
[----:B------:R-:W-:Y:S01]  /*0000*/  LDC R1, c[0x0][0x37c] ;  /* 0x0000df00ff017b82 */ /* 0x000fe20000000800 */
[----:B------:R-:W0:Y:S01]  /*0010*/  S2R R0, SR_TID.X ;  /* 0x0000000000007919 */ /* 0x000e220000002100 */
[----:B------:R-:W1:Y:S06]  /*0020*/  LDCU UR4, c[0x0][0x3a0] ;  /* 0x00007400ff0477ac */ /* 0x000e6c0008000800 */
[----:B------:R-:W2:Y:S01]  /*0030*/  LDC.64 R4, c[0x0][0x380] ;  /* 0x0000e000ff047b82 */ /* 0x000ea20000000a00 */
[----:B------:R-:W3:Y:S01]  /*0040*/  LDCU.64 UR8, c[0x0][0x358] ;  /* 0x00006b00ff0877ac */ /* 0x000ee20008000a00 */
[----:B------:R-:W-:-:S02]  /*0050*/  IMAD.MOV.U32 R13, RZ, RZ, -0x1 ;  /* 0xffffffffff0d7424 */ /* 0x000fc400078e00ff */
[----:B------:R-:W-:Y:S02]  /*0060*/  IMAD.MOV.U32 R14, RZ, RZ, -0x1 ;  /* 0xffffffffff0e7424 */ /* 0x000fe400078e00ff */
[----:B------:R-:W-:Y:S02]  /*0070*/  IMAD.MOV.U32 R20, RZ, RZ, -0x1 ;  /* 0xffffffffff147424 */ /* 0x000fe400078e00ff */
[----:B------:R-:W-:Y:S01]  /*0080*/  IMAD.MOV.U32 R21, RZ, RZ, -0x1 ;  /* 0xffffffffff157424 */ /* 0x000fe200078e00ff */
[----:B------:R-:W4:Y:S01]  /*0090*/  S2UR UR6, SR_CgaCtaId ;  /* 0x00000000000679c3 */ /* 0x000f220000008800 */
[----:B------:R-:W2:Y:S01]  /*00a0*/  S2R R23, SR_LANEID ;  /* 0x0000000000177919 */ /* 0x000ea20000000000 */
[----:B------:R-:W-:Y:S01]  /*00b0*/  IMAD.MOV.U32 R25, RZ, RZ, -0x1 ;  /* 0xffffffffff197424 */ /* 0x000fe200078e00ff */
[----:B------:R-:W1:Y:S01]  /*00c0*/  LDCU UR10, c[0x0][0x3ac] ;  /* 0x00007580ff0a77ac */ /* 0x000e620008000800 */
[----:B0-----:R-:W-:-:S04]  /*00d0*/  IMAD R7, R0, 0x13, RZ ;  /* 0x0000001300077824 */ /* 0x001fc800078e02ff */
[C---:B------:R-:W-:Y:S01]  /*00e0*/  VIADD R2, R7.reuse, 0x1 ;  /* 0x0000000107027836 */ /* 0x040fe20000000000 */
[C---:B-1----:R-:W-:Y:S01]  /*00f0*/  ISETP.GE.AND P1, PT, R7.reuse, UR4, PT ;  /* 0x0000000407007c0c */ /* 0x042fe2000bf26270 */
[----:B--2---:R-:W-:-:S03]  /*0100*/  IMAD.WIDE.U32 R4, R7, 0x4, R4 ;  /* 0x0000000407047825 */ /* 0x004fc600078e0004 */
[----:B------:R-:W-:Y:S01]  /*0110*/  ISETP.GE.AND P2, PT, R2, UR4, PT ;  /* 0x0000000402007c0c */ /* 0x000fe2000bf46270 */
[C---:B------:R-:W-:Y:S02]  /*0120*/  VIADD R2, R7.reuse, 0x2 ;  /* 0x0000000207027836 */ /* 0x040fe40000000000 */
[----:B------:R-:W-:-:S03]  /*0130*/  VIADD R3, R7, 0x3 ;  /* 0x0000000307037836 */ /* 0x000fc60000000000 */
[----:B------:R-:W-:Y:S01]  /*0140*/  ISETP.GE.AND P3, PT, R2, UR4, PT ;  /* 0x0000000402007c0c */ /* 0x000fe2000bf66270 */
[----:B------:R-:W-:Y:S01]  /*0150*/  VIADD R2, R7, 0x4 ;  /* 0x0000000407027836 */ /* 0x000fe20000000000 */
[----:B------:R-:W-:Y:S01]  /*0160*/  ISETP.GE.AND P4, PT, R3, UR4, PT ;  /* 0x0000000403007c0c */ /* 0x000fe2000bf86270 */
[----:B---3--:R-:W2:Y:S03]  /*0170*/  @!P1 LDG.E R12, desc[UR8][R4.64] ;  /* 0x00000008040c9981 */ /* 0x008ea6000c1e1900 */
[----:B------:R-:W-:Y:S01]  /*0180*/  ISETP.GE.AND P5, PT, R2, UR4, PT ;  /* 0x0000000402007c0c */ /* 0x000fe2000bfa6270 */
[----:B------:R-:W3:Y:S06]  /*0190*/  @!P2 LDG.E R6, desc[UR8][R4.64+0x4] ;  /* 0x000004080406a981 */ /* 0x000eec000c1e1900 */
[----:B------:R-:W5:Y:S04]  /*01a0*/  @!P3 LDG.E R8, desc[UR8][R4.64+0x8] ;  /* 0x000008080408b981 */ /* 0x000f68000c1e1900 */
[----:B------:R-:W4:Y:S04]  /*01b0*/  @!P4 LDG.E R9, desc[UR8][R4.64+0xc] ;  /* 0x00000c080409c981 */ /* 0x000f28000c1e1900 */
[----:B------:R-:W4:Y:S01]  /*01c0*/  @!P5 LDG.E R10, desc[UR8][R4.64+0x10] ;  /* 0x00001008040ad981 */ /* 0x000f22000c1e1900 */
[----:B------:R-:W-:-:S02]  /*01d0*/  VIADD R2, R7, 0x5 ;  /* 0x0000000507027836 */ /* 0x000fc40000000000 */
[C---:B------:R-:W-:Y:S02]  /*01e0*/  VIADD R11, R7.reuse, 0x7 ;  /* 0x00000007070b7836 */ /* 0x040fe40000000000 */
[----:B------:R-:W-:Y:S01]  /*01f0*/  VIADD R3, R7, 0x6 ;  /* 0x0000000607037836 */ /* 0x000fe20000000000 */
[----:B------:R-:W-:Y:S01]  /*0200*/  ISETP.GE.AND P6, PT, R2, UR4, PT ;  /* 0x0000000402007c0c */ /* 0x000fe2000bfc6270 */
[----:B------:R-:W-:-:S03]  /*0210*/  IMAD.MOV.U32 R2, RZ, RZ, -0x1 ;  /* 0xffffffffff027424 */ /* 0x000fc600078e00ff */
[----:B------:R-:W-:Y:S01]  /*0220*/  ISETP.GE.AND P0, PT, R3, UR4, PT ;  /* 0x0000000403007c0c */ /* 0x000fe2000bf06270 */
[----:B------:R-:W-:Y:S02]  /*0230*/  IMAD.MOV.U32 R3, RZ, RZ, -0x1 ;  /* 0xffffffffff037424 */ /* 0x000fe400078e00ff */
[----:B------:R-:W-:-:S06]  /*0240*/  VIADD R15, R7, 0xb ;  /* 0x0000000b070f7836 */ /* 0x000fcc0000000000 */
[----:B------:R-:W4:Y:S01]  /*0250*/  @!P6 LDG.E R17, desc[UR8][R4.64+0x14] ;  /* 0x000014080411e981 */ /* 0x000f22000c1e1900 */
[----:B--2---:R-:W-:Y:S01]  /*0260*/  @!P1 LOP3.LUT R2, R12, 0x80000000, RZ, 0x3c, !PT ;  /* 0x800000000c029812 */ /* 0x004fe200078e3cff */
[----:B------:R-:W-:Y:S01]  /*0270*/  IMAD.MOV.U32 R12, RZ, RZ, -0x1 ;  /* 0xffffffffff0c7424 */ /* 0x000fe200078e00ff */
[----:B------:R-:W-:Y:S01]  /*0280*/  ISETP.GE.AND P1, PT, R11, UR4, PT ;  /* 0x000000040b007c0c */ /* 0x000fe2000bf26270 */
[C---:B------:R-:W-:Y:S01]  /*0290*/  VIADD R11, R7.reuse, 0x8 ;  /* 0x00000008070b7836 */ /* 0x040fe20000000000 */
[----:B---3--:R-:W-:Y:S01]  /*02a0*/  @!P2 LOP3.LUT R3, R6, 0x80000000, RZ, 0x3c, !PT ;  /* 0x800000000603a812 */ /* 0x008fe200078e3cff */
[----:B------:R-:W-:-:S03]  /*02b0*/  VIADD R6, R7, 0x9 ;  /* 0x0000000907067836 */ /* 0x000fc60000000000 */
[----:B------:R-:W-:Y:S01]  /*02c0*/  ISETP.GE.AND P2, PT, R11, UR4, PT ;  /* 0x000000040b007c0c */ /* 0x000fe2000bf46270 */
[----:B------:R-:W-:Y:S01]  /*02d0*/  VIADD R11, R7, 0xa ;  /* 0x0000000a070b7836 */ /* 0x000fe20000000000 */
[----:B-----5:R-:W-:Y:S02]  /*02e0*/  @!P3 LOP3.LUT R12, R8, 0x80000000, RZ, 0x3c, !PT ;  /* 0x80000000080cb812 */ /* 0x020fe400078e3cff */
[----:B------:R-:W-:Y:S02]  /*02f0*/  ISETP.GE.AND P3, PT, R6, UR4, PT ;  /* 0x0000000406007c0c */ /* 0x000fe4000bf66270 */
[----:B----4-:R-:W-:Y:S01]  /*0300*/  @!P4 LOP3.LUT R13, R9, 0x80000000, RZ, 0x3c, !PT ;  /* 0x80000000090dc812 */ /* 0x010fe200078e3cff */
[----:B------:R-:W2:Y:S01]  /*0310*/  @!P0 LDG.E R6, desc[UR8][R4.64+0x18] ;  /* 0x0000180804068981 */ /* 0x000ea2000c1e1900 */
[----:B------:R-:W-:Y:S02]  /*0320*/  ISETP.GE.AND P4, PT, R11, UR4, PT ;  /* 0x000000040b007c0c */ /* 0x000fe4000bf86270 */
[----:B------:R-:W-:Y:S01]  /*0330*/  @!P5 LOP3.LUT R14, R10, 0x80000000, RZ, 0x3c, !PT ;  /* 0x800000000a0ed812 */ /* 0x000fe200078e3cff */
[----:B------:R-:W3:Y:S01]  /*0340*/  @!P1 LDG.E R8, desc[UR8][R4.64+0x1c] ;  /* 0x00001c0804089981 */ /* 0x000ee2000c1e1900 */
[----:B------:R-:W-:-:S03]  /*0350*/  ISETP.GE.AND P5, PT, R15, UR4, PT ;  /* 0x000000040f007c0c */ /* 0x000fc6000bfa6270 */
[----:B------:R-:W4:Y:S04]  /*0360*/  @!P2 LDG.E R9, desc[UR8][R4.64+0x20] ;  /* 0x000020080409a981 */ /* 0x000f28000c1e1900 */
[----:B------:R-:W5:Y:S04]  /*0370*/  @!P3 LDG.E R10, desc[UR8][R4.64+0x24] ;  /* 0x00002408040ab981 */ /* 0x000f68000c1e1900 */
[----:B------:R-:W5:Y:S04]  /*0380*/  @!P4 LDG.E R11, desc[UR8][R4.64+0x28] ;  /* 0x00002808040bc981 */ /* 0x000f68000c1e1900 */
[----:B------:R-:W5:Y:S01]  /*0390*/  @!P5 LDG.E R22, desc[UR8][R4.64+0x2c] ;  /* 0x00002c080416d981 */ /* 0x000f62000c1e1900 */
[----:B------:R-:W-:-:S02]  /*03a0*/  VIADD R16, R7, 0xc ;  /* 0x0000000c07107836 */ /* 0x000fc40000000000 */
[----:B------:R-:W-:Y:S01]  /*03b0*/  IMAD.MOV.U32 R15, RZ, RZ, -0x1 ;  /* 0xffffffffff0f7424 */ /* 0x000fe200078e00ff */
[----:B------:R-:W-:Y:S01]  /*03c0*/  @!P6 LOP3.LUT R15, R17, 0x80000000, RZ, 0x3c, !PT ;  /* 0x80000000110fe812 */ /* 0x000fe200078e3cff */
[C---:B------:R-:W-:Y:S01]  /*03d0*/  VIADD R18, R7.reuse, 0xd ;  /* 0x0000000d07127836 */ /* 0x040fe20000000000 */
[----:B------:R-:W-:Y:S01]  /*03e0*/  ISETP.GE.AND P6, PT, R16, UR4, PT ;  /* 0x0000000410007c0c */ /* 0x000fe2000bfc6270 */
[----:B------:R-:W-:Y:S02]  /*03f0*/  IMAD.MOV.U32 R16, RZ, RZ, -0x1 ;  /* 0xffffffffff107424 */ /* 0x000fe400078e00ff */
[----:B------:R-:W-:Y:S02]  /*0400*/  IMAD.MOV.U32 R17, RZ, RZ, -0x1 ;  /* 0xffffffffff117424 */ /* 0x000fe400078e00ff */
[----:B------:R-:W-:-:S08]  /*0410*/  VIADD R19, R7, 0xe ;  /* 0x0000000e07137836 */ /* 0x000fd00000000000 */
[----:B------:R-:W5:Y:S01]  /*0420*/  @!P6 LDG.E R24, desc[UR8][R4.64+0x30] ;  /* 0x000030080418e981 */ /* 0x000f62000c1e1900 */
[----:B--2---:R-:W-:Y:S01]  /*0430*/  @!P0 LOP3.LUT R16, R6, 0x80000000, RZ, 0x3c, !PT ;  /* 0x8000000006108812 */ /* 0x004fe200078e3cff */
[C---:B------:R-:W-:Y:S01]  /*0440*/  VIADD R6, R7.reuse, 0xf ;  /* 0x0000000f07067836 */ /* 0x040fe20000000000 */
[----:B------:R-:W-:Y:S01]  /*0450*/  ISETP.GE.AND P0, PT, R18, UR4, PT ;  /* 0x0000000412007c0c */ /* 0x000fe2000bf06270 */
[----:B------:R-:W-:Y:S01]  /*0460*/  IMAD.MOV.U32 R18, RZ, RZ, -0x1 ;  /* 0xffffffffff127424 */ /* 0x000fe200078e00ff */
[----:B---3--:R-:W-:Y:S01]  /*0470*/  @!P1 LOP3.LUT R17, R8, 0x80000000, RZ, 0x3c, !PT ;  /* 0x8000000008119812 */ /* 0x008fe200078e3cff */
[----:B------:R-:W-:Y:S01]  /*0480*/  VIADD R8, R7, 0x10 ;  /* 0x0000001007087836 */ /* 0x000fe20000000000 */
[----:B----4-:R-:W-:Y:S02]  /*0490*/  @!P2 LOP3.LUT R18, R9, 0x80000000, RZ, 0x3c, !PT ;  /* 0x800000000912a812 */ /* 0x010fe400078e3cff */
[----:B------:R-:W-:Y:S01]  /*04a0*/  ISETP.GE.AND P2, PT, R6, UR4, PT ;  /* 0x0000000406007c0c */ /* 0x000fe2000bf46270 */
[----:B------:R-:W-:-:S02]  /*04b0*/  VIADD R6, R7, 0x11 ;  /* 0x0000001107067836 */ /* 0x000fc40000000000 */
[----:B------:R-:W-:Y:S01]  /*04c0*/  VIADD R7, R7, 0x12 ;  /* 0x0000001207077836 */ /* 0x000fe20000000000 */
[----:B------:R-:W-:Y:S01]  /*04d0*/  ISETP.GE.AND P1, PT, R19, UR4, PT ;  /* 0x0000000413007c0c */ /* 0x000fe2000bf26270 */
[----:B------:R-:W-:Y:S01]  /*04e0*/  IMAD.MOV.U32 R19, RZ, RZ, -0x1 ;  /* 0xffffffffff137424 */ /* 0x000fe200078e00ff */
[----:B-----5:R-:W-:Y:S02]  /*04f0*/  @!P3 LOP3.LUT R19, R10, 0x80000000, RZ, 0x3c, !PT ;  /* 0x800000000a13b812 */ /* 0x020fe400078e3cff */
[----:B------:R-:W-:Y:S02]  /*0500*/  @!P4 LOP3.LUT R20, R11, 0x80000000, RZ, 0x3c, !PT ;  /* 0x800000000b14c812 */ /* 0x000fe400078e3cff */
[----:B------:R-:W-:Y:S02]  /*0510*/  @!P5 LOP3.LUT R21, R22, 0x80000000, RZ, 0x3c, !PT ;  /* 0x800000001615d812 */ /* 0x000fe400078e3cff */
[----:B------:R-:W-:Y:S02]  /*0520*/  ISETP.GE.AND P3, PT, R8, UR4, PT ;  /* 0x0000000408007c0c */ /* 0x000fe4000bf66270 */
[----:B------:R-:W-:Y:S01]  /*0530*/  ISETP.GE.AND P4, PT, R6, UR4, PT ;  /* 0x0000000406007c0c */ /* 0x000fe2000bf86270 */
[----:B------:R-:W2:Y:S01]  /*0540*/  @!P2 LDG.E R8, desc[UR8][R4.64+0x3c] ;  /* 0x00003c080408a981 */ /* 0x000ea2000c1e1900 */
[----:B------:R-:W-:Y:S01]  /*0550*/  ISETP.GE.AND P5, PT, R7, UR4, PT ;  /* 0x0000000407007c0c */ /* 0x000fe2000bfa6270 */
[----:B------:R-:W0:Y:S02]  /*0560*/  LDCU.64 UR4, c[0x0][0x3a8] ;  /* 0x00007500ff0477ac */ /* 0x000e240008000a00 */
[----:B------:R-:W3:Y:S04]  /*0570*/  @!P0 LDG.E R6, desc[UR8][R4.64+0x34] ;  /* 0x0000340804068981 */ /* 0x000ee8000c1e1900 */
[----:B------:R-:W4:Y:S04]  /*0580*/  @!P1 LDG.E R7, desc[UR8][R4.64+0x38] ;  /* 0x0000380804079981 */ /* 0x000f28000c1e1900 */
[----:B------:R-:W5:Y:S04]  /*0590*/  @!P3 LDG.E R9, desc[UR8][R4.64+0x40] ;  /* 0x000040080409b981 */ /* 0x000f68000c1e1900 */
[----:B------:R-:W5:Y:S04]  /*05a0*/  @!P4 LDG.E R10, desc[UR8][R4.64+0x44] ;  /* 0x00004408040ac981 */ /* 0x000f68000c1e1900 */
[----:B------:R-:W5:Y:S01]  /*05b0*/  @!P5 LDG.E R11, desc[UR8][R4.64+0x48] ;  /* 0x00004808040bd981 */ /* 0x000f62000c1e1900 */
[----:B0-----:R-:W-:-:S02]  /*05c0*/  UIADD3 UR7, UPT, UPT, UR4, 0x6, URZ ;  /* 0x0000000604077890 */ /* 0x001fc4000fffe0ff */
[----:B------:R-:W-:-:S03]  /*05d0*/  UIADD3 UR5, UPT, UPT, -UR4, UR5, URZ ;  /* 0x0000000504057290 */ /* 0x000fc6000fffe1ff */
[----:B------:R-:W-:Y:S02]  /*05e0*/  UMOV UR4, 0x400 ;  /* 0x0000040000047882 */ /* 0x000fe40000000000 */
[----:B------:R-:W-:Y:S01]  /*05f0*/  ULEA UR4, UR6, UR4, 0x18 ;  /* 0x0000000406047291 */ /* 0x000fe2000f8ec0ff */
[----:B------:R-:W-:-:S05]  /*0600*/  SHF.R.U32.HI R105, RZ, 0x5, R0 ;  /* 0x00000005ff697819 */ /* 0x000fca0000011600 */
[----:B------:R-:W-:Y:S01]  /*0610*/  LEA R29, R0, UR4, 0x2 ;  /* 0x00000004001d7c11 */ /* 0x000fe2000f8e10ff */
[----:B------:R-:W-:Y:S01]  /*0620*/  IMAD.MOV.U32 R22, RZ, RZ, -0x1 ;  /* 0xffffffffff167424 */ /* 0x000fe200078e00ff */
[----:B------:R-:W-:-:S03]  /*0630*/  @!P6 LOP3.LUT R22, R24, 0x80000000, RZ, 0x3c, !PT ;  /* 0x800000001816e812 */ /* 0x000fc600078e3cff */
[----:B------:R-:W-:Y:S01]  /*0640*/  IMAD R31, R0, 0x80, R29 ;  /* 0x00000080001f7824 */ /* 0x000fe200078e021d */
[----:B------:R-:W-:Y:S01]  /*0650*/  LEA R32, R105, UR4, 0x2 ;  /* 0x0000000469207c11 */ /* 0x000fe2000f8e10ff */
[----:B------:R-:W-:Y:S02]  /*0660*/  IMAD.MOV.U32 R24, RZ, RZ, -0x1 ;  /* 0xffffffffff187424 */ /* 0x000fe400078e00ff */
[----:B------:R-:W-:Y:S02]  /*0670*/  IMAD.MOV.U32 R26, RZ, RZ, -0x1 ;  /* 0xffffffffff1a7424 */ /* 0x000fe400078e00ff */
[----:B------:R-:W-:Y:S02]  /*0680*/  IMAD.MOV.U32 R27, RZ, RZ, -0x1 ;  /* 0xffffffffff1b7424 */ /* 0x000fe400078e00ff */
[----:B------:R-:W-:Y:S02]  /*0690*/  IMAD.MOV.U32 R28, RZ, RZ, -0x1 ;  /* 0xffffffffff1c7424 */ /* 0x000fe400078e00ff */
[----:B------:R-:W-:-:S02]  /*06a0*/  IMAD.MOV.U32 R30, RZ, RZ, -0x1 ;  /* 0xffffffffff1e7424 */ /* 0x000fc400078e00ff */
[----:B------:R-:W-:Y:S01]  /*06b0*/  IMAD R33, R0, -0x38, R31 ;  /* 0xffffffc800217824 */ /* 0x000fe200078e021f */
[----:B------:R-:W-:Y:S01]  /*06c0*/  BAR.SYNC.DEFER_BLOCKING 0x0 ;  /* 0x0000000000007b1d */ /* 0x000fe20000010000 */
[----:B--2---:R-:W-:Y:S02]  /*06d0*/  @!P2 LOP3.LUT R26, R8, 0x80000000, RZ, 0x3c, !PT ;  /* 0x80000000081aa812 */ /* 0x004fe400078e3cff */
[----:B---3--:R-:W-:Y:S02]  /*06e0*/  @!P0 LOP3.LUT R24, R6, 0x80000000, RZ, 0x3c, !PT ;  /* 0x8000000006188812 */ /* 0x008fe400078e3cff */
[----:B----4-:R-:W-:Y:S02]  /*06f0*/  @!P1 LOP3.LUT R25, R7, 0x80000000, RZ, 0x3c, !PT ;  /* 0x8000000007199812 */ /* 0x010fe400078e3cff */
[----:B-----5:R-:W-:Y:S02]  /*0700*/  @!P3 LOP3.LUT R27, R9, 0x80000000, RZ, 0x3c, !PT ;  /* 0x80000000091bb812 */ /* 0x020fe400078e3cff */
[----:B------:R-:W-:-:S02]  /*0710*/  @!P4 LOP3.LUT R28, R10, 0x80000000, RZ, 0x3c, !PT ;  /* 0x800000000a1cc812 */ /* 0x000fc400078e3cff */
[----:B------:R-:W-:-:S07]  /*0720*/  @!P5 LOP3.LUT R30, R11, 0x80000000, RZ, 0x3c, !PT ;  /* 0x800000000b1ed812 */ /* 0x000fce00078e3cff */
.L_x_220:
[----:B------:R-:W-:Y:S01]  /*0730*/  UISETP.LT.AND UP0, UPT, UR5, 0x6, UPT ;  /* 0x000000060500788c */ /* 0x000fe2000bf01270 */
[----:B------:R-:W-:Y:S01]  /*0740*/  STS [R29], RZ ;  /* 0x000000ff1d007388 */ /* 0x000fe20000000800 */
[----:B------:R-:W-:Y:S01]  /*0750*/  UIADD3 UR6, UPT, UPT, UR7, -0x6, URZ ;  /* 0xfffffffa07067890 */ /* 0x000fe2000fffe0ff */
[----:B------:R-:W-:Y:S01]  /*0760*/  ISETP.NE.AND P1, PT, R23, 0x1f, PT ;  /* 0x0000001f1700780c */ /* 0x000fe20003f25270 */
[----:B------:R-:W-:Y:S01]  /*0770*/  USEL UR4, UR5, 0x6, UP0 ;  /* 0x0000000605047887 */ /* 0x000fe20008000000 */
[----:B------:R-:W-:Y:S01]  /*0780*/  STS [R29+0x400], RZ ;  /* 0x000400ff1d007388 */ /* 0x000fe20000000800 */
[C---:B------:R-:W-:Y:S01]  /*0790*/  ISETP.NE.AND P2, PT, R105.reuse, 0x6, PT ;  /* 0x000000066900780c */ /* 0x040fe20003f45270 */
[----:B------:R-:W-:Y:S01]  /*07a0*/  UISETP.GE.AND UP0, UPT, UR7, UR10, UPT ;  /* 0x0000000a0700728c */ /* 0x000fe2000bf06270 */
[----:B0-2---:R-:W-:Y:S01]  /*07b0*/  SHF.R.U32.HI R4, RZ, UR6, R2 ;  /* 0x00000006ff047c19 */ /* 0x005fe20008011602 */
[----:B------:R-:W-:Y:S01]  /*07c0*/  UBMSK UR4, URZ, UR4 ;  /* 0x00000004ff04729b */ /* 0x000fe20008000000 */
[----:B------:R-:W-:Y:S01]  /*07d0*/  STS [R29+0x800], RZ ;  /* 0x000800ff1d007388 */ /* 0x000fe20000000800 */
[----:B------:R-:W-:-:S03]  /*07e0*/  ISETP.NE.AND P3, PT, R105, 0x7, PT ;  /* 0x000000076900780c */ /* 0x000fc60003f65270 */
[----:B------:R-:W-:Y:S01]  /*07f0*/  STS [R29+0xc00], RZ ;  /* 0x000c00ff1d007388 */ /* 0x000fe20000000800 */
[----:B------:R-:W-:-:S03]  /*0800*/  LOP3.LUT R4, R4, UR4, RZ, 0xc0, !PT ;  /* 0x0000000404047c12 */ /* 0x000fc6000f8ec0ff */
[----:B------:R-:W-:Y:S02]  /*0810*/  STS [R29+0x1000], RZ ;  /* 0x001000ff1d007388 */ /* 0x000fe40000000800 */
[----:B------:R-:W-:Y:S01]  /*0820*/  IMAD.SHL.U32 R5, R4, 0x400, RZ ;  /* 0x0000040004057824 */ /* 0x000fe200078e00ff */
[----:B------:R-:W-:Y:S01]  /*0830*/  SHF.R.U32.HI R4, RZ, 0x4, R4 ;  /* 0x00000004ff047819 */ /* 0x000fe20000011604 */
[----:B------:R-:W-:Y:S03]  /*0840*/  STS [R29+0x1400], RZ ;  /* 0x001400ff1d007388 */ /* 0x000fe60000000800 */
[----:B------:R-:W-:Y:S01]  /*0850*/  LOP3.LUT R36, R5, 0x7c00, RZ, 0xc0, !PT ;  /* 0x00007c0005247812 */ /* 0x000fe200078ec0ff */
[----:B------:R-:W-:Y:S01]  /*0860*/  STS [R29+0x1800], RZ ;  /* 0x001800ff1d007388 */ /* 0x000fe20000000800 */
[----:B------:R-:W-:-:S03]  /*0870*/  LOP3.LUT R4, R4, 0xffffffe, RZ, 0xc0, !PT ;  /* 0x0ffffffe04047812 */ /* 0x000fc600078ec0ff */
[----:B------:R-:W-:Y:S01]  /*0880*/  STS [R29+0x1c00], RZ ;  /* 0x001c00ff1d007388 */ /* 0x000fe20000000800 */
[----:B------:R-:W-:Y:S02]  /*0890*/  IADD3 R36, PT, PT, R4, R29, R36 ;  /* 0x0000001d04247210 */ /* 0x000fe40007ffe024 */
[----:B------:R-:W-:Y:S01]  /*08a0*/  SHF.R.U32.HI R4, RZ, UR6, R3 ;  /* 0x00000006ff047c19 */ /* 0x000fe20008011603 */
[----:B------:R-:W-:Y:S03]  /*08b0*/  STS [R29+0x2000], RZ ;  /* 0x002000ff1d007388 */ /* 0x000fe60000000800 */
[----:B------:R-:W-:Y:S01]  /*08c0*/  LOP3.LUT R4, R4, UR4, RZ, 0xc0, !PT ;  /* 0x0000000404047c12 */ /* 0x000fe2000f8ec0ff */
[----:B------:R-:W-:Y:S03]  /*08d0*/  STS [R29+0x2400], RZ ;  /* 0x002400ff1d007388 */ /* 0x000fe60000000800 */
[----:B------:R-:W-:Y:S01]  /*08e0*/  SHF.R.U32.HI R6, RZ, 0x4, R4 ;  /* 0x00000004ff067819 */ /* 0x000fe20000011604 */
[----:B------:R-:W-:Y:S01]  /*08f0*/  STS [R29+0x2800], RZ ;  /* 0x002800ff1d007388 */ /* 0x000fe20000000800 */
[----:B------:R-:W-:-:S02]  /*0900*/  IMAD.SHL.U32 R5, R4, 0x400, RZ ;  /* 0x0000040004057824 */ /* 0x000fc400078e00ff */
[----:B------:R-:W-:Y:S01]  /*0910*/  LOP3.LUT R6, R6, 0xffffffe, RZ, 0xc0, !PT ;  /* 0x0ffffffe06067812 */ /* 0x000fe200078ec0ff */
[----:B------:R-:W-:Y:S02]  /*0920*/  STS [R29+0x2c00], RZ ;  /* 0x002c00ff1d007388 */ /* 0x000fe40000000800 */
[----:B------:R-:W-:Y:S02]  /*0930*/  LOP3.LUT R4, R5, 0x7c00, RZ, 0xc0, !PT ;  /* 0x00007c0005047812 */ /* 0x000fe400078ec0ff */
[----:B------:R-:W-:Y:S02]  /*0940*/  STS [R29+0x3000], RZ ;  /* 0x003000ff1d007388 */ /* 0x000fe40000000800 */
[----:B------:R-:W-:Y:S02]  /*0950*/  IADD3 R37, PT, PT, R6, R29, R4 ;  /* 0x0000001d06257210 */ /* 0x000fe40007ffe004 */
[----:B------:R-:W-:Y:S01]  /*0960*/  STS [R29+0x3400], RZ ;  /* 0x003400ff1d007388 */ /* 0x000fe20000000800 */
[----:B------:R-:W-:-:S03]  /*0970*/  SHF.R.U32.HI R4, RZ, UR6, R12 ;  /* 0x00000006ff047c19 */ /* 0x000fc6000801160c */
        /* <DEDUP_REMOVED lines=10> */
[----:B------:R-:W-:-:S03]  /*0a20*/  IADD3 R39, PT, PT, R39, R29, R6 ;  /* 0x0000001d27277210 */ /* 0x000fc60007ffe006 */
[----:B------:R-:W-:Y:S04]  /*0a30*/  STS [R29+0x4c00], RZ ;  /* 0x004c00ff1d007388 */ /* 0x000fe80000000800 */
        /* <DEDUP_REMOVED lines=13> */
[----:B------:R-:W0:Y:S02]  /*0b10*/  LDS.U16 R34, [R36] ;  /* 0x0000000024227984 */ /* 0x000e240000000400 */
[----:B0-----:R-:W-:-:S05]  /*0b20*/  VIADD R5, R34, 0x1 ;  /* 0x0000000122057836 */ /* 0x001fca0000000000 */
[----:B------:R0:W-:Y:S04]  /*0b30*/  STS.U16 [R36], R5 ;  /* 0x0000000524007388 */ /* 0x0001e80000000400 */
[----:B------:R-:W1:Y:S01]  /*0b40*/  LDS.U16 R38, [R37] ;  /* 0x0000000025267984 */ /* 0x000e620000000400 */
[----:B0-----:R-:W-:-:S04]  /*0b50*/  SHF.R.U32.HI R5, RZ, UR6, R13 ;  /* 0x00000006ff057c19 */ /* 0x001fc8000801160d */
[----:B------:R-:W-:-:S05]  /*0b60*/  LOP3.LUT R5, R5, UR4, RZ, 0xc0, !PT ;  /* 0x0000000405057c12 */ /* 0x000fca000f8ec0ff */
[----:B------:R-:W-:Y:S01]  /*0b70*/  IMAD.SHL.U32 R6, R5, 0x400, RZ ;  /* 0x0000040005067824 */ /* 0x000fe200078e00ff */
[----:B------:R-:W-:-:S04]  /*0b80*/  SHF.R.U32.HI R5, RZ, 0x4, R5 ;  /* 0x00000004ff057819 */ /* 0x000fc80000011605 */
[----:B------:R-:W-:Y:S02]  /*0b90*/  LOP3.LUT R8, R6, 0x7c00, RZ, 0xc0, !PT ;  /* 0x00007c0006087812 */ /* 0x000fe400078ec0ff */
[----:B------:R-:W-:-:S04]  /*0ba0*/  LOP3.LUT R5, R5, 0xffffffe, RZ, 0xc0, !PT ;  /* 0x0ffffffe05057812 */ /* 0x000fc800078ec0ff */
[----:B------:R-:W-:Y:S01]  /*0bb0*/  IADD3 R41, PT, PT, R5, R29, R8 ;  /* 0x0000001d05297210 */ /* 0x000fe20007ffe008 */
[----:B-1----:R-:W-:-:S05]  /*0bc0*/  VIADD R4, R38, 0x1 ;  /* 0x0000000126047836 */ /* 0x002fca0000000000 */
[----:B------:R0:W-:Y:S04]  /*0bd0*/  STS.U16 [R37], R4 ;  /* 0x0000000425007388 */ /* 0x0001e80000000400 */
[----:B------:R-:W1:Y:S01]  /*0be0*/  LDS.U16 R40, [R39] ;  /* 0x0000000027287984 */ /* 0x000e620000000400 */
[----:B0-----:R-:W-:-:S04]  /*0bf0*/  SHF.R.U32.HI R4, RZ, UR6, R14 ;  /* 0x00000006ff047c19 */ /* 0x001fc8000801160e */
[----:B------:R-:W-:-:S05]  /*0c00*/  LOP3.LUT R4, R4, UR4, RZ, 0xc0, !PT ;  /* 0x0000000404047c12 */ /* 0x000fca000f8ec0ff */
[----:B------:R-:W-:Y:S01]  /*0c10*/  IMAD.SHL.U32 R5, R4, 0x400, RZ ;  /* 0x0000040004057824 */ /* 0x000fe200078e00ff */
[----:B------:R-:W-:-:S04]  /*0c20*/  SHF.R.U32.HI R4, RZ, 0x4, R4 ;  /* 0x00000004ff047819 */ /* 0x000fc80000011604 */
[----:B------:R-:W-:Y:S02]  /*0c30*/  LOP3.LUT R8, R5, 0x7c00, RZ, 0xc0, !PT ;  /* 0x00007c0005087812 */ /* 0x000fe400078ec0ff */
[----:B------:R-:W-:Y:S02]  /*0c40*/  LOP3.LUT R43, R4, 0xffffffe, RZ, 0xc0, !PT ;  /* 0x0ffffffe042b7812 */ /* 0x000fe400078ec0ff */
[----:B------:R-:W-:Y:S02]  /*0c50*/  SHF.R.U32.HI R5, RZ, UR6, R15 ;  /* 0x00000006ff057c19 */ /* 0x000fe4000801160f */
[----:B------:R-:W-:Y:S02]  /*0c60*/  IADD3 R43, PT, PT, R43, R29, R8 ;  /* 0x0000001d2b2b7210 */ /* 0x000fe40007ffe008 */
[----:B------:R-:W-:Y:S01]  /*0c70*/  LOP3.LUT R5, R5, UR4, RZ, 0xc0, !PT ;  /* 0x0000000405057c12 */ /* 0x000fe2000f8ec0ff */
[----:B-1----:R-:W-:-:S05]  /*0c80*/  VIADD R6, R40, 0x1 ;  /* 0x0000000128067836 */ /* 0x002fca0000000000 */
[----:B------:R0:W-:Y:S04]  /*0c90*/  STS.U16 [R39], R6 ;  /* 0x0000000627007388 */ /* 0x0001e80000000400 */
[----:B------:R-:W1:Y:S01]  /*0ca0*/  LDS.U16 R42, [R41] ;  /* 0x00000000292a7984 */ /* 0x000e620000000400 */
[----:B0-----:R-:W-:Y:S01]  /*0cb0*/  IMAD.SHL.U32 R6, R5, 0x400, RZ ;  /* 0x0000040005067824 */ /* 0x001fe200078e00ff */
        /* <DEDUP_REMOVED lines=127> */
[----:B0-----:R-:W-:Y:S01]  /*14b0*/  SHF.R.U32.HI R4, RZ, UR6, R30 ;  /* 0x00000006ff047c19 */ /* 0x001fe2000801161e */
[----:B------:R-:W0:Y:S03]  /*14c0*/  S2UR UR6, SR_CgaCtaId ;  /* 0x00000000000679c3 */ /* 0x000e260000008800 */
[----:B------:R-:W-:Y:S01]  /*14d0*/  LOP3.LUT R4, R4, UR4, RZ, 0xc0, !PT ;  /* 0x0000000404047c12 */ /* 0x000fe2000f8ec0ff */
[----:B------:R-:W-:-:S04]  /*14e0*/  UMOV UR4, 0x400 ;  /* 0x0000040000047882 */ /* 0x000fc80000000000 */
[----:B------:R-:W-:Y:S01]  /*14f0*/  IMAD.SHL.U32 R5, R4, 0x400, RZ ;  /* 0x0000040004057824 */ /* 0x000fe200078e00ff */
[----:B------:R-:W-:-:S04]  /*1500*/  SHF.R.U32.HI R4, RZ, 0x4, R4 ;  /* 0x00000004ff047819 */ /* 0x000fc80000011604 */
[----:B------:R-:W-:Y:S02]  /*1510*/  LOP3.LUT R8, R5, 0x7c00, RZ, 0xc0, !PT ;  /* 0x00007c0005087812 */ /* 0x000fe400078ec0ff */
[----:B------:R-:W-:-:S04]  /*1520*/  LOP3.LUT R71, R4, 0xffffffe, RZ, 0xc0, !PT ;  /* 0x0ffffffe04477812 */ /* 0x000fc800078ec0ff */
[----:B------:R-:W-:Y:S01]  /*1530*/  IADD3 R71, PT, PT, R71, R29, R8 ;  /* 0x0000001d47477210 */ /* 0x000fe20007ffe008 */
[----:B0-----:R-:W-:Y:S01]  /*1540*/  ULEA UR4, UR6, UR4, 0x18 ;  /* 0x0000000406047291 */ /* 0x001fe2000f8ec0ff */
[----:B-1----:R-:W-:-:S05]  /*1550*/  VIADD R6, R68, 0x1 ;  /* 0x0000000144067836 */ /* 0x002fca0000000000 */
[----:B------:R-:W-:Y:S04]  /*1560*/  STS.U16 [R67], R6 ;  /* 0x0000000643007388 */ /* 0x000fe80000000400 */
[----:B------:R-:W0:Y:S02]  /*1570*/  LDS.U16 R70, [R69] ;  /* 0x0000000045467984 */ /* 0x000e240000000400 */
[----:B0-----:R-:W-:-:S05]  /*1580*/  VIADD R4, R70, 0x1 ;  /* 0x0000000146047836 */ /* 0x001fca0000000000 */
[----:B------:R-:W-:Y:S04]  /*1590*/  STS.U16 [R69], R4 ;  /* 0x0000000445007388 */ /* 0x000fe80000000400 */
[----:B------:R-:W0:Y:S02]  /*15a0*/  LDS.U16 R72, [R71] ;  /* 0x0000000047487984 */ /* 0x000e240000000400 */
[----:B0-----:R-:W-:-:S05]  /*15b0*/  VIADD R6, R72, 0x1 ;  /* 0x0000000148067836 */ /* 0x001fca0000000000 */
[----:B------:R-:W-:Y:S01]  /*15c0*/  STS.U16 [R71], R6 ;  /* 0x0000000647007388 */ /* 0x000fe20000000400 */
[----:B------:R-:W-:Y:S06]  /*15d0*/  BAR.SYNC.DEFER_BLOCKING 0x0 ;  /* 0x0000000000007b1d */ /* 0x000fec0000010000 */
[----:B------:R-:W-:Y:S04]  /*15e0*/  LDS R73, [R31] ;  /* 0x000000001f497984 */ /* 0x000fe80000000800 */
[----:B------:R-:W0:Y:S04]  /*15f0*/  LDS R74, [R31+0x4] ;  /* 0x000004001f4a7984 */ /* 0x000e280000000800 */
        /* <DEDUP_REMOVED lines=13> */
[----:B------:R-:W1:Y:S01]  /*16d0*/  LDS R86, [R31+0x34] ;  /* 0x000034001f567984 */ /* 0x000e620000000800 */
[----:B--2---:R-:W-:-:S03]  /*16e0*/  IMAD.IADD R76, R76, 0x1, R75 ;  /* 0x000000014c4c7824 */ /* 0x004fc600078e024b */
[----:B------:R-:W2:Y:S01]  /*16f0*/  LDS R87, [R31+0x38] ;  /* 0x000038001f577984 */ /* 0x000ea20000000800 */
[----:B---3--:R-:W-:-:S03]  /*1700*/  IMAD.IADD R77, R77, 0x1, R76 ;  /* 0x000000014d4d7824 */ /* 0x008fc600078e024c */
[----:B------:R-:W3:Y:S01]  /*1710*/  LDS R88, [R31+0x3c] ;  /* 0x00003c001f587984 */ /* 0x000ee20000000800 */
[----:B----4-:R-:W-:-:S03]  /*1720*/  IMAD.IADD R78, R78, 0x1, R77 ;  /* 0x000000014e4e7824 */ /* 0x010fc600078e024d */
[----:B------:R-:W4:Y:S01]  /*1730*/  LDS R89, [R31+0x40] ;  /* 0x000040001f597984 */ /* 0x000f220000000800 */
[----:B-----5:R-:W-:-:S03]  /*1740*/  IMAD.IADD R79, R79, 0x1, R78 ;  /* 0x000000014f4f7824 */ /* 0x020fc600078e024e */
[----:B------:R-:W5:Y:S01]  /*1750*/  LDS R90, [R31+0x44] ;  /* 0x000044001f5a7984 */ /* 0x000f620000000800 */
[----:B------:R-:W-:-:S03]  /*1760*/  IMAD.IADD R80, R80, 0x1, R79 ;  /* 0x0000000150507824 */ /* 0x000fc600078e024f */
        /* <DEDUP_REMOVED lines=29> */
[----:B------:R-:W-:-:S04]  /*1940*/  IMAD.IADD R95, R95, 0x1, R94 ;  /* 0x000000015f5f7824 */ /* 0x000fc800078e025e */
[----:B0-----:R-:W-:-:S04]  /*1950*/  IMAD.IADD R96, R96, 0x1, R95 ;  /* 0x0000000160607824 */ /* 0x001fc800078e025f */
[----:B-1----:R-:W-:-:S04]  /*1960*/  IMAD.IADD R97, R97, 0x1, R96 ;  /* 0x0000000161617824 */ /* 0x002fc800078e0260 */
[----:B--2---:R-:W-:-:S04]  /*1970*/  IMAD.IADD R98, R98, 0x1, R97 ;  /* 0x0000000162627824 */ /* 0x004fc800078e0261 */
[----:B---3--:R-:W-:-:S04]  /*1980*/  IMAD.IADD R99, R99, 0x1, R98 ;  /* 0x0000000163637824 */ /* 0x008fc800078e0262 */
[----:B----4-:R-:W-:-:S04]  /*1990*/  IMAD.IADD R100, R100, 0x1, R99 ;  /* 0x0000000164647824 */ /* 0x010fc800078e0263 */
[----:B-----5:R-:W-:-:S04]  /*19a0*/  IMAD.IADD R101, R101, 0x1, R100 ;  /* 0x0000000165657824 */ /* 0x020fc800078e0264 */
[----:B------:R-:W-:-:S04]  /*19b0*/  IMAD.IADD R102, R102, 0x1, R101 ;  /* 0x0000000166667824 */ /* 0x000fc800078e0265 */
[----:B------:R-:W-:-:S04]  /*19c0*/  IMAD.IADD R103, R103, 0x1, R102 ;  /* 0x0000000167677824 */ /* 0x000fc800078e0266 */
[----:B------:R-:W-:-:S04]  /*19d0*/  IMAD.IADD R104, R104, 0x1, R103 ;  /* 0x0000000168687824 */ /* 0x000fc800078e0267 */
[----:B------:R-:W-:-:S05]  /*19e0*/  IMAD.IADD R106, R5, 0x1, R104 ;  /* 0x00000001056a7824 */ /* 0x000fca00078e0268 */
        /* <DEDUP_REMOVED lines=8> */
[----:B------:R-:W0:Y:S02]  /*1a70*/  SHFL.UP P0, R107, R108, 0x10, RZ ;  /* 0x060000006c6b7989 */ /* 0x000e2400000000ff */
[----:B0-----:R-:W-:Y:S01]  /*1a80*/  @P0 IMAD.IADD R107, R108, 0x1, R107 ;  /* 0x000000016c6b0824 */ /* 0x001fe200078e026b */
[----:B------:R-:W-:-:S03]  /*1a90*/  ISETP.NE.AND P0, PT, R105, 0x1, PT ;  /* 0x000000016900780c */ /* 0x000fc60003f05270 */
[----:B------:R-:W-:Y:S01]  /*1aa0*/  IMAD.IADD R106, R107, 0x1, -R106 ;  /* 0x000000016b6a7824 */ /* 0x000fe200078e0a6a */
[----:B------:R-:W-:Y:S01]  /*1ab0*/  @!P1 STS [R32+0x8400], R107 ;  /* 0x0084006b20009388 */ /* 0x000fe20000000800 */
[----:B------:R-:W-:Y:S01]  /*1ac0*/  BAR.SYNC.DEFER_BLOCKING 0x0 ;  /* 0x0000000000007b1d */ /* 0x000fe20000010000 */
[----:B------:R-:W-:-:S05]  /*1ad0*/  ISETP.NE.AND P1, PT, R105, 0x4, PT ;  /* 0x000000046900780c */ /* 0x000fca0003f25270 */
[----:B------:R-:W0:Y:S04]  /*1ae0*/  LDS.128 R4, [UR4+0x8400] ;  /* 0x00840004ff047984 */ /* 0x000e280008000c00 */
[----:B------:R-:W1:Y:S01]  /*1af0*/  LDS.128 R8, [UR4+0x8410] ;  /* 0x00841004ff087984 */ /* 0x000e620008000c00 */
[C---:B0-----:R-:W-:Y:S01]  /*1b00*/  SEL R35, R4.reuse, R35, !P0 ;  /* 0x0000002304237207 */ /* 0x041fe20004000000 */
[----:B------:R-:W-:Y:S01]  /*1b10*/  IMAD.IADD R5, R4, 0x1, R5 ;  /* 0x0000000104057824 */ /* 0x000fe200078e0205 */
[----:B------:R-:W-:-:S03]  /*1b20*/  ISETP.NE.AND P0, PT, R105, 0x2, PT ;  /* 0x000000026900780c */ /* 0x000fc60003f05270 */
[----:B------:R-:W-:Y:S01]  /*1b30*/  IMAD.IADD R6, R6, 0x1, R5 ;  /* 0x0000000106067824 */ /* 0x000fe200078e0205 */
[----:B------:R-:W-:Y:S02]  /*1b40*/  SEL R35, R5, R35, !P0 ;  /* 0x0000002305237207 */ /* 0x000fe40004000000 */
[----:B------:R-:W-:Y:S01]  /*1b50*/  ISETP.NE.AND P0, PT, R105, 0x3, PT ;  /* 0x000000036900780c */ /* 0x000fe20003f05270 */
[----:B------:R-:W-:-:S03]  /*1b60*/  IMAD.IADD R7, R7, 0x1, R6 ;  /* 0x0000000107077824 */ /* 0x000fc600078e0206 */
[----:B------:R-:W-:Y:S01]  /*1b70*/  SEL R35, R6, R35, !P0 ;  /* 0x0000002306237207 */ /* 0x000fe20004000000 */
[----:B-1----:R-:W-:Y:S01]  /*1b80*/  IMAD.IADD R8, R7, 0x1, R8 ;  /* 0x0000000107087824 */ /* 0x002fe200078e0208 */
[----:B------:R-:W-:Y:S02]  /*1b90*/  ISETP.NE.AND P0, PT, R105, 0x5, PT ;  /* 0x000000056900780c */ /* 0x000fe40003f05270 */
[----:B------:R-:W-:Y:S01]  /*1ba0*/  SEL R35, R7, R35, !P1 ;  /* 0x0000002307237207 */ /* 0x000fe20004800000 */
[----:B------:R-:W-:Y:S01]  /*1bb0*/  IMAD.IADD R9, R9, 0x1, R8 ;  /* 0x0000000109097824 */ /* 0x000fe200078e0208 */
[----:B------:R-:W-:Y:S02]  /*1bc0*/  ISETP.NE.AND P1, PT, R23, RZ, PT ;  /* 0x000000ff1700720c */ /* 0x000fe40003f25270 */
[----:B------:R-:W-:Y:S01]  /*1bd0*/  SEL R35, R8, R35, !P0 ;  /* 0x0000002308237207 */ /* 0x000fe20004000000 */
[----:B------:R-:W-:Y:S01]  /*1be0*/  IMAD.IADD R10, R10, 0x1, R9 ;  /* 0x000000010a0a7824 */ /* 0x000fe200078e0209 */
[----:B------:R-:W-:-:S02]  /*1bf0*/  ISETP.GT.U32.AND P0, PT, R0, 0x1f, PT ;  /* 0x0000001f0000780c */ /* 0x000fc40003f04070 */
[----:B------:R-:W-:Y:S01]  /*1c00*/  SEL R35, R9, R35, !P2 ;  /* 0x0000002309237207 */ /* 0x000fe20005000000 */
[----:B------:R-:W-:Y:S01]  /*1c10*/  IMAD.IADD R11, R11, 0x1, R10 ;  /* 0x000000010b0b7824 */ /* 0x000fe200078e020a */
[----:B------:R-:W-:Y:S02]  /*1c20*/  ISETP.GT.U32.OR P2, PT, R0, 0x1f, P1 ;  /* 0x0000001f0000780c */ /* 0x000fe40000f44470 */
[----:B------:R-:W-:Y:S02]  /*1c30*/  SEL R4, R106, RZ, P1 ;  /* 0x000000ff6a047207 */ /* 0x000fe40000800000 */
[----:B------:R-:W-:-:S05]  /*1c40*/  SEL R35, R10, R35, !P3 ;  /* 0x000000230a237207 */ /* 0x000fca0005800000 */
[----:B------:R-:W-:Y:S01]  /*1c50*/  @P0 IMAD.IADD R106, R35, 0x1, R4 ;  /* 0x00000001236a0824 */ /* 0x000fe200078e0204 */
[----:B------:R-:W-:-:S03]  /*1c60*/  ISETP.NE.AND P0, PT, R0, RZ, PT ;  /* 0x000000ff0000720c */ /* 0x000fc60003f05270 */
[----:B------:R-:W-:-:S05]  /*1c70*/  @!P2 IMAD.U32 R106, R11, 0x10000, RZ ;  /* 0x000100000b6aa824 */ /* 0x000fca00078e00ff */
[----:B------:R-:W-:Y:S01]  /*1c80*/  @!P2 STS [UR4+0x8428], R106 ;  /* 0x0084286aff00a988 */ /* 0x000fe20008000804 */
[----:B------:R-:W-:Y:S06]  /*1c90*/  BAR.SYNC.DEFER_BLOCKING 0x0 ;  /* 0x0000000000007b1d */ /* 0x000fec0000010000 */
[----:B------:R-:W0:Y:S02]  /*1ca0*/  LDS R4, [UR4+0x8428] ;  /* 0x00842804ff047984 */ /* 0x000e240008000800 */
[----:B0-----:R-:W-:-:S05]  /*1cb0*/  SEL R5, R4, RZ, P0 ;  /* 0x000000ff04057207 */ /* 0x001fca0000000000 */
[----:B------:R-:W-:-:S04]  /*1cc0*/  IMAD.IADD R4, R5, 0x1, R106 ;  /* 0x0000000105047824 */ /* 0x000fc800078e026a */
[--C-:B------:R-:W-:Y:S01]  /*1cd0*/  IMAD.IADD R6, R73, 0x1, R4.reuse ;  /* 0x0000000149067824 */ /* 0x100fe200078e0204 */
[----:B------:R-:W-:Y:S01]  /*1ce0*/  STS [R31], R4 ;  /* 0x000000041f007388 */ /* 0x000fe20000000800 */
[--C-:B------:R-:W-:Y:S02]  /*1cf0*/  IMAD.IADD R74, R74, 0x1, R4.reuse ;  /* 0x000000014a4a7824 */ /* 0x100fe400078e0204 */
[--C-:B------:R-:W-:Y:S01]  /*1d00*/  IMAD.IADD R8, R75, 0x1, R4.reuse ;  /* 0x000000014b087824 */ /* 0x100fe200078e0204 */
[----:B------:R-:W-:Y:S01]  /*1d10*/  STS [R31+0x4], R6 ;  /* 0x000004061f007388 */ /* 0x000fe20000000800 */
[--C-:B------:R-:W-:Y:S02]  /*1d20*/  IMAD.IADD R76, R76, 0x1, R4.reuse ;  /* 0x000000014c4c7824 */ /* 0x100fe400078e0204 */
[--C-:B------:R-:W-:Y:S01]  /*1d30*/  IMAD.IADD R10, R77, 0x1, R4.reuse ;  /* 0x000000014d0a7824 */ /* 0x100fe200078e0204 */
[----:B------:R-:W-:Y:S01]  /*1d40*/  STS [R31+0x8], R74 ;  /* 0x0000084a1f007388 */ /* 0x000fe20000000800 */
[----:B------:R-:W-:-:S02]  /*1d50*/  IMAD.IADD R78, R78, 0x1, R4 ;  /* 0x000000014e4e7824 */ /* 0x000fc400078e0204 */
[--C-:B------:R-:W-:Y:S01]  /*1d60*/  IMAD.IADD R106, R79, 0x1, R4.reuse ;  /* 0x000000014f6a7824 */ /* 0x100fe200078e0204 */
[----:B------:R-:W-:Y:S01]  /*1d70*/  STS [R31+0xc], R8 ;  /* 0x00000c081f007388 */ /* 0x000fe20000000800 */
        /* <DEDUP_REMOVED lines=36> */
[----:B------:R-:W-:-:S03]  /*1fc0*/  IMAD.IADD R104, R104, 0x1, R4 ;  /* 0x0000000168687824 */ /* 0x000fc600078e0204 */
[----:B------:R-:W-:Y:S04]  /*1fd0*/  STS [R31+0x40], R88 ;  /* 0x000040581f007388 */ /* 0x000fe80000000800 */
        /* <DEDUP_REMOVED lines=15> */
[----:B------:R-:W-:Y:S01]  /*20d0*/  STS [R31+0x80], R104 ;  /* 0x000080681f007388 */ /* 0x000fe20000000800 */
[----:B------:R-:W-:Y:S06]  /*20e0*/  BAR.SYNC.DEFER_BLOCKING 0x0 ;  /* 0x0000000000007b1d */ /* 0x000fec0000010000 */
[----:B------:R-:W0:Y:S04]  /*20f0*/  LDS.U16 R5, [R36] ;  /* 0x0000000024057984 */ /* 0x000e280000000400 */
[----:B------:R-:W1:Y:S04]  /*2100*/  LDS.U16 R37, [R37] ;  /* 0x0000000025257984 */ /* 0x000e680000000400 */
[----:B------:R-:W2:Y:S04]  /*2110*/  LDS.U16 R39, [R39] ;  /* 0x0000000027277984 */ /* 0x000ea80000000400 */
[----:B------:R-:W3:Y:S04]  /*2120*/  LDS.U16 R41, [R41] ;  /* 0x0000000029297984 */ /* 0x000ee80000000400 */
[----:B------:R-:W4:Y:S04]  /*2130*/  LDS.U16 R43, [R43] ;  /* 0x000000002b2b7984 */ /* 0x000f280000000400 */
[----:B------:R-:W5:Y:S04]  /*2140*/  LDS.U16 R45, [R45] ;  /* 0x000000002d2d7984 */ /* 0x000f680000000400 */
[----:B------:R-:W5:Y:S04]  /*2150*/  LDS.U16 R47, [R47] ;  /* 0x000000002f2f7984 */ /* 0x000f680000000400 */
[----:B------:R-:W5:Y:S04]  /*2160*/  LDS.U16 R49, [R49] ;  /* 0x0000000031317984 */ /* 0x000f680000000400 */
[----:B------:R-:W5:Y:S04]  /*2170*/  LDS.U16 R51, [R51] ;  /* 0x0000000033337984 */ /* 0x000f680000000400 */
[----:B------:R-:W5:Y:S04]  /*2180*/  LDS.U16 R53, [R53] ;  /* 0x0000000035357984 */ /* 0x000f680000000400 */
[----:B------:R-:W5:Y:S01]  /*2190*/  LDS.U16 R55, [R55] ;  /* 0x0000000037377984 */ /* 0x000f620000000400 */
[----:B0-----:R-:W-:-:S03]  /*21a0*/  IMAD.IADD R5, R34, 0x1, R5 ;  /* 0x0000000122057824 */ /* 0x001fc600078e0205 */
[----:B------:R-:W0:Y:S01]  /*21b0*/  LDS.U16 R57, [R57] ;  /* 0x0000000039397984 */ /* 0x000e220000000400 */
[----:B-1----:R-:W-:-:S03]  /*21c0*/  IMAD.IADD R37, R38, 0x1, R37 ;  /* 0x0000000126257824 */ /* 0x002fc600078e0225 */
[----:B------:R-:W1:Y:S01]  /*21d0*/  LDS.U16 R59, [R59] ;  /* 0x000000003b3b7984 */ /* 0x000e620000000400 */
[----:B--2---:R-:W-:-:S03]  /*21e0*/  IMAD.IADD R39, R40, 0x1, R39 ;  /* 0x0000000128277824 */ /* 0x004fc600078e0227 */
[----:B------:R-:W2:Y:S01]  /*21f0*/  LDS.U16 R61, [R61] ;  /* 0x000000003d3d7984 */ /* 0x000ea20000000400 */
[----:B---3--:R-:W-:-:S03]  /*2200*/  IMAD.IADD R41, R42, 0x1, R41 ;  /* 0x000000012a297824 */ /* 0x008fc600078e0229 */
[----:B------:R-:W3:Y:S01]  /*2210*/  LDS.U16 R63, [R63] ;  /* 0x000000003f3f7984 */ /* 0x000ee20000000400 */
[----:B----4-:R-:W-:-:S03]  /*2220*/  IMAD.IADD R43, R44, 0x1, R43 ;  /* 0x000000012c2b7824 */ /* 0x010fc600078e022b */
[----:B------:R-:W4:Y:S01]  /*2230*/  LDS.U16 R65, [R65] ;  /* 0x0000000041417984 */ /* 0x000f220000000400 */
[----:B-----5:R-:W-:-:S03]  /*2240*/  IMAD.IADD R45, R46, 0x1, R45 ;  /* 0x000000012e2d7824 */ /* 0x020fc600078e022d */
[----:B------:R-:W5:Y:S01]  /*2250*/  LDS.U16 R67, [R67] ;  /* 0x0000000043437984 */ /* 0x000f620000000400 */
[----:B------:R-:W-:-:S03]  /*2260*/  IMAD.IADD R47, R48, 0x1, R47 ;  /* 0x00000001302f7824 */ /* 0x000fc600078e022f */
[----:B------:R-:W5:Y:S01]  /*2270*/  LDS.U16 R69, [R69] ;  /* 0x0000000045457984 */ /* 0x000f620000000400 */
[----:B------:R-:W-:-:S03]  /*2280*/  IMAD.IADD R49, R50, 0x1, R49 ;  /* 0x0000000132317824 */ /* 0x000fc600078e0231 */
[----:B------:R-:W5:Y:S01]  /*2290*/  LDS.U16 R71, [R71] ;  /* 0x0000000047477984 */ /* 0x000f620000000400 */
[----:B------:R-:W-:Y:S02]  /*22a0*/  IMAD.IADD R51, R52, 0x1, R51 ;  /* 0x0000000134337824 */ /* 0x000fe400078e0233 */
[----:B------:R-:W-:Y:S02]  /*22b0*/  IMAD.IADD R53, R54, 0x1, R53 ;  /* 0x0000000136357824 */ /* 0x000fe400078e0235 */
[----:B------:R-:W-:Y:S02]  /*22c0*/  IMAD.IADD R55, R56, 0x1, R55 ;  /* 0x0000000138377824 */ /* 0x000fe400078e0237 */
[----:B0-----:R-:W-:Y:S02]  /*22d0*/  IMAD.IADD R57, R58, 0x1, R57 ;  /* 0x000000013a397824 */ /* 0x001fe400078e0239 */
[----:B-1----:R-:W-:Y:S02]  /*22e0*/  IMAD.IADD R59, R60, 0x1, R59 ;  /* 0x000000013c3b7824 */ /* 0x002fe400078e023b */
[----:B--2---:R-:W-:-:S02]  /*22f0*/  IMAD.IADD R61, R62, 0x1, R61 ;  /* 0x000000013e3d7824 */ /* 0x004fc400078e023d */
[----:B---3--:R-:W-:Y:S02]  /*2300*/  IMAD.IADD R63, R64, 0x1, R63 ;  /* 0x00000001403f7824 */ /* 0x008fe400078e023f */
[----:B----4-:R-:W-:Y:S02]  /*2310*/  IMAD.IADD R65, R66, 0x1, R65 ;  /* 0x0000000142417824 */ /* 0x010fe400078e0241 */
[----:B-----5:R-:W-:Y:S02]  /*2320*/  IMAD.IADD R67, R68, 0x1, R67 ;  /* 0x0000000144437824 */ /* 0x020fe400078e0243 */
[----:B------:R-:W-:Y:S02]  /*2330*/  IMAD.IADD R69, R70, 0x1, R69 ;  /* 0x0000000146457824 */ /* 0x000fe400078e0245 */
[----:B------:R-:W-:Y:S01]  /*2340*/  IMAD.IADD R71, R72, 0x1, R71 ;  /* 0x0000000148477824 */ /* 0x000fe200078e0247 */
[----:B------:R-:W-:Y:S06]  /*2350*/  BAR.SYNC.DEFER_BLOCKING 0x0 ;  /* 0x0000000000007b1d */ /* 0x000fec0000010000 */
[----:B------:R-:W-:Y:S05]  /*2360*/  BRA.U UP0, `(.L_x_219) ;  /* 0x0000000100f87547 */ /* 0x000fea000b800000 */
[----:B------:R-:W-:Y:S01]  /*2370*/  LEA R5, R5, UR4, 0x2 ;  /* 0x0000000405057c11 */ /* 0x000fe2000f8e10ff */
[----:B------:R-:W-:Y:S01]  /*2380*/  UIADD3 UR7, UPT, UPT, UR7, 0x6, URZ ;  /* 0x0000000607077890 */ /* 0x000fe2000fffe0ff */
[----:B------:R-:W-:Y:S01]  /*2390*/  LEA R4, R37, UR4, 0x2 ;  /* 0x0000000425047c11 */ /* 0x000fe2000f8e10ff */
[----:B------:R-:W-:Y:S01]  /*23a0*/  UIADD3 UR5, UPT, UPT, UR5, -0x6, URZ ;  /* 0xfffffffa05057890 */ /* 0x000fe2000fffe0ff */
[----:B------:R-:W-:Y:S01]  /*23b0*/  LEA R7, R39, UR4, 0x2 ;  /* 0x0000000427077c11 */ /* 0x000fe2000f8e10ff */
[----:B------:R0:W-:Y:S01]  /*23c0*/  STS [R5], R2 ;  /* 0x0000000205007388 */ /* 0x0001e20000000800 */
[----:B------:R-:W-:Y:S02]  /*23d0*/  LEA R6, R41, UR4, 0x2 ;  /* 0x0000000429067c11 */ /* 0x000fe4000f8e10ff */
[----:B------:R-:W-:Y:S01]  /*23e0*/  LEA R9, R43, UR4, 0x2 ;  /* 0x000000042b097c11 */ /* 0x000fe2000f8e10ff */
[----:B------:R1:W-:Y:S01]  /*23f0*/  STS [R4], R3 ;  /* 0x0000000304007388 */ /* 0x0003e20000000800 */
[----:B------:R-:W-:-:S02]  /*2400*/  LEA R8, R45, UR4, 0x2 ;  /* 0x000000042d087c11 */ /* 0x000fc4000f8e10ff */
[----:B------:R-:W-:Y:S01]  /*2410*/  LEA R11, R47, UR4, 0x2 ;  /* 0x000000042f0b7c11 */ /* 0x000fe2000f8e10ff */
[----:B------:R2:W-:Y:S01]  /*2420*/  STS [R7], R12 ;  /* 0x0000000c07007388 */ /* 0x0005e20000000800 */
[----:B------:R-:W-:Y:S02]  /*2430*/  LEA R10, R49, UR4, 0x2 ;  /* 0x00000004310a7c11 */ /* 0x000fe4000f8e10ff */
[----:B0-----:R-:W-:Y:S01]  /*2440*/  LEA R5, R51, UR4, 0x2 ;  /* 0x0000000433057c11 */ /* 0x001fe2000f8e10ff */
[----:B------:R0:W-:Y:S01]  /*2450*/  STS [R6], R13 ;  /* 0x0000000d06007388 */ /* 0x0001e20000000800 */
[----:B------:R-:W-:Y:S02]  /*2460*/  LEA R2, R53, UR4, 0x2 ;  /* 0x0000000435027c11 */ /* 0x000fe4000f8e10ff */
[----:B-1----:R-:W-:Y:S01]  /*2470*/  LEA R3, R55, UR4, 0x2 ;  /* 0x0000000437037c11 */ /* 0x002fe2000f8e10ff */
[----:B------:R1:W-:Y:S01]  /*2480*/  STS [R9], R14 ;  /* 0x0000000e09007388 */ /* 0x0003e20000000800 */
[----:B------:R-:W-:-:S02]  /*2490*/  LEA R4, R57, UR4, 0x2 ;  /* 0x0000000439047c11 */ /* 0x000fc4000f8e10ff */
[----:B--2---:R-:W-:Y:S01]  /*24a0*/  LEA R7, R59, UR4, 0x2 ;  /* 0x000000043b077c11 */ /* 0x004fe2000f8e10ff */
[----:B------:R2:W-:Y:S01]  /*24b0*/  STS [R8], R15 ;  /* 0x0000000f08007388 */ /* 0x0005e20000000800 */
[----:B0-----:R-:W-:-:S03]  /*24c0*/  LEA R6, R63, UR4, 0x2 ;  /* 0x000000043f067c11 */ /* 0x001fc6000f8e10ff */
[----:B------:R0:W-:Y:S01]  /*24d0*/  STS [R11], R16 ;  /* 0x000000100b007388 */ /* 0x0001e20000000800 */
[----:B-1----:R-:W-:-:S03]  /*24e0*/  LEA R9, R61, UR4, 0x2 ;  /* 0x000000043d097c11 */ /* 0x002fc6000f8e10ff */
[----:B------:R-:W-:Y:S01]  /*24f0*/  STS [R10], R17 ;  /* 0x000000110a007388 */ /* 0x000fe20000000800 */
[----:B--2---:R-:W-:-:S03]  /*2500*/  LEA R8, R67, UR4, 0x2 ;  /* 0x0000000443087c11 */ /* 0x004fc6000f8e10ff */
[----:B------:R1:W-:Y:S01]  /*2510*/  STS [R5], R18 ;  /* 0x0000001205007388 */ /* 0x0003e20000000800 */
[----:B0-----:R-:W-:-:S03]  /*2520*/  LEA R11, R65, UR4, 0x2 ;  /* 0x00000004410b7c11 */ /* 0x001fc6000f8e10ff */
[----:B------:R0:W-:Y:S04]  /*2530*/  STS [R2], R19 ;  /* 0x0000001302007388 */ /* 0x0001e80000000800 */
[----:B------:R2:W-:Y:S01]  /*2540*/  STS [R3], R20 ;  /* 0x0000001403007388 */ /* 0x0005e20000000800 */
[----:B-1----:R-:W-:-:S03]  /*2550*/  LEA R5, R69, UR4, 0x2 ;  /* 0x0000000445057c11 */ /* 0x002fc6000f8e10ff */
[----:B------:R2:W-:Y:S01]  /*2560*/  STS [R4], R21 ;  /* 0x0000001504007388 */ /* 0x0005e20000000800 */
[----:B0-----:R-:W-:-:S03]  /*2570*/  LEA R19, R71, UR4, 0x2 ;  /* 0x0000000447137c11 */ /* 0x001fc6000f8e10ff */
[----:B------:R2:W-:Y:S04]  /*2580*/  STS [R7], R22 ;  /* 0x0000001607007388 */ /* 0x0005e80000000800 */
[----:B------:R2:W-:Y:S04]  /*2590*/  STS [R9], R24 ;  /* 0x0000001809007388 */ /* 0x0005e80000000800 */
[----:B------:R2:W-:Y:S04]  /*25a0*/  STS [R6], R25 ;  /* 0x0000001906007388 */ /* 0x0005e80000000800 */
[----:B------:R2:W-:Y:S04]  /*25b0*/  STS [R11], R26 ;  /* 0x0000001a0b007388 */ /* 0x0005e80000000800 */
[----:B------:R2:W-:Y:S04]  /*25c0*/  STS [R8], R27 ;  /* 0x0000001b08007388 */ /* 0x0005e80000000800 */
[----:B------:R2:W-:Y:S04]  /*25d0*/  STS [R5], R28 ;  /* 0x0000001c05007388 */ /* 0x0005e80000000800 */
[----:B------:R2:W-:Y:S01]  /*25e0*/  STS [R19], R30 ;  /* 0x0000001e13007388 */ /* 0x0005e20000000800 */
[----:B------:R-:W-:Y:S06]  /*25f0*/  BAR.SYNC.DEFER_BLOCKING 0x0 ;  /* 0x0000000000007b1d */ /* 0x000fec0000010000 */
[----:B------:R2:W0:Y:S04]  /*2600*/  LDS R2, [R33] ;  /* 0x0000000021027984 */ /* 0x0004280000000800 */
[----:B------:R2:W1:Y:S04]  /*2610*/  LDS R3, [R33+0x4] ;  /* 0x0000040021037984 */ /* 0x0004680000000800 */
[----:B------:R2:W3:Y:S04]  /*2620*/  LDS R12, [R33+0x8] ;  /* 0x00000800210c7984 */ /* 0x0004e80000000800 */
[----:B------:R2:W4:Y:S04]  /*2630*/  LDS R13, [R33+0xc] ;  /* 0x00000c00210d7984 */ /* 0x0005280000000800 */
[----:B------:R2:W0:Y:S04]  /*2640*/  LDS R14, [R33+0x10] ;  /* 0x00001000210e7984 */ /* 0x0004280000000800 */
        /* <DEDUP_REMOVED lines=13> */
[----:B------:R2:W0:Y:S01]  /*2720*/  LDS R30, [R33+0x48] ;  /* 0x00004800211e7984 */ /* 0x0004220000000800 */
[----:B------:R-:W-:Y:S06]  /*2730*/  BAR.SYNC.DEFER_BLOCKING 0x0 ;  /* 0x0000000000007b1d */ /* 0x000fec0000010000 */
[----:B-1-34-:R-:W-:Y:S05]  /*2740*/  BRA `(.L_x_220) ;  /* 0xffffffdc00f87947 */ /* 0x01afea000383ffff */
.L_x_219:
[----:B------:R-:W-:Y:S01]  /*2750*/  LEA R5, R5, UR4, 0x2 ;  /* 0x0000000405057c11 */ /* 0x000fe2000f8e10ff */
[C---:B------:R-:W-:Y:S01]  /*2760*/  IMAD R33, R0.reuse, -0x48, R33 ;  /* 0xffffffb800217824 */ /* 0x040fe200078e0221 */
[----:B------:R-:W-:Y:S01]  /*2770*/  LEA R4, R37, UR4, 0x2 ;  /* 0x0000000425047c11 */ /* 0x000fe2000f8e10ff */
[C---:B------:R-:W-:Y:S01]  /*2780*/  VIADD R7, R0.reuse, 0x100 ;  /* 0x0000010000077836 */ /* 0x040fe20000000000 */
[----:B------:R-:W-:Y:S01]  /*2790*/  LEA R39, R39, UR4, 0x2 ;  /* 0x0000000427277c11 */ /* 0x000fe2000f8e10ff */
[----:B------:R0:W-:Y:S01]  /*27a0*/  STS [R5], R2 ;  /* 0x0000000205007388 */ /* 0x0001e20000000800 */
[----:B------:R-:W-:Y:S01]  /*27b0*/  LEA R6, R41, UR4, 0x2 ;  /* 0x0000000429067c11 */ /* 0x000fe2000f8e10ff */
[----:B------:R-:W-:Y:S01]  /*27c0*/  VIADD R9, R0, 0x200 ;  /* 0x0000020000097836 */ /* 0x000fe20000000000 */
[----:B------:R-:W-:Y:S01]  /*27d0*/  LEA R43, R43, UR4, 0x2 ;  /* 0x000000042b2b7c11 */ /* 0x000fe2000f8e10ff */
[----:B------:R1:W-:Y:S01]  /*27e0*/  STS [R4], R3 ;  /* 0x0000000304007388 */ /* 0x0003e20000000800 */
[----:B------:R-:W-:-:S02]  /*27f0*/  LEA R8, R45, UR4, 0x2 ;  /* 0x000000042d087c11 */ /* 0x000fc4000f8e10ff */
[----:B------:R-:W-:Y:S01]  /*2800*/  LEA R47, R47, UR4, 0x2 ;  /* 0x000000042f2f7c11 */ /* 0x000fe2000f8e10ff */
[----:B------:R-:W-:Y:S01]  /*2810*/  STS [R39], R12 ;  /* 0x0000000c27007388 */ /* 0x000fe20000000800 */
[----:B------:R-:W-:Y:S02]  /*2820*/  LEA R10, R49, UR4, 0x2 ;  /* 0x00000004310a7c11 */ /* 0x000fe4000f8e10ff */
[----:B------:R-:W-:Y:S01]  /*2830*/  LEA R51, R51, UR4, 0x2 ;  /* 0x0000000433337c11 */ /* 0x000fe2000f8e10ff */
[----:B------:R2:W-:Y:S01]  /*2840*/  STS [R6], R13 ;  /* 0x0000000d06007388 */ /* 0x0005e20000000800 */
[----:B0-----:R-:W-:Y:S02]  /*2850*/  LEA R2, R53, UR4, 0x2 ;  /* 0x0000000435027c11 */ /* 0x001fe4000f8e10ff */
[----:B------:R-:W-:Y:S01]  /*2860*/  LEA R55, R55, UR4, 0x2 ;  /* 0x0000000437377c11 */ /* 0x000fe2000f8e10ff */
[----:B------:R0:W-:Y:S01]  /*2870*/  STS [R43], R14 ;  /* 0x0000000e2b007388 */ /* 0x0001e20000000800 */
[----:B-1----:R-:W-:-:S02]  /*2880*/  LEA R4, R57, UR4, 0x2 ;  /* 0x0000000439047c11 */ /* 0x002fc4000f8e10ff */
[----:B------:R-:W-:Y:S01]  /*2890*/  LEA R59, R59, UR4, 0x2 ;  /* 0x000000043b3b7c11 */ /* 0x000fe2000f8e10ff */
[----:B------:R1:W-:Y:S01]  /*28a0*/  STS [R8], R15 ;  /* 0x0000000f08007388 */ /* 0x0003e20000000800 */
[----:B------:R-:W-:Y:S01]  /*28b0*/  LEA R61, R61, UR4, 0x2 ;  /* 0x000000043d3d7c11 */ /* 0x000fe2000f8e10ff */
[C---:B--2---:R-:W-:Y:S01]  /*28c0*/  VIADD R13, R0.reuse, 0x500 ;  /* 0x00000500000d7836 */ /* 0x044fe20000000000 */
[----:B------:R-:W-:Y:S01]  /*28d0*/  LEA R6, R63, UR4, 0x2 ;  /* 0x000000043f067c11 */ /* 0x000fe2000f8e10ff */
[----:B------:R2:W-:Y:S01]  /*28e0*/  STS [R47], R16 ;  /* 0x000000102f007388 */ /* 0x0005e20000000800 */
[----:B------:R-:W-:Y:S01]  /*28f0*/  LEA R65, R65, UR4, 0x2 ;  /* 0x0000000441417c11 */ /* 0x000fe2000f8e10ff */
[C---:B0-----:R-:W-:Y:S01]  /*2900*/  VIADD R14, R0.reuse, 0x600 ;  /* 0x00000600000e7836 */ /* 0x041fe20000000000 */
[----:B------:R-:W-:Y:S01]  /*2910*/  LEA R69, R69, UR4, 0x2 ;  /* 0x0000000445457c11 */ /* 0x000fe2000f8e10ff */
[----:B------:R0:W-:Y:S01]  /*2920*/  STS [R10], R17 ;  /* 0x000000110a007388 */ /* 0x0001e20000000800 */
[----:B------:R-:W-:Y:S01]  /*2930*/  LEA R71, R71, UR4, 0x2 ;  /* 0x0000000447477c11 */ /* 0x000fe2000f8e10ff */
[C---:B-1----:R-:W-:Y:S01]  /*2940*/  VIADD R15, R0.reuse, 0x700 ;  /* 0x00000700000f7836 */ /* 0x042fe20000000000 */
[----:B------:R-:W-:Y:S01]  /*2950*/  LEA R8, R67, UR4, 0x2 ;  /* 0x0000000443087c11 */ /* 0x000fe2000f8e10ff */
[----:B------:R-:W-:Y:S01]  /*2960*/  STS [R51], R18 ;  /* 0x0000001233007388 */ /* 0x000fe20000000800 */
[----:B------:R-:W1:Y:S01]  /*2970*/  LDCU.64 UR4, c[0x0][0x3a0] ;  /* 0x00007400ff0477ac */ /* 0x000e620008000a00 */
[C---:B------:R-:W-:Y:S01]  /*2980*/  LOP3.LUT R12, R0.reuse, 0x400, RZ, 0xfc, !PT ;  /* 0x00000400000c7812 */ /* 0x040fe200078efcff */
[C---:B--2---:R-:W-:Y:S01]  /*2990*/  VIADD R16, R0.reuse, 0xd00 ;  /* 0x00000d0000107836 */ /* 0x044fe20000000000 */
[----:B------:R2:W-:Y:S01]  /*29a0*/  STS [R2], R19 ;  /* 0x0000001302007388 */ /* 0x0005e20000000800 */
[----:B0-----:R-:W-:-:S03]  /*29b0*/  VIADD R10, R0, 0x300 ;  /* 0x00000300000a7836 */ /* 0x001fc60000000000 */
[----:B------:R-:W-:Y:S04]  /*29c0*/  STS [R55], R20 ;  /* 0x0000001437007388 */ /* 0x000fe80000000800 */
[----:B------:R-:W-:Y:S01]  /*29d0*/  STS [R4], R21 ;  /* 0x0000001504007388 */ /* 0x000fe20000000800 */
[----:B--2---:R-:W0:Y:S03]  /*29e0*/  LDC.64 R2, c[0x0][0x388] ;  /* 0x0000e200ff027b82 */ /* 0x004e260000000a00 */
[----:B------:R-:W-:Y:S01]  /*29f0*/  STS [R59], R22 ;  /* 0x000000163b007388 */ /* 0x000fe20000000800 */
[----:B-1----:R-:W-:-:S03]  /*2a00*/  ISETP.GE.U32.AND P2, PT, R7, UR4, PT ;  /* 0x0000000407007c0c */ /* 0x002fc6000bf46070 */
[----:B------:R-:W-:Y:S01]  /*2a10*/  STS [R61], R24 ;  /* 0x000000183d007388 */ /* 0x000fe20000000800 */
[----:B------:R-:W-:Y:S02]  /*2a20*/  ISETP.GE.U32.AND P3, PT, R9, UR4, PT ;  /* 0x0000000409007c0c */ /* 0x000fe4000bf66070 */
[----:B------:R-:W-:Y:S01]  /*2a30*/  ISETP.GE.U32.AND P6, PT, R10, UR4, PT ;  /* 0x000000040a007c0c */ /* 0x000fe2000bfc6070 */
[----:B------:R-:W-:Y:S01]  /*2a40*/  STS [R6], R25 ;  /* 0x0000001906007388 */ /* 0x000fe20000000800 */
[----:B------:R-:W-:Y:S02]  /*2a50*/  ISETP.GE.U32.AND.EX P3, PT, RZ, UR5, PT, P3 ;  /* 0x00000005ff007c0c */ /* 0x000fe4000bf66130 */
[----:B------:R-:W-:Y:S01]  /*2a60*/  ISETP.GE.U32.AND.EX P2, PT, RZ, UR5, PT, P2 ;  /* 0x00000005ff007c0c */ /* 0x000fe2000bf46120 */
[----:B------:R-:W-:Y:S01]  /*2a70*/  STS [R65], R26 ;  /* 0x0000001a41007388 */ /* 0x000fe20000000800 */
[----:B------:R-:W-:Y:S02]  /*2a80*/  ISETP.GE.U32.AND P1, PT, R13, UR4, PT ;  /* 0x000000040d007c0c */ /* 0x000fe4000bf26070 */
[----:B------:R-:W-:Y:S01]  /*2a90*/  ISETP.GE.U32.AND.EX P6, PT, RZ, UR5, PT, P6 ;  /* 0x00000005ff007c0c */ /* 0x000fe2000bfc6160 */
[----:B------:R-:W-:Y:S01]  /*2aa0*/  STS [R8], R27 ;  /* 0x0000001b08007388 */ /* 0x000fe20000000800 */
[----:B------:R-:W-:-:S02]  /*2ab0*/  ISETP.GE.U32.AND.EX P1, PT, RZ, UR5, PT, P1 ;  /* 0x00000005ff007c0c */ /* 0x000fc4000bf26110 */
[----:B------:R-:W-:Y:S01]  /*2ac0*/  ISETP.GE.U32.AND P5, PT, R12, UR4, PT ;  /* 0x000000040c007c0c */ /* 0x000fe2000bfa6070 */
[----:B------:R-:W-:Y:S01]  /*2ad0*/  STS [R69], R28 ;  /* 0x0000001c45007388 */ /* 0x000fe20000000800 */
[----:B------:R-:W-:Y:S01]  /*2ae0*/  ISETP.GE.U32.AND P4, PT, R15, UR4, PT ;  /* 0x000000040f007c0c */ /* 0x000fe2000bf86070 */
[----:B0-----:R-:W-:Y:S01]  /*2af0*/  IMAD.WIDE.U32 R2, R0, 0x4, R2 ;  /* 0x0000000400027825 */ /* 0x001fe200078e0002 */
[----:B------:R-:W-:Y:S01]  /*2b00*/  ISETP.GE.U32.AND.EX P5, PT, RZ, UR5, PT, P5 ;  /* 0x00000005ff007c0c */ /* 0x000fe2000bfa6150 */
[----:B------:R-:W-:Y:S01]  /*2b10*/  STS [R71], R30 ;  /* 0x0000001e47007388 */ /* 0x000fe20000000800 */
[----:B------:R-:W-:Y:S01]  /*2b20*/  BAR.SYNC.DEFER_BLOCKING 0x0 ;  /* 0x0000000000007b1d */ /* 0x000fe20000010000 */
[----:B------:R-:W-:Y:S01]  /*2b30*/  ISETP.GE.U32.AND P0, PT, R14, UR4, PT ;  /* 0x000000040e007c0c */ /* 0x000fe2000bf06070 */
[C---:B------:R-:W-:Y:S01]  /*2b40*/  VIADD R14, R0.reuse, 0x900 ;  /* 0x00000900000e7836 */ /* 0x040fe20000000000 */
[----:B------:R-:W-:Y:S02]  /*2b50*/  LOP3.LUT R12, R0, 0x800, RZ, 0xfc, !PT ;  /* 0x00000800000c7812 */ /* 0x000fe400078efcff */
[----:B------:R-:W-:-:S02]  /*2b60*/  ISETP.GE.U32.AND.EX P0, PT, RZ, UR5, PT, P0 ;  /* 0x00000005ff007c0c */ /* 0x000fc4000bf06100 */
[----:B------:R-:W-:Y:S01]  /*2b70*/  ISETP.GE.U32.AND.EX P4, PT, RZ, UR5, PT, P4 ;  /* 0x00000005ff007c0c */ /* 0x000fe2000bf86140 */
[----:B------:R-:W0:Y:S04]  /*2b80*/  LDS R5, [R33+0x800] ;  /* 0x0008000021057984 */ /* 0x000e280000000800 */
[----:B------:R-:W1:Y:S04]  /*2b90*/  LDS R4, [R33+0x400] ;  /* 0x0004000021047984 */ /* 0x000e680000000800 */
[----:B------:R-:W2:Y:S04]  /*2ba0*/  LDS R6, [R33+0xc00] ;  /* 0x000c000021067984 */ /* 0x000ea80000000800 */
[----:B------:R-:W3:Y:S04]  /*2bb0*/  LDS R8, [R33+0x1400] ;  /* 0x0014000021087984 */ /* 0x000ee80000000800 */
[----:B------:R-:W4:Y:S04]  /*2bc0*/  LDS R7, [R33+0x1000] ;  /* 0x0010000021077984 */ /* 0x000f280000000800 */
[----:B------:R-:W5:Y:S04]  /*2bd0*/  LDS R9, [R33+0x1800] ;  /* 0x0018000021097984 */ /* 0x000f680000000800 */
[----:B------:R-:W5:Y:S01]  /*2be0*/  LDS R10, [R33+0x1c00] ;  /* 0x001c0000210a7984 */ /* 0x000f620000000800 */
[----:B0-----:R-:W-:-:S03]  /*2bf0*/  @!P3 LOP3.LUT R13, R5, 0x80000000, RZ, 0x3c, !PT ;  /* 0x80000000050db812 */ /* 0x001fc600078e3cff */
[----:B------:R-:W-:Y:S01]  /*2c00*/  LDS R5, [R33+0x2400] ;  /* 0x0024000021057984 */ /* 0x000fe20000000800 */
[----:B-1----:R-:W-:-:S03]  /*2c10*/  @!P2 LOP3.LUT R11, R4, 0x80000000, RZ, 0x3c, !PT ;  /* 0x80000000040ba812 */ /* 0x002fc600078e3cff */
[----:B------:R-:W0:Y:S01]  /*2c20*/  LDS R4, [R33+0x2000] ;  /* 0x0020000021047984 */ /* 0x000e220000000800 */
[----:B--2---:R-:W-:-:S03]  /*2c30*/  @!P6 LOP3.LUT R15, R6, 0x80000000, RZ, 0x3c, !PT ;  /* 0x80000000060fe812 */ /* 0x004fc600078e3cff */
[----:B------:R-:W-:Y:S01]  /*2c40*/  @!P2 STG.E desc[UR8][R2.64+0x400], R11 ;  /* 0x0004000b0200a986 */ /* 0x000fe2000c101908 */
[----:B------:R-:W-:Y:S01]  /*2c50*/  ISETP.GE.U32.AND P2, PT, R12, UR4, PT ;  /* 0x000000040c007c0c */ /* 0x000fe2000bf46070 */
[----:B------:R-:W-:Y:S01]  /*2c60*/  VIADD R12, R0, 0xa00 ;  /* 0x00000a00000c7836 */ /* 0x000fe20000000000 */
[----:B---3--:R-:W-:Y:S01]  /*2c70*/  @!P1 LOP3.LUT R19, R8, 0x80000000, RZ, 0x3c, !PT ;  /* 0x8000000008139812 */ /* 0x008fe200078e3cff */
[----:B------:R-:W-:Y:S01]  /*2c80*/  LDS R11, [R33+0x2800] ;  /* 0x00280000210b7984 */ /* 0x000fe20000000800 */
[----:B------:R-:W-:Y:S02]  /*2c90*/  ISETP.GE.U32.AND.EX P2, PT, RZ, UR5, PT, P2 ;  /* 0x00000005ff007c0c */ /* 0x000fe4000bf46120 */
[----:B----4-:R-:W-:Y:S01]  /*2ca0*/  @!P5 LOP3.LUT R17, R7, 0x80000000, RZ, 0x3c, !PT ;  /* 0x800000000711d812 */ /* 0x010fe200078e3cff */
[----:B------:R-:W-:Y:S01]  /*2cb0*/  LDS R6, [R33+0x2c00] ;  /* 0x002c000021067984 */ /* 0x000fe20000000800 */
[----:B-----5:R-:W-:-:S03]  /*2cc0*/  @!P0 LOP3.LUT R21, R9, 0x80000000, RZ, 0x3c, !PT ;  /* 0x8000000009158812 */ /* 0x020fc600078e3cff */
[----:B------:R-:W-:Y:S01]  /*2cd0*/  @!P1 STG.E desc[UR8][R2.64+0x1400], R19 ;  /* 0x0014001302009986 */ /* 0x000fe2000c101908 */
[----:B------:R-:W-:-:S03]  /*2ce0*/  ISETP.GE.U32.AND P1, PT, R0, UR4, PT ;  /* 0x0000000400007c0c */ /* 0x000fc6000bf26070 */
[----:B------:R-:W1:Y:S01]  /*2cf0*/  LDS R7, [R33+0x3000] ;  /* 0x0030000021077984 */ /* 0x000e620000000800 */
[----:B------:R-:W-:-:S03]  /*2d00*/  ISETP.GE.U32.AND.EX P1, PT, RZ, UR5, PT, P1 ;  /* 0x00000005ff007c0c */ /* 0x000fc6000bf26110 */
[----:B------:R-:W-:Y:S01]  /*2d10*/  @!P3 STG.E desc[UR8][R2.64+0x800], R13 ;  /* 0x0008000d0200b986 */ /* 0x000fe2000c101908 */
[----:B------:R-:W-:Y:S01]  /*2d20*/  ISETP.GE.U32.AND P3, PT, R14, UR4, PT ;  /* 0x000000040e007c0c */ /* 0x000fe2000bf66070 */
[----:B------:R-:W-:Y:S02]  /*2d30*/  VIADD R14, R0, 0xb00 ;  /* 0x00000b00000e7836 */ /* 0x000fe40000000000 */
[----:B------:R2:W-:Y:S01]  /*2d40*/  @!P6 STG.E desc[UR8][R2.64+0xc00], R15 ;  /* 0x000c000f0200e986 */ /* 0x0005e2000c101908 */
[----:B------:R-:W-:Y:S02]  /*2d50*/  ISETP.GE.U32.AND P6, PT, R12, UR4, PT ;  /* 0x000000040c007c0c */ /* 0x000fe4000bfc6070 */
[----:B------:R-:W-:Y:S01]  /*2d60*/  LOP3.LUT R12, R0, 0xc00, RZ, 0xfc, !PT ;  /* 0x00000c00000c7812 */ /* 0x000fe200078efcff */
[----:B------:R0:W-:Y:S01]  /*2d70*/  @!P5 STG.E desc[UR8][R2.64+0x1000], R17 ;  /* 0x001000110200d986 */ /* 0x0001e2000c101908 */
[----:B------:R-:W-:Y:S02]  /*2d80*/  ISETP.GE.U32.AND.EX P3, PT, RZ, UR5, PT, P3 ;  /* 0x00000005ff007c0c */ /* 0x000fe4000bf66130 */
[----:B------:R-:W-:Y:S01]  /*2d90*/  ISETP.GE.U32.AND P5, PT, R14, UR4, PT ;  /* 0x000000040e007c0c */ /* 0x000fe2000bfa6070 */
[----:B------:R-:W-:Y:S01]  /*2da0*/  @!P0 STG.E desc[UR8][R2.64+0x1800], R21 ;  /* 0x0018001502008986 */ /* 0x000fe2000c101908 */
[----:B------:R-:W-:-:S02]  /*2db0*/  ISETP.GE.U32.AND P0, PT, R12, UR4, PT ;  /* 0x000000040c007c0c */ /* 0x000fc4000bf06070 */
[----:B--2---:R-:W-:Y:S01]  /*2dc0*/  @!P4 LOP3.LUT R15, R10, 0x80000000, RZ, 0x3c, !PT ;  /* 0x800000000a0fc812 */ /* 0x004fe200078e3cff */
[----:B------:R-:W2:Y:S01]  /*2dd0*/  LDS R8, [R33+0x3400] ;  /* 0x0034000021087984 */ /* 0x000ea20000000800 */
[----:B------:R-:W-:Y:S02]  /*2de0*/  ISETP.GE.U32.AND.EX P0, PT, RZ, UR5, PT, P0 ;  /* 0x00000005ff007c0c */ /* 0x000fe4000bf06100 */
[----:B0-----:R-:W-:Y:S01]  /*2df0*/  @!P2 LOP3.LUT R17, R4, 0x80000000, RZ, 0x3c, !PT ;  /* 0x800000000411a812 */ /* 0x001fe200078e3cff */
[----:B------:R-:W0:Y:S02]  /*2e00*/  LDS R9, [R33+0x3800] ;  /* 0x0038000021097984 */ /* 0x000e240000000800 */
[----:B------:R-:W-:Y:S01]  /*2e10*/  @!P3 LOP3.LUT R5, R5, 0x80000000, RZ, 0x3c, !PT ;  /* 0x800000000505b812 */ /* 0x000fe200078e3cff */
[----:B------:R-:W-:Y:S01]  /*2e20*/  VIADD R4, R0, 0xe00 ;  /* 0x00000e0000047836 */ /* 0x000fe20000000000 */
[----:B------:R-:W3:Y:S04]  /*2e30*/  LDS R10, [R33+0x3c00] ;  /* 0x003c0000210a7984 */ /* 0x000ee80000000800 */
[----:B------:R-:W4:Y:S04]  /*2e40*/  LDS R12, [R33+0x4000] ;  /* 0x00400000210c7984 */ /* 0x000f280000000800 */
[----:B------:R-:W5:Y:S01]  /*2e50*/  LDS R13, [R33+0x4400] ;  /* 0x00440000210d7984 */ /* 0x000f620000000800 */
[----:B-1----:R-:W-:-:S03]  /*2e60*/  @!P0 LOP3.LUT R7, R7, 0x80000000, RZ, 0x3c, !PT ;  /* 0x8000000007078812 */ /* 0x002fc600078e3cff */
[----:B------:R-:W1:Y:S04]  /*2e70*/  @!P1 LDS R14, [R33] ;  /* 0x00000000210e9984 */ /* 0x000e680000000800 */
[----:B------:R2:W-:Y:S01]  /*2e80*/  @!P4 STG.E desc[UR8][R2.64+0x1c00], R15 ;  /* 0x001c000f0200c986 */ /* 0x0005e2000c101908 */
[----:B------:R-:W-:Y:S02]  /*2e90*/  ISETP.GE.U32.AND.EX P4, PT, RZ, UR5, PT, P6 ;  /* 0x00000005ff007c0c */ /* 0x000fe4000bf86160 */
[----:B------:R-:W-:Y:S01]  /*2ea0*/  ISETP.GE.U32.AND.EX P6, PT, RZ, UR5, PT, P5 ;  /* 0x00000005ff007c0c */ /* 0x000fe2000bfc6150 */
[----:B------:R-:W-:Y:S01]  /*2eb0*/  @!P3 STG.E desc[UR8][R2.64+0x2400], R5 ;  /* 0x002400050200b986 */ /* 0x000fe2000c101908 */
[----:B------:R-:W-:-:S03]  /*2ec0*/  ISETP.GE.U32.AND P5, PT, R16, UR4, PT ;  /* 0x0000000410007c0c */ /* 0x000fc6000bfa6070 */
[----:B------:R0:W-:Y:S01]  /*2ed0*/  @!P2 STG.E desc[UR8][R2.64+0x2000], R17 ;  /* 0x002000110200a986 */ /* 0x0001e2000c101908 */
[----:B------:R-:W-:Y:S02]  /*2ee0*/  ISETP.GE.U32.AND P2, PT, R4, UR4, PT ;  /* 0x0000000404007c0c */ /* 0x000fe4000bf46070 */
[C---:B------:R-:W-:Y:S01]  /*2ef0*/  LOP3.LUT R4, R0.reuse, 0x1000, RZ, 0xfc, !PT ;  /* 0x0000100000047812 */ /* 0x040fe200078efcff */
[----:B--2---:R-:W-:Y:S01]  /*2f00*/  VIADD R15, R0, 0xf00 ;  /* 0x00000f00000f7836 */ /* 0x004fe20000000000 */
[----:B------:R-:W-:Y:S01]  /*2f10*/  ISETP.GE.U32.AND.EX P5, PT, RZ, UR5, PT, P5 ;  /* 0x00000005ff007c0c */ /* 0x000fe2000bfa6150 */
[----:B------:R-:W-:Y:S01]  /*2f20*/  @!P0 STG.E desc[UR8][R2.64+0x3000], R7 ;  /* 0x0030000702008986 */ /* 0x000fe2000c101908 */
[----:B------:R-:W-:Y:S02]  /*2f30*/  @!P4 LOP3.LUT R11, R11, 0x80000000, RZ, 0x3c, !PT ;  /* 0x800000000b0bc812 */ /* 0x000fe400078e3cff */
[----:B------:R-:W-:Y:S02]  /*2f40*/  ISETP.GE.U32.AND P3, PT, R15, UR4, PT ;  /* 0x000000040f007c0c */ /* 0x000fe4000bf66070 */
[----:B------:R-:W-:Y:S01]  /*2f50*/  @!P6 LOP3.LUT R15, R6, 0x80000000, RZ, 0x3c, !PT ;  /* 0x80000000060fe812 */ /* 0x000fe200078e3cff */
[----:B------:R-:W-:Y:S01]  /*2f60*/  VIADD R6, R0, 0x1100 ;  /* 0x0000110000067836 */ /* 0x000fe20000000000 */
[----:B------:R3:W-:Y:S01]  /*2f70*/  @!P4 STG.E desc[UR8][R2.64+0x2800], R11 ;  /* 0x0028000b0200c986 */ /* 0x0007e2000c101908 */
[----:B------:R-:W-:Y:S01]  /*2f80*/  ISETP.GE.U32.AND P4, PT, R4, UR4, PT ;  /* 0x0000000404007c0c */ /* 0x000fe2000bf86070 */
[----:B------:R-:W-:Y:S01]  /*2f90*/  VIADD R0, R0, 0x1200 ;  /* 0x0000120000007836 */ /* 0x000fe20000000000 */
[----:B------:R-:W-:Y:S01]  /*2fa0*/  ISETP.GE.U32.AND.EX P2, PT, RZ, UR5, PT, P2 ;  /* 0x00000005ff007c0c */ /* 0x000fe2000bf46120 */
[----:B------:R4:W-:Y:S01]  /*2fb0*/  @!P6 STG.E desc[UR8][R2.64+0x2c00], R15 ;  /* 0x002c000f0200e986 */ /* 0x0009e2000c101908 */
[----:B------:R-:W-:-:S02]  /*2fc0*/  ISETP.GE.U32.AND P6, PT, R6, UR4, PT ;  /* 0x0000000406007c0c */ /* 0x000fc4000bfc6070 */
[----:B------:R-:W-:Y:S02]  /*2fd0*/  ISETP.GE.U32.AND.EX P3, PT, RZ, UR5, PT, P3 ;  /* 0x00000005ff007c0c */ /* 0x000fe4000bf66130 */
[----:B------:R-:W-:Y:S02]  /*2fe0*/  ISETP.GE.U32.AND.EX P4, PT, RZ, UR5, PT, P4 ;  /* 0x00000005ff007c0c */ /* 0x000fe4000bf86140 */
[----:B------:R-:W-:Y:S02]  /*2ff0*/  ISETP.GE.U32.AND.EX P6, PT, RZ, UR5, PT, P6 ;  /* 0x00000005ff007c0c */ /* 0x000fe4000bfc6160 */
[----:B------:R-:W-:Y:S02]  /*3000*/  ISETP.GE.U32.AND P0, PT, R0, UR4, PT ;  /* 0x0000000400007c0c */ /* 0x000fe4000bf06070 */
[----:B0-----:R-:W-:Y:S02]  /*3010*/  @!P5 LOP3.LUT R17, R8, 0x80000000, RZ, 0x3c, !PT ;  /* 0x800000000811d812 */ /* 0x001fe400078e3cff */
[----:B------:R-:W-:-:S02]  /*3020*/  ISETP.GE.U32.AND.EX P0, PT, RZ, UR5, PT, P0 ;  /* 0x00000005ff007c0c */ /* 0x000fc4000bf06100 */
[----:B------:R-:W-:Y:S01]  /*3030*/  @!P2 LOP3.LUT R9, R9, 0x80000000, RZ, 0x3c, !PT ;  /* 0x800000000909a812 */ /* 0x000fe200078e3cff */
[----:B------:R0:W-:Y:S01]  /*3040*/  @!P5 STG.E desc[UR8][R2.64+0x3400], R17 ;  /* 0x003400110200d986 */ /* 0x0001e2000c101908 */
[----:B---3--:R-:W-:Y:S02]  /*3050*/  @!P3 LOP3.LUT R11, R10, 0x80000000, RZ, 0x3c, !PT ;  /* 0x800000000a0bb812 */ /* 0x008fe400078e3cff */
[----:B----4-:R-:W-:Y:S01]  /*3060*/  @!P4 LOP3.LUT R15, R12, 0x80000000, RZ, 0x3c, !PT ;  /* 0x800000000c0fc812 */ /* 0x010fe200078e3cff */
[----:B------:R0:W-:Y:S01]  /*3070*/  @!P2 STG.E desc[UR8][R2.64+0x3800], R9 ;  /* 0x003800090200a986 */ /* 0x0001e2000c101908 */
[----:B-----5:R-:W-:Y:S02]  /*3080*/  @!P6 LOP3.LUT R13, R13, 0x80000000, RZ, 0x3c, !PT ;  /* 0x800000000d0de812 */ /* 0x020fe400078e3cff */
[----:B-1----:R-:W-:Y:S01]  /*3090*/  @!P1 LOP3.LUT R5, R14, 0x80000000, RZ, 0x3c, !PT ;  /* 0x800000000e059812 */ /* 0x002fe200078e3cff */
[----:B------:R0:W-:Y:S04]  /*30a0*/  @!P3 STG.E desc[UR8][R2.64+0x3c00], R11 ;  /* 0x003c000b0200b986 */ /* 0x0001e8000c101908 */
[----:B------:R0:W-:Y:S04]  /*30b0*/  @!P4 STG.E desc[UR8][R2.64+0x4000], R15 ;  /* 0x0040000f0200c986 */ /* 0x0001e8000c101908 */
[----:B------:R0:W-:Y:S04]  /*30c0*/  @!P6 STG.E desc[UR8][R2.64+0x4400], R13 ;  /* 0x0044000d0200e986 */ /* 0x0001e8000c101908 */
[----:B------:R0:W-:Y:S01]  /*30d0*/  @!P1 STG.E desc[UR8][R2.64], R5 ;  /* 0x0000000502009986 */ /* 0x0001e2000c101908 */
[----:B------:R-:W-:Y:S05]  /*30e0*/  @P0 EXIT ;  /* 0x000000000000094d */ /* 0x000fea0003800000 */
[----:B------:R-:W0:Y:S02]  /*30f0*/  LDS R33, [R33+0x4800] ;  /* 0x0048000021217984 */ /* 0x000e240000000800 */
[----:B0-----:R-:W-:-:S05]  /*3100*/  LOP3.LUT R5, R33, 0x80000000, RZ, 0x3c, !PT ;  /* 0x8000000021057812 */ /* 0x001fca00078e3cff */
[----:B------:R-:W-:Y:S01]  /*3110*/  STG.E desc[UR8][R2.64+0x4800], R5 ;  /* 0x0048000502007986 */ /* 0x000fe2000c101908 */
[----:B------:R-:W-:Y:S05]  /*3120*/  EXIT ;  /* 0x000000000000794d */ /* 0x000fea0003800000 */
.L_x_221:
        /* <DEDUP_REMOVED lines=13> */
.L_x_461:


//--------------------- .text._ZN3cub18CUB_300001_SM_10006detail9transform16transform_kernelINS2_10policy_hubILb1EN4cuda3std3__45tupleIJN6thrust24THRUST_300001_SM_1000_NS6detail15normal_iteratorINSA_10device_ptrIiEEEEEEEE10policy1000El15AbsoluteFunctorSF_JPiEEEvT0_iT1_T2_DpNS2_10kernel_argIT3_EE --------------------------
	.section	.text._ZN3cub18CUB_300001_SM_10006detail9transform16transform_kernelINS2_10policy_hubILb1EN4cuda3std3__45tupleIJN6thrust24THRUST_300001_SM_1000_NS6detail15normal_iteratorINSA_10device_ptrIiEEEEEEEE10policy1000El15AbsoluteFunctorSF_JPiEEEvT0_iT1_T2_DpNS2_10kernel_argIT3_EE,"ax",@progbits
	.align	128
        .global         _ZN3cub18CUB_300001_SM_10006detail9transform16transform_kernelINS2_10policy_hubILb1EN4cuda3std3__45tupleIJN6thrust24THRUST_300001_SM_1000_NS6detail15normal_iteratorINSA_10device_ptrIiEEEEEEEE10policy1000El15AbsoluteFunctorSF_JPiEEEvT0_iT1_T2_DpNS2_10kernel_argIT3_EE
        .type           _ZN3cub18CUB_300001_SM_10006detail9transform16transform_kernelINS2_10policy_hubILb1EN4cuda3std3__45tupleIJN6thrust24THRUST_300001_SM_1000_NS6detail15normal_iteratorINSA_10device_ptrIiEEEEEEEE10policy1000El15AbsoluteFunctorSF_JPiEEEvT0_iT1_T2_DpNS2_10kernel_argIT3_EE,@function
        .size           _ZN3cub18CUB_300001_SM_10006detail9transform16transform_kernelINS2_10policy_hubILb1EN4cuda3std3__45tupleIJN6thrust24THRUST_300001_SM_1000_NS6detail15normal_iteratorINSA_10device_ptrIiEEEEEEEE10policy1000El15AbsoluteFunctorSF_JPiEEEvT0_iT1_T2_DpNS2_10kernel_argIT3_EE,(.L_x_462 - _ZN3cub18CUB_300001_SM_10006detail9transform16transform_kernelINS2_10policy_hubILb1EN4cuda3std3__45tupleIJN6thrust24THRUST_300001_SM_1000_NS6detail15normal_iteratorINSA_10device_ptrIiEEEEEEEE10policy1000El15AbsoluteFunctorSF_JPiEEEvT0_iT1_T2_DpNS2_10kernel_argIT3_EE)
        .other          _ZN3cub18CUB_300001_SM_10006detail9transform16transform_kernelINS2_10policy_hubILb1EN4cuda3std3__45tupleIJN6thrust24THRUST_300001_SM_1000_NS6detail15normal_iteratorINSA_10device_ptrIiEEEEEEEE10policy1000El15AbsoluteFunctorSF_JPiEEEvT0_iT1_T2_DpNS2_10kernel_argIT3_EE,@"STO_CUDA_ENTRY STV_DEFAULT"
_ZN3cub18CUB_300001_SM_10006detail9transform16transform_kernelINS2_10policy_hubILb1EN4cuda3std3__45tupleIJN6thrust24THRUST_300001_SM_1000_NS6detail15normal_iteratorINSA_10device_ptrIiEEEEEEEE10policy1000El15AbsoluteFunctorSF_JPiEEEvT0_iT1_T2_DpNS2_10kernel_argIT3_EE:
.text._ZN3cub18CUB_300001_SM_10006detail9transform16transform_kernelINS2_10policy_hubILb1EN4cuda3std3__45tupleIJN6thrust24THRUST_300001_SM_1000_NS6detail15normal_iteratorINSA_10device_ptrIiEEEEEEEE10policy1000El15AbsoluteFunctorSF_JPiEEEvT0_iT1_T2_DpNS2_10kernel_argIT3_EE:
[----:B------:R-:W-:Y:S08]  /*0000*/  LDC R1, c[0x0][0x37c] ;  /* 0x0000df00ff017b82 */ /* 0x000ff00000000800 */
[----:B------:R-:W0:Y:S01]  /*0010*/  LDC R0, c[0x0][0x388] ;  /* 0x0000e200ff007b82 */ /* 0x000e220000000800 */
[----:B------:R-:W1:Y:S01]  /*0020*/  LDCU.64 UR6, c[0x0][0x380] ;  /* 0x00007000ff0677ac */ /* 0x000e620008000a00 */
[----:B------:R-:W2:Y:S01]  /*0030*/  S2R R7, SR_TID.X ;  /* 0x0000000000077919 */ /* 0x000ea20000002100 */
[----:B------:R-:W-:Y:S05]  /*0040*/  BSSY.RECONVERGENT B0, `(.L_x_222) ;  /* 0x000001a000007945 */ /* 0x000fea0003800200 */
[----:B------:R-:W3:Y:S01]  /*0050*/  S2UR UR4, SR_CTAID.X ;  /* 0x00000000000479c3 */ /* 0x000ee20000002500 */
[----:B0-----:R-:W-:-:S05]  /*0060*/  IMAD.SHL.U32 R5, R0, 0x80, RZ ;  /* 0x0000008000057824 */ /* 0x001fca00078e00ff */
[----:B------:R-:W-:Y:S01]  /*0070*/  SHF.R.S32.HI R4, RZ, 0x1f, R5 ;  /* 0x0000001fff047819 */ /* 0x000fe20000011405 */
[----:B---3--:R-:W-:-:S04]  /*0080*/  IMAD.WIDE.U32 R2, R5, UR4, RZ ;  /* 0x0000000405027c25 */ /* 0x008fc8000f8e00ff */
[----:B------:R-:W-:Y:S01]  /*0090*/  IMAD R13, R4, UR4, RZ ;  /* 0x00000004040d7c24 */ /* 0x000fe2000f8e02ff */
[----:B-1----:R-:W-:Y:S01]  /*00a0*/  IADD3 R6, P1, PT, -R2, UR6, RZ ;  /* 0x0000000602067c10 */ /* 0x002fe2000ff3e1ff */
[----:B--2---:R-:W-:Y:S02]  /*00b0*/  IMAD.SHL.U32 R11, R7, 0x80, RZ ;  /* 0x00000080070b7824 */ /* 0x004fe400078e00ff */
[----:B------:R-:W-:Y:S01]  /*00c0*/  IMAD.IADD R13, R3, 0x1, R13 ;  /* 0x00000001030d7824 */ /* 0x000fe200078e020d */
[----:B------:R-:W-:-:S04]  /*00d0*/  ISETP.LT.U32.AND P0, PT, R6, R5, PT ;  /* 0x000000050600720c */ /* 0x000fc80003f01070 */
[----:B------:R-:W-:-:S04]  /*00e0*/  IADD3.X R9, PT, PT, ~R13, UR7, RZ, P1, !PT ;  /* 0x000000070d097c10 */ /* 0x000fc80008ffe5ff */
[----:B------:R-:W-:-:S04]  /*00f0*/  ISETP.LT.AND.EX P0, PT, R9, R4, PT, P0 ;  /* 0x000000040900720c */ /* 0x000fc80003f01300 */
[----:B------:R-:W-:-:S05]  /*0100*/  SEL R6, R6, R5, P0 ;  /* 0x0000000506067207 */ /* 0x000fca0000000000 */
[----:B------:R-:W-:-:S05]  /*0110*/  IMAD.SHL.U32 R4, R6, 0x4, RZ ;  /* 0x0000000406047824 */ /* 0x000fca00078e00ff */
[----:B------:R-:W-:-:S13]  /*0120*/  ISETP.GE.AND P0, PT, R11, R4, PT ;  /* 0x000000040b00720c */ /* 0x000fda0003f06270 */
[----:B------:R-:W-:Y:S05]  /*0130*/  @P0 BRA `(.L_x_223) ;  /* 0x0000000000280947 */ /* 0x000fea0003800000 */
[----:B------:R-:W0:Y:S02]  /*0140*/  LDC.64 R8, c[0x0][0x398] ;  /* 0x0000e600ff087b82 */ /* 0x000e240000000a00 */
[----:B0-----:R-:W-:-:S04]  /*0150*/  LEA R8, P0, R2, R8, 0x2 ;  /* 0x0000000802087211 */ /* 0x001fc800078010ff */
[----:B------:R-:W-:-:S03]  /*0160*/  LEA.HI.X R9, R2, R9, R13, 0x2, P0 ;  /* 0x0000000902097211 */ /* 0x000fc600000f140d */
[----:B------:R-:W-:-:S07]  /*0170*/  IMAD.WIDE.U32 R8, R7, 0x80, R8 ;  /* 0x0000008007087825 */ /* 0x000fce00078e0008 */
.L_x_224:
[----:B------:R-:W-:Y:S01]  /*0180*/  VIADD R11, R11, 0x4000 ;  /* 0x000040000b0b7836 */ /* 0x000fe20000000000 */
[----:B------:R0:W-:Y:S04]  /*0190*/  CCTL.E.PF2 [R8] ;  /* 0x000000000800798f */ /* 0x0001e80000800100 */
[----:B------:R-:W-:Y:S02]  /*01a0*/  ISETP.GE.AND P0, PT, R11, R4, PT ;  /* 0x000000040b00720c */ /* 0x000fe40003f06270 */
[----:B0-----:R-:W-:-:S05]  /*01b0*/  IADD3 R8, P1, PT, R8, 0x4000, RZ ;  /* 0x0000400008087810 */ /* 0x001fca0007f3e0ff */
[----:B------:R-:W-:-:S06]  /*01c0*/  IMAD.X R9, RZ, RZ, R9, P1 ;  /* 0x000000ffff097224 */ /* 0x000fcc00008e0609 */
[----:B------:R-:W-:Y:S05]  /*01d0*/  @!P0 BRA `(.L_x_224) ;  /* 0xfffffffc00e88947 */ /* 0x000fea000383ffff */
.L_x_223:
[----:B------:R-:W-:Y:S05]  /*01e0*/  BSYNC.RECONVERGENT B0 ;  /* 0x0000000000007941 */ /* 0x000fea0003800200 */
.L_x_222:
[----:B------:R-:W0:Y:S01]  /*01f0*/  LDCU.128 UR8, c[0x0][0x390] ;  /* 0x00007200ff0877ac */ /* 0x000e220008000c00 */
[----:B------:R-:W-:Y:S01]  /*0200*/  ISETP.NE.AND P0, PT, R5, R6, PT ;  /* 0x000000060500720c */ /* 0x000fe20003f05270 */
[C---:B------:R-:W-:Y:S01]  /*0210*/  IMAD.SHL.U32 R3, R2.reuse, 0x4, RZ ;  /* 0x0000000402037824 */ /* 0x040fe200078e00ff */
[----:B------:R-:W-:Y:S01]  /*0220*/  SHF.L.U64.HI R8, R2, 0x2, R13 ;  /* 0x0000000202087819 */ /* 0x000fe2000001020d */
[----:B------:R-:W1:Y:S03]  /*0230*/  LDCU.64 UR4, c[0x0][0x358] ;  /* 0x00006b00ff0477ac */ /* 0x000e660008000a00 */
[C---:B0-----:R-:W-:Y:S02]  /*0240*/  IADD3 R4, P1, PT, R3.reuse, UR10, RZ ;  /* 0x0000000a03047c10 */ /* 0x041fe4000ff3e0ff */
[----:B------:R-:W-:Y:S02]  /*0250*/  IADD3 R2, P2, PT, R3, UR8, RZ ;  /* 0x0000000803027c10 */ /* 0x000fe4000ff5e0ff */
[----:B------:R-:W-:-:S02]  /*0260*/  IADD3.X R5, PT, PT, R8, UR11, RZ, P1, !PT ;  /* 0x0000000b08057c10 */ /* 0x000fc40008ffe4ff */
[----:B------:R-:W-:Y:S01]  /*0270*/  IADD3.X R3, PT, PT, R8, UR9, RZ, P2, !PT ;  /* 0x0000000908037c10 */ /* 0x000fe200097fe4ff */
[----:B-1----:R-:W-:Y:S08]  /*0280*/  @!P0 BRA `(.L_x_225) ;  /* 0x0000000c00008947 */ /* 0x002ff00003800000 */
[----:B------:R-:W-:-:S13]  /*0290*/  ISETP.GE.AND P0, PT, R0, 0x1, PT ;  /* 0x000000010000780c */ /* 0x000fda0003f06270 */
[----:B------:R-:W-:Y:S05]  /*02a0*/  @!P0 EXIT ;  /* 0x000000000000894d */ /* 0x000fea0003800000 */
[C---:B------:R-:W-:Y:S01]  /*02b0*/  ISETP.GE.U32.AND P0, PT, R0.reuse, 0x8, PT ;  /* 0x000000080000780c */ /* 0x040fe20003f06070 */
[----:B------:R-:W-:Y:S01]  /*02c0*/  IMAD.MOV.U32 R8, RZ, RZ, RZ ;  /* 0x000000ffff087224 */ /* 0x000fe200078e00ff */
[----:B------:R-:W-:-:S11]  /*02d0*/  LOP3.LUT R16, R0, 0x7, RZ, 0xc0, !PT ;  /* 0x0000000700107812 */ /* 0x000fd600078ec0ff */
[----:B------:R-:W-:Y:S05]  /*02e0*/  @!P0 BRA `(.L_x_226) ;  /* 0x0000000400dc8947 */ /* 0x000fea0003800000 */
[----:B------:R-:W-:-:S13]  /*02f0*/  ISETP.GE.AND P1, PT, R7, R6, PT ;  /* 0x000000060700720c */ /* 0x000fda0003f26270 */
[----:B------:R-:W-:-:S06]  /*0300*/  @!P1 IMAD.WIDE.U32 R8, R7, 0x4, R4 ;  /* 0x0000000407089825 */ /* 0x000fcc00078e0004 */
[----:B------:R-:W2:Y:S01]  /*0310*/  @!P1 LDG.E R8, desc[UR4][R8.64] ;  /* 0x0000000408089981 */ /* 0x000ea2000c1e1900 */
[C---:B------:R-:W-:Y:S02]  /*0320*/  VIADD R15, R7.reuse, 0x80 ;  /* 0x00000080070f7836 */ /* 0x040fe40000000000 */
[----:B------:R-:W-:-:S03]  /*0330*/  @!P1 IMAD.WIDE.U32 R12, R7, 0x4, R2 ;  /* 0x00000004070c9825 */ /* 0x000fc600078e0002 */
[C---:B------:R-:W-:Y:S01]  /*0340*/  ISETP.GE.AND P0, PT, R15.reuse, R6, PT ;  /* 0x000000060f00720c */ /* 0x040fe20003f06270 */
[----:B------:R-:W-:Y:S01]  /*0350*/  IMAD.WIDE R10, R15, 0x4, R4 ;  /* 0x000000040f0a7825 */ /* 0x000fe200078e0204 */
[----:B--2---:R-:W-:-:S05]  /*0360*/  @!P1 IABS R21, R8 ;  /* 0x0000000800159213 */ /* 0x004fca0000000000 */
[----:B------:R0:W-:Y:S06]  /*0370*/  @!P1 STG.E desc[UR4][R12.64], R21 ;  /* 0x000000150c009986 */ /* 0x0001ec000c101904 */
[----:B------:R-:W2:Y:S01]  /*0380*/  @!P0 LDG.E R14, desc[UR4][R10.64] ;  /* 0x000000040a0e8981 */ /* 0x000ea2000c1e1900 */
[C---:B------:R-:W-:Y:S01]  /*0390*/  VIADD R17, R7.reuse, 0x100 ;  /* 0x0000010007117836 */ /* 0x040fe20000000000 */
[----:B------:R-:W-:Y:S01]  /*03a0*/  LOP3.LUT R8, R0, 0x7ffffff8, RZ, 0xc0, !PT ;  /* 0x7ffffff800087812 */ /* 0x000fe200078ec0ff */
[C---:B------:R-:W-:Y:S01]  /*03b0*/  VIADD R19, R7.reuse, 0x180 ;  /* 0x0000018007137836 */ /* 0x040fe20000000000 */
[----:B------:R-:W-:Y:S01]  /*03c0*/  BSSY.RECONVERGENT B0, `(.L_x_227) ;  /* 0x0000014000007945 */ /* 0x000fe20003800200 */
[----:B------:R-:W-:Y:S01]  /*03d0*/  VIADD R9, R7, 0x200 ;  /* 0x0000020007097836 */ /* 0x000fe20000000000 */
[-C--:B------:R-:W-:Y:S01]  /*03e0*/  ISETP.GE.AND P6, PT, R17, R6.reuse, PT ;  /* 0x000000061100720c */ /* 0x080fe20003fc6270 */
[----:B------:R-:W-:Y:S01]  /*03f0*/  VIADD R17, R7, 0x300 ;  /* 0x0000030007117836 */ /* 0x000fe20000000000 */
[-C--:B------:R-:W-:Y:S01]  /*0400*/  ISETP.GE.AND P5, PT, R19, R6.reuse, PT ;  /* 0x000000061300720c */ /* 0x080fe20003fa6270 */
[----:B0-----:R-:W-:Y:S01]  /*0410*/  IMAD.WIDE R12, R15, 0x4, R2 ;  /* 0x000000040f0c7825 */ /* 0x001fe200078e0202 */
[----:B------:R-:W-:-:S02]  /*0420*/  ISETP.GE.AND P4, PT, R9, R6, PT ;  /* 0x000000060900720c */ /* 0x000fc40003f86270 */
[----:B------:R-:W-:Y:S01]  /*0430*/  ISETP.GE.AND P2, PT, R17, R6, PT ;  /* 0x000000061100720c */ /* 0x000fe20003f46270 */
[C---:B------:R-:W-:Y:S02]  /*0440*/  VIADD R9, R7.reuse, 0x280 ;  /* 0x0000028007097836 */ /* 0x040fe40000000000 */
[----:B------:R-:W-:-:S03]  /*0450*/  VIADD R19, R7, 0x380 ;  /* 0x0000038007137836 */ /* 0x000fc60000000000 */
[-C--:B------:R-:W-:Y:S02]  /*0460*/  ISETP.GE.AND P3, PT, R9, R6.reuse, PT ;  /* 0x000000060900720c */ /* 0x080fe40003f66270 */
[----:B------:R-:W-:Y:S02]  /*0470*/  ISETP.GE.AND P1, PT, R19, R6, PT ;  /* 0x000000061300720c */ /* 0x000fe40003f26270 */
[----:B--2---:R-:W-:-:S05]  /*0480*/  @!P0 IABS R14, R14 ;  /* 0x0000000e000e8213 */ /* 0x004fca0000000000 */
[----:B------:R-:W-:-:S05]  /*0490*/  @!P0 IMAD.MOV.U32 R15, RZ, RZ, R14 ;  /* 0x000000ffff0f8224 */ /* 0x000fca00078e000e */
[----:B------:R0:W-:Y:S01]  /*04a0*/  @!P0 STG.E desc[UR4][R12.64], R15 ;  /* 0x0000000f0c008986 */ /* 0x0001e2000c101904 */
[----:B------:R-:W-:Y:S01]  /*04b0*/  ISETP.NE.AND P0, PT, R8, 0x8, PT ;  /* 0x000000080800780c */ /* 0x000fe20003f05270 */
[----:B------:R-:W-:-:S12]  /*04c0*/  @P6 BRA `(.L_x_228) ;  /* 0x00000000000c6947 */ /* 0x000fd80003800000 */
[----:B------:R-:W2:Y:S02]  /*04d0*/  LDG.E R0, desc[UR4][R10.64+0x200] ;  /* 0x000200040a007981 */ /* 0x000ea4000c1e1900 */
[----:B--2---:R-:W-:-:S05]  /*04e0*/  IABS R9, R0 ;  /* 0x0000000000097213 */ /* 0x004fca0000000000 */
[----:B------:R1:W-:Y:S02]  /*04f0*/  STG.E desc[UR4][R12.64+0x200], R9 ;  /* 0x000200090c007986 */ /* 0x0003e4000c101904 */
.L_x_228:
[----:B------:R-:W-:Y:S05]  /*0500*/  BSYNC.RECONVERGENT B0 ;  /* 0x0000000000007941 */ /* 0x000fea0003800200 */
.L_x_227:
[----:B------:R-:W-:Y:S04]  /*0510*/  BSSY.RECONVERGENT B0, `(.L_x_229) ;  /* 0x0000005000007945 */ /* 0x000fe80003800200 */
[----:B------:R-:W-:Y:S05]  /*0520*/  @P5 BRA `(.L_x_230) ;  /* 0x00000000000c5947 */ /* 0x000fea0003800000 */
[----:B------:R-:W1:Y:S02]  /*0530*/  LDG.E R0, desc[UR4][R10.64+0x400] ;  /* 0x000400040a007981 */ /* 0x000e64000c1e1900 */
[----:B-1----:R-:W-:-:S05]  /*0540*/  IABS R9, R0 ;  /* 0x0000000000097213 */ /* 0x002fca0000000000 */
[----:B------:R2:W-:Y:S02]  /*0550*/  STG.E desc[UR4][R12.64+0x400], R9 ;  /* 0x000400090c007986 */ /* 0x0005e4000c101904 */
.L_x_230:
[----:B------:R-:W-:Y:S05]  /*0560*/  BSYNC.RECONVERGENT B0 ;  /* 0x0000000000007941 */ /* 0x000fea0003800200 */
.L_x_229:
[----:B------:R-:W-:Y:S04]  /*0570*/  BSSY.RECONVERGENT B0, `(.L_x_231) ;  /* 0x0000005000007945 */ /* 0x000fe80003800200 */
[----:B------:R-:W-:Y:S05]  /*0580*/  @P4 BRA `(.L_x_232) ;  /* 0x00000000000c4947 */ /* 0x000fea0003800000 */
[----:B------:R-:W1:Y:S02]  /*0590*/  LDG.E R0, desc[UR4][R10.64+0x600] ;  /* 0x000600040a007981 */ /* 0x000e64000c1e1900 */
[----:B-12---:R-:W-:-:S05]  /*05a0*/  IABS R9, R0 ;  /* 0x0000000000097213 */ /* 0x006fca0000000000 */
[----:B------:R3:W-:Y:S02]  /*05b0*/  STG.E desc[UR4][R12.64+0x600], R9 ;  /* 0x000600090c007986 */ /* 0x0007e4000c101904 */
.L_x_232:
[----:B------:R-:W-:Y:S05]  /*05c0*/  BSYNC.RECONVERGENT B0 ;  /* 0x0000000000007941 */ /* 0x000fea0003800200 */
.L_x_231:
[----:B------:R-:W-:Y:S04]  /*05d0*/  BSSY.RECONVERGENT B0, `(.L_x_233) ;  /* 0x0000005000007945 */ /* 0x000fe80003800200 */
[----:B------:R-:W-:Y:S05]  /*05e0*/  @P3 BRA `(.L_x_234) ;  /* 0x00000000000c3947 */ /* 0x000fea0003800000 */
[----:B------:R-:W1:Y:S02]  /*05f0*/  LDG.E R0, desc[UR4][R10.64+0x800] ;  /* 0x000800040a007981 */ /* 0x000e64000c1e1900 */
[----:B-123--:R-:W-:-:S05]  /*0600*/  IABS R9, R0 ;  /* 0x0000000000097213 */ /* 0x00efca0000000000 */
[----:B------:R4:W-:Y:S02]  /*0610*/  STG.E desc[UR4][R12.64+0x800], R9 ;  /* 0x000800090c007986 */ /* 0x0009e4000c101904 */
.L_x_234:
[----:B------:R-:W-:Y:S05]  /*0620*/  BSYNC.RECONVERGENT B0 ;  /* 0x0000000000007941 */ /* 0x000fea0003800200 */
.L_x_233:
[----:B------:R-:W-:Y:S04]  /*0630*/  BSSY.RECONVERGENT B0, `(.L_x_235) ;  /* 0x0000005000007945 */ /* 0x000fe80003800200 */
[----:B------:R-:W-:Y:S05]  /*0640*/  @P2 BRA `(.L_x_236) ;  /* 0x00000000000c2947 */ /* 0x000fea0003800000 */
[----:B------:R-:W1:Y:S02]  /*0650*/  LDG.E R0, desc[UR4][R10.64+0xa00] ;  /* 0x000a00040a007981 */ /* 0x000e64000c1e1900 */
[----:B-1234-:R-:W-:-:S05]  /*0660*/  IABS R9, R0 ;  /* 0x0000000000097213 */ /* 0x01efca0000000000 */
[----:B------:R1:W-:Y:S02]  /*0670*/  STG.E desc[UR4][R12.64+0xa00], R9 ;  /* 0x000a00090c007986 */ /* 0x0003e4000c101904 */
.L_x_236:
[----:B------:R-:W-:Y:S05]  /*0680*/  BSYNC.RECONVERGENT B0 ;  /* 0x0000000000007941 */ /* 0x000fea0003800200 */
.L_x_235:
[----:B------:R-:W-:Y:S04]  /*0690*/  BSSY.RECONVERGENT B0, `(.L_x_237) ;  /* 0x0000005000007945 */ /* 0x000fe80003800200 */
[----:B------:R-:W-:Y:S05]  /*06a0*/  @P1 BRA `(.L_x_238) ;  /* 0x00000000000c1947 */ /* 0x000fea0003800000 */
[----:B------:R-:W1:Y:S02]  /*06b0*/  LDG.E R10, desc[UR4][R10.64+0xc00] ;  /* 0x000c00040a0a7981 */ /* 0x000e64000c1e1900 */
[----:B-1234-:R-:W-:-:S05]  /*06c0*/  IABS R9, R10 ;  /* 0x0000000a00097213 */ /* 0x01efca0000000000 */
[----:B------:R1:W-:Y:S02]  /*06d0*/  STG.E desc[UR4][R12.64+0xc00], R9 ;  /* 0x000c00090c007986 */ /* 0x0003e4000c101904 */
.L_x_238:
[----:B------:R-:W-:Y:S05]  /*06e0*/  BSYNC.RECONVERGENT B0 ;  /* 0x0000000000007941 */ /* 0x000fea0003800200 */
.L_x_237:
[----:B------:R-:W-:Y:S05]  /*06f0*/  @!P0 BRA `(.L_x_226) ;  /* 0x0000000000d88947 */ /* 0x000fea0003800000 */
[----:B------:R-:W-:-:S07]  /*0700*/  IMAD.MOV.U32 R0, RZ, RZ, 0x8 ;  /* 0x00000008ff007424 */ /* 0x000fce00078e00ff */
.L_x_241:
[----:B01234-:R-:W-:-:S05]  /*0710*/  IMAD R9, R0, 0x80, R7 ;  /* 0x0000008000097824 */ /* 0x01ffca00078e0207 */
[----:B------:R-:W-:-:S13]  /*0720*/  ISETP.GE.AND P0, PT, R9, R6, PT ;  /* 0x000000060900720c */ /* 0x000fda0003f06270 */
[----:B0-----:R-:W-:-:S06]  /*0730*/  @!P0 IMAD.WIDE.U32 R12, R9, 0x4, R4 ;  /* 0x00000004090c8825 */ /* 0x001fcc00078e0004 */
        /* <DEDUP_REMOVED lines=8> */
[----:B------:R-:W-:Y:S02]  /*07c0*/  VIADD R17, R9, 0x100 ;  /* 0x0000010009117836 */ /* 0x000fe40000000000 */
[----:B------:R-:W-:-:S03]  /*07d0*/  IMAD.WIDE R12, R19, 0x4, R2 ;  /* 0x00000004130c7825 */ /* 0x000fc600078e0202 */
[----:B------:R-:W-:Y:S02]  /*07e0*/  ISETP.GE.AND P0, PT, R17, R6, PT ;  /* 0x000000061100720c */ /* 0x000fe40003f06270 */
[----:B--2---:R-:W-:-:S05]  /*07f0*/  @!P1 IABS R18, R18 ;  /* 0x0000001200129213 */ /* 0x004fca0000000000 */
[----:B------:R-:W-:-:S05]  /*0800*/  @!P1 IMAD.MOV.U32 R19, RZ, RZ, R18 ;  /* 0x000000ffff139224 */ /* 0x000fca00078e0012 */
[----:B------:R1:W-:Y:S04]  /*0810*/  @!P1 STG.E desc[UR4][R12.64], R19 ;  /* 0x000000130c009986 */ /* 0x0003e8000c101904 */
[----:B------:R-:W2:Y:S01]  /*0820*/  @!P0 LDG.E R18, desc[UR4][R10.64+0x200] ;  /* 0x000200040a128981 */ /* 0x000ea2000c1e1900 */
[----:B------:R-:W-:-:S05]  /*0830*/  VIADD R17, R9, 0x180 ;  /* 0x0000018009117836 */ /* 0x000fca0000000000 */
[----:B------:R-:W-:Y:S02]  /*0840*/  ISETP.GE.AND P1, PT, R17, R6, PT ;  /* 0x000000061100720c */ /* 0x000fe40003f26270 */
[----:B--2---:R-:W-:-:S05]  /*0850*/  @!P0 IABS R17, R18 ;  /* 0x0000001200118213 */ /* 0x004fca0000000000 */
[----:B------:R2:W-:Y:S06]  /*0860*/  @!P0 STG.E desc[UR4][R12.64+0x200], R17 ;  /* 0x000200110c008986 */ /* 0x0005ec000c101904 */
[----:B0-----:R-:W3:Y:S01]  /*0870*/  @!P1 LDG.E R14, desc[UR4][R10.64+0x400] ;  /* 0x000400040a0e9981 */ /* 0x001ee2000c1e1900 */
[----:B------:R-:W-:-:S05]  /*0880*/  VIADD R15, R9, 0x200 ;  /* 0x00000200090f7836 */ /* 0x000fca0000000000 */
[----:B------:R-:W-:Y:S02]  /*0890*/  ISETP.GE.AND P0, PT, R15, R6, PT ;  /* 0x000000060f00720c */ /* 0x000fe40003f06270 */
[----:B---3--:R-:W-:-:S05]  /*08a0*/  @!P1 IABS R14, R14 ;  /* 0x0000000e000e9213 */ /* 0x008fca0000000000 */
[----:B-1----:R-:W-:-:S05]  /*08b0*/  @!P1 IMAD.MOV.U32 R19, RZ, RZ, R14 ;  /* 0x000000ffff139224 */ /* 0x002fca00078e000e */
[----:B------:R0:W-:Y:S04]  /*08c0*/  @!P1 STG.E desc[UR4][R12.64+0x400], R19 ;  /* 0x000400130c009986 */ /* 0x0001e8000c101904 */
[----:B------:R-:W3:Y:S01]  /*08d0*/  @!P0 LDG.E R14, desc[UR4][R10.64+0x600] ;  /* 0x000600040a0e8981 */ /* 0x000ee2000c1e1900 */
[----:B------:R-:W-:-:S05]  /*08e0*/  VIADD R15, R9, 0x280 ;  /* 0x00000280090f7836 */ /* 0x000fca0000000000 */
[----:B------:R-:W-:Y:S02]  /*08f0*/  ISETP.GE.AND P1, PT, R15, R6, PT ;  /* 0x000000060f00720c */ /* 0x000fe40003f26270 */
[----:B---3--:R-:W-:-:S05]  /*0900*/  @!P0 IABS R14, R14 ;  /* 0x0000000e000e8213 */ /* 0x008fca0000000000 */
[----:B--2---:R-:W-:-:S05]  /*0910*/  @!P0 IMAD.MOV.U32 R17, RZ, RZ, R14 ;  /* 0x000000ffff118224 */ /* 0x004fca00078e000e */
[----:B------:R1:W-:Y:S04]  /*0920*/  @!P0 STG.E desc[UR4][R12.64+0x600], R17 ;  /* 0x000600110c008986 */ /* 0x0003e8000c101904 */
[----:B------:R-:W2:Y:S01]  /*0930*/  @!P1 LDG.E R14, desc[UR4][R10.64+0x800] ;  /* 0x000800040a0e9981 */ /* 0x000ea2000c1e1900 */
[----:B------:R-:W-:-:S05]  /*0940*/  VIADD R15, R9, 0x300 ;  /* 0x00000300090f7836 */ /* 0x000fca0000000000 */
[----:B------:R-:W-:Y:S02]  /*0950*/  ISETP.GE.AND P0, PT, R15, R6, PT ;  /* 0x000000060f00720c */ /* 0x000fe40003f06270 */
[----:B--2---:R-:W-:-:S05]  /*0960*/  @!P1 IABS R15, R14 ;  /* 0x0000000e000f9213 */ /* 0x004fca0000000000 */
[----:B------:R1:W-:Y:S06]  /*0970*/  @!P1 STG.E desc[UR4][R12.64+0x800], R15 ;  /* 0x0008000f0c009986 */ /* 0x0003ec000c101904 */
[----:B------:R-:W0:Y:S01]  /*0980*/  @!P0 LDG.E R14, desc[UR4][R10.64+0xa00] ;  /* 0x000a00040a0e8981 */ /* 0x000e22000c1e1900 */
[----:B------:R-:W-:Y:S01]  /*0990*/  VIADD R9, R9, 0x380 ;  /* 0x0000038009097836 */ /* 0x000fe20000000000 */
[----:B------:R-:W-:Y:S01]  /*09a0*/  BSSY.RECONVERGENT B0, `(.L_x_239) ;  /* 0x000000a000007945 */ /* 0x000fe20003800200 */
[----:B------:R-:W-:-:S05]  /*09b0*/  VIADD R0, R0, 0x8 ;  /* 0x0000000800007836 */ /* 0x000fca0000000000 */
[----:B------:R-:W-:Y:S02]  /*09c0*/  ISETP.NE.AND P1, PT, R0, R8, PT ;  /* 0x000000080000720c */ /* 0x000fe40003f25270 */
[----:B0-----:R-:W-:-:S05]  /*09d0*/  @!P0 IABS R19, R14 ;  /* 0x0000000e00138213 */ /* 0x001fca0000000000 */
[----:B------:R1:W-:Y:S01]  /*09e0*/  @!P0 STG.E desc[UR4][R12.64+0xa00], R19 ;  /* 0x000a00130c008986 */ /* 0x0003e2000c101904 */
[----:B------:R-:W-:-:S13]  /*09f0*/  ISETP.GE.AND P0, PT, R9, R6, PT ;  /* 0x000000060900720c */ /* 0x000fda0003f06270 */
[----:B-1----:R-:W-:Y:S05]  /*0a00*/  @P0 BRA `(.L_x_240) ;  /* 0x00000000000c0947 */ /* 0x002fea0003800000 */
[----:B------:R-:W2:Y:S02]  /*0a10*/  LDG.E R10, desc[UR4][R10.64+0xc00] ;  /* 0x000c00040a0a7981 */ /* 0x000ea4000c1e1900 */
[----:B--2---:R-:W-:-:S05]  /*0a20*/  IABS R9, R10 ;  /* 0x0000000a00097213 */ /* 0x004fca0000000000 */
[----:B------:R0:W-:Y:S02]  /*0a30*/  STG.E desc[UR4][R12.64+0xc00], R9 ;  /* 0x000c00090c007986 */ /* 0x0001e4000c101904 */
.L_x_240:
[----:B------:R-:W-:Y:S05]  /*0a40*/  BSYNC.RECONVERGENT B0 ;  /* 0x0000000000007941 */ /* 0x000fea0003800200 */
.L_x_239:
[----:B------:R-:W-:Y:S05]  /*0a50*/  @P1 BRA `(.L_x_241) ;  /* 0xfffffffc002c1947 */ /* 0x000fea000383ffff */
.L_x_226:
[----:B------:R-:W-:-:S13]  /*0a60*/  ISETP.NE.AND P0, PT, R16, RZ, PT ;  /* 0x000000ff1000720c */ /* 0x000fda0003f05270 */
[----:B------:R-:W-:Y:S05]  /*0a70*/  @!P0 EXIT ;  /* 0x000000000000894d */ /* 0x000fea0003800000 */
[----:B------:R-:W0:Y:S01]  /*0a80*/  LDC R0, c[0x0][0x388] ;  /* 0x0000e200ff007b82 */ /* 0x000e220000000800 */
[----:B------:R-:W-:Y:S02]  /*0a90*/  ISETP.GE.U32.AND P0, PT, R16, 0x4, PT ;  /* 0x000000041000780c */ /* 0x000fe40003f06070 */
[----:B01234-:R-:W-:-:S04]  /*0aa0*/  LOP3.LUT R9, R0, 0x3, RZ, 0xc0, !PT ;  /* 0x0000000300097812 */ /* 0x01ffc800078ec0ff */
[----:B------:R-:W-:-:S07]  /*0ab0*/  ISETP.NE.AND P2, PT, R9, RZ, PT ;  /* 0x000000ff0900720c */ /* 0x000fce0003f45270 */
[----:B------:R-:W-:Y:S06]  /*0ac0*/  @!P0 BRA `(.L_x_242) ;  /* 0x0000000000748947 */ /* 0x000fec0003800000 */
[----:B------:R-:W-:-:S05]  /*0ad0*/  IMAD R23, R8, 0x80, R7 ;  /* 0x0000008008177824 */ /* 0x000fca00078e0207 */
[----:B------:R-:W-:-:S13]  /*0ae0*/  ISETP.GE.AND P0, PT, R23, R6, PT ;  /* 0x000000061700720c */ /* 0x000fda0003f06270 */
[----:B------:R-:W-:-:S06]  /*0af0*/  @!P0 IMAD.WIDE R10, R23, 0x4, R4 ;  /* 0x00000004170a8825 */ /* 0x000fcc00078e0204 */
[----:B------:R-:W2:Y:S01]  /*0b00*/  @!P0 LDG.E R10, desc[UR4][R10.64] ;  /* 0x000000040a0a8981 */ /* 0x000ea2000c1e1900 */
[C---:B------:R-:W-:Y:S02]  /*0b10*/  VIADD R17, R23.reuse, 0x80 ;  /* 0x0000008017117836 */ /* 0x040fe40000000000 */
[----:B------:R-:W-:-:S03]  /*0b20*/  @!P0 IMAD.WIDE R12, R23, 0x4, R2 ;  /* 0x00000004170c8825 */ /* 0x000fc600078e0202 */
[----:B------:R-:W-:-:S13]  /*0b30*/  ISETP.GE.AND P1, PT, R17, R6, PT ;  /* 0x000000061100720c */ /* 0x000fda0003f26270 */
[----:B------:R-:W-:Y:S01]  /*0b40*/  @!P1 IMAD.WIDE R14, R17, 0x4, R4 ;  /* 0x00000004110e9825 */ /* 0x000fe200078e0204 */
[----:B--2---:R-:W-:-:S05]  /*0b50*/  @!P0 IABS R19, R10 ;  /* 0x0000000a00138213 */ /* 0x004fca0000000000 */
[----:B------:R0:W-:Y:S04]  /*0b60*/  @!P0 STG.E desc[UR4][R12.64], R19 ;  /* 0x000000130c008986 */ /* 0x0001e8000c101904 */
[----:B------:R-:W2:Y:S01]  /*0b70*/  @!P1 LDG.E R14, desc[UR4][R14.64] ;  /* 0x000000040e0e9981 */ /* 0x000ea2000c1e1900 */
[----:B------:R-:W-:Y:S02]  /*0b80*/  VIADD R25, R23, 0x100 ;  /* 0x0000010017197836 */ /* 0x000fe40000000000 */
[----:B------:R-:W-:-:S03]  /*0b90*/  @!P1 IMAD.WIDE R10, R17, 0x4, R2 ;  /* 0x00000004110a9825 */ /* 0x000fc600078e0202 */
[----:B------:R-:W-:-:S13]  /*0ba0*/  ISETP.GE.AND P0, PT, R25, R6, PT ;  /* 0x000000061900720c */ /* 0x000fda0003f06270 */
[----:B------:R-:W-:Y:S01]  /*0bb0*/  @!P0 IMAD.WIDE R16, R25, 0x4, R4 ;  /* 0x0000000419108825 */ /* 0x000fe200078e0204 */
[----:B--2---:R-:W-:-:S05]  /*0bc0*/  @!P1 IABS R21, R14 ;  /* 0x0000000e00159213 */ /* 0x004fca0000000000 */
[----:B------:R1:W-:Y:S04]  /*0bd0*/  @!P1 STG.E desc[UR4][R10.64], R21 ;  /* 0x000000150a009986 */ /* 0x0003e8000c101904 */
[----:B------:R-:W2:Y:S01]  /*0be0*/  @!P0 LDG.E R16, desc[UR4][R16.64] ;  /* 0x0000000410108981 */ /* 0x000ea2000c1e1900 */
[----:B------:R-:W-:Y:S02]  /*0bf0*/  VIADD R23, R23, 0x180 ;  /* 0x0000018017177836 */ /* 0x000fe40000000000 */
[----:B0-----:R-:W-:-:S03]  /*0c00*/  @!P0 IMAD.WIDE R12, R25, 0x4, R2 ;  /* 0x00000004190c8825 */ /* 0x001fc600078e0202 */
[----:B------:R-:W-:-:S13]  /*0c10*/  ISETP.GE.AND P1, PT, R23, R6, PT ;  /* 0x000000061700720c */ /* 0x000fda0003f26270 */
[----:B------:R-:W-:Y:S01]  /*0c20*/  @!P1 IMAD.WIDE R14, R23, 0x4, R4 ;  /* 0x00000004170e9825 */ /* 0x000fe200078e0204 */
[----:B--2---:R-:W-:-:S05]  /*0c30*/  @!P0 IABS R19, R16 ;  /* 0x0000001000138213 */ /* 0x004fca0000000000 */
[----:B------:R0:W-:Y:S04]  /*0c40*/  @!P0 STG.E desc[UR4][R12.64], R19 ;  /* 0x000000130c008986 */ /* 0x0001e8000c101904 */
[----:B------:R-:W2:Y:S01]  /*0c50*/  @!P1 LDG.E R14, desc[UR4][R14.64] ;  /* 0x000000040e0e9981 */ /* 0x000ea2000c1e1900 */
[----:B-1----:R-:W-:-:S04]  /*0c60*/  @!P1 IMAD.WIDE R10, R23, 0x4, R2 ;  /* 0x00000004170a9825 */ /* 0x002fc800078e0202 */
[----:B------:R-:W-:Y:S01]  /*0c70*/  VIADD R8, R8, 0x4 ;  /* 0x0000000408087836 */ /* 0x000fe20000000000 */
[----:B--2---:R-:W-:-:S05]  /*0c80*/  @!P1 IABS R17, R14 ;  /* 0x0000000e00119213 */ /* 0x004fca0000000000 */
[----:B------:R0:W-:Y:S02]  /*0c90*/  @!P1 STG.E desc[UR4][R10.64], R17 ;  /* 0x000000110a009986 */ /* 0x0001e4000c101904 */
.L_x_242:
[----:B------:R-:W-:Y:S05]  /*0ca0*/  @!P2 EXIT ;  /* 0x000000000000a94d */ /* 0x000fea0003800000 */
[----:B------:R-:W-:Y:S02]  /*0cb0*/  ISETP.NE.AND P0, PT, R9, 0x1, PT ;  /* 0x000000010900780c */ /* 0x000fe40003f05270 */
[----:B------:R-:W-:-:S04]  /*0cc0*/  LOP3.LUT R0, R0, 0x1, RZ, 0xc0, !PT ;  /* 0x0000000100007812 */ /* 0x000fc800078ec0ff */
[----:B------:R-:W-:-:S07]  /*0cd0*/  ISETP.NE.U32.AND P2, PT, R0, 0x1, PT ;  /* 0x000000010000780c */ /* 0x000fce0003f45070 */
[----:B------:R-:W-:Y:S06]  /*0ce0*/  @!P0 BRA `(.L_x_243) ;  /* 0x00000000003c8947 */ /* 0x000fec0003800000 */
[----:B0-----:R-:W-:-:S05]  /*0cf0*/  IMAD R13, R8, 0x80, R7 ;  /* 0x00000080080d7824 */ /* 0x001fca00078e0207 */
        /* <DEDUP_REMOVED lines=10> */
[----:B------:R-:W-:-:S04]  /*0da0*/  @!P1 IMAD.WIDE R16, R17, 0x4, R2 ;  /* 0x0000000411109825 */ /* 0x000fc800078e0202 */
[----:B------:R-:W-:Y:S01]  /*0db0*/  VIADD R8, R8, 0x2 ;  /* 0x0000000208087836 */ /* 0x000fe20000000000 */
[----:B--2---:R-:W-:-:S05]  /*0dc0*/  @!P1 IABS R11, R14 ;  /* 0x0000000e000b9213 */ /* 0x004fca0000000000 */
[----:B------:R1:W-:Y:S02]  /*0dd0*/  @!P1 STG.E desc[UR4][R16.64], R11 ;  /* 0x0000000b10009986 */ /* 0x0003e4000c101904 */
.L_x_243:
[----:B------:R-:W-:Y:S05]  /*0de0*/  @P2 EXIT ;  /* 0x000000000000294d */ /* 0x000fea0003800000 */
[----:B------:R-:W-:-:S05]  /*0df0*/  IMAD R7, R8, 0x80, R7 ;  /* 0x0000008008077824 */ /* 0x000fca00078e0207 */
[----:B------:R-:W-:-:S13]  /*0e00*/  ISETP.GE.AND P0, PT, R7, R6, PT ;  /* 0x000000060700720c */ /* 0x000fda0003f06270 */
[----:B------:R-:W-:Y:S05]  /*0e10*/  @P0 EXIT ;  /* 0x000000000000094d */ /* 0x000fea0003800000 */
[----:B------:R-:W-:-:S06]  /*0e20*/  IMAD.WIDE R4, R7, 0x4, R4 ;  /* 0x0000000407047825 */ /* 0x000fcc00078e0204 */
[----:B------:R-:W2:Y:S01]  /*0e30*/  LDG.E R4, desc[UR4][R4.64] ;  /* 0x0000000404047981 */ /* 0x000ea2000c1e1900 */
[----:B------:R-:W-:Y:S01]  /*0e40*/  IMAD.WIDE R2, R7, 0x4, R2 ;  /* 0x0000000407027825 */ /* 0x000fe200078e0202 */
[----:B--2---:R-:W-:-:S05]  /*0e50*/  IABS R0, R4 ;  /* 0x0000000400007213 */ /* 0x004fca0000000000 */
[----:B------:R-:W-:-:S05]  /*0e60*/  IMAD.MOV.U32 R7, RZ, RZ, R0 ;  /* 0x000000ffff077224 */ /* 0x000fca00078e0000 */
[----:B------:R-:W-:Y:S01]  /*0e70*/  STG.E desc[UR4][R2.64], R7 ;  /* 0x0000000702007986 */ /* 0x000fe2000c101904 */
[----:B------:R-:W-:Y:S05]  /*0e80*/  EXIT ;  /* 0x000000000000794d */ /* 0x000fea0003800000 */
.L_x_225:
[----:B------:R-:W-:-:S13]  /*0e90*/  ISETP.GE.AND P0, PT, R0, 0x1, PT ;  /* 0x000000010000780c */ /* 0x000fda0003f06270 */
[----:B------:R-:W-:Y:S05]  /*0ea0*/  @!P0 EXIT ;  /* 0x000000000000894d */ /* 0x000fea0003800000 */
[C---:B------:R-:W-:Y:S01]  /*0eb0*/  ISETP.GE.U32.AND P1, PT, R0.reuse, 0x10, PT ;  /* 0x000000100000780c */ /* 0x040fe20003f26070 */
[----:B------:R-:W-:Y:S01]  /*0ec0*/  IMAD.MOV.U32 R6, RZ, RZ, RZ ;  /* 0x000000ffff067224 */ /* 0x000fe200078e00ff */
[----:B------:R-:W-:-:S04]  /*0ed0*/  LOP3.LUT R20, R0, 0xf, RZ, 0xc0, !PT ;  /* 0x0000000f00147812 */ /* 0x000fc800078ec0ff */
[----:B------:R-:W-:-:S07]  /*0ee0*/  ISETP.NE.AND P0, PT, R20, RZ, PT ;  /* 0x000000ff1400720c */ /* 0x000fce0003f05270 */
[----:B------:R-:W-:Y:S06]  /*0ef0*/  @!P1 BRA `(.L_x_244) ;  /* 0x0000000400389947 */ /* 0x000fec0003800000 */
[----:B------:R-:W-:Y:S01]  /*0f00*/  IMAD.WIDE.U32 R14, R7, 0x4, RZ ;  /* 0x00000004070e7825 */ /* 0x000fe200078e00ff */
[----:B------:R-:W-:-:S03]  /*0f10*/  LOP3.LUT R6, R0, 0x7ffffff0, RZ, 0xc0, !PT ;  /* 0x7ffffff000067812 */ /* 0x000fc600078ec0ff */
[----:B------:R-:W-:Y:S01]  /*0f20*/  VIADD R12, R7, 0x480 ;  /* 0x00000480070c7836 */ /* 0x000fe20000000000 */
[----:B------:R-:W-:Y:S01]  /*0f30*/  LOP3.LUT R13, R14, 0x1000, RZ, 0xfc, !PT ;  /* 0x000010000e0d7812 */ /* 0x000fe200078efcff */
[----:B------:R-:W-:-:S07]  /*0f40*/  IMAD.MOV R14, RZ, RZ, -R6 ;  /* 0x000000ffff0e7224 */ /* 0x000fce00078e0a06 */
.L_x_245:
[----:B------:R-:W-:-:S05]  /*0f50*/  IADD3 R10, P1, PT, R13, R4, RZ ;  /* 0x000000040d0a7210 */ /* 0x000fca0007f3e0ff */
[----:B--2---:R-:W-:-:S05]  /*0f60*/  IMAD.X R11, R15, 0x1, R5, P1 ;  /* 0x000000010f0b7824 */ /* 0x004fca00008e0605 */
[----:B------:R-:W2:Y:S01]  /*0f70*/  LDG.E R9, desc[UR4][R10.64+-0x1000] ;  /* 0xfff000040a097981 */ /* 0x000ea2000c1e1900 */
[----:B------:R-:W-:Y:S02]  /*0f80*/  IADD3 R8, P1, PT, R13, R2, RZ ;  /* 0x000000020d087210 */ /* 0x000fe40007f3e0ff */
[----:B--2---:R-:W-:-:S03]  /*0f90*/  IABS R17, R9 ;  /* 0x0000000900117213 */ /* 0x004fc60000000000 */
[----:B------:R-:W-:-:S05]  /*0fa0*/  IMAD.X R9, R15, 0x1, R3, P1 ;  /* 0x000000010f097824 */ /* 0x000fca00008e0603 */
[----:B------:R0:W-:Y:S04]  /*0fb0*/  STG.E desc[UR4][R8.64+-0x1000], R17 ;  /* 0xfff0001108007986 */ /* 0x0001e8000c101904 */
[----:B------:R-:W2:Y:S02]  /*0fc0*/  LDG.E R16, desc[UR4][R10.64+-0xe00] ;  /* 0xfff200040a107981 */ /* 0x000ea4000c1e1900 */
[----:B--2---:R-:W-:-:S05]  /*0fd0*/  IABS R19, R16 ;  /* 0x0000001000137213 */ /* 0x004fca0000000000 */
[----:B------:R1:W-:Y:S04]  /*0fe0*/  STG.E desc[UR4][R8.64+-0xe00], R19 ;  /* 0xfff2001308007986 */ /* 0x0003e8000c101904 */
[----:B------:R-:W2:Y:S02]  /*0ff0*/  LDG.E R16, desc[UR4][R10.64+-0xc00] ;  /* 0xfff400040a107981 */ /* 0x000ea4000c1e1900 */
[----:B--2---:R-:W-:-:S05]  /*1000*/  IABS R21, R16 ;  /* 0x0000001000157213 */ /* 0x004fca0000000000 */
[----:B------:R2:W-:Y:S04]  /*1010*/  STG.E desc[UR4][R8.64+-0xc00], R21 ;  /* 0xfff4001508007986 */ /* 0x0005e8000c101904 */
[----:B------:R-:W3:Y:S02]  /*1020*/  LDG.E R16, desc[UR4][R10.64+-0xa00] ;  /* 0xfff600040a107981 */ /* 0x000ee4000c1e1900 */
[----:B---3--:R-:W-:-:S05]  /*1030*/  IABS R16, R16 ;  /* 0x0000001000107213 */ /* 0x008fca0000000000 */
[----:B0-----:R-:W-:-:S05]  /*1040*/  IMAD.MOV.U32 R17, RZ, RZ, R16 ;  /* 0x000000ffff117224 */ /* 0x001fca00078e0010 */
[----:B------:R0:W-:Y:S04]  /*1050*/  STG.E desc[UR4][R8.64+-0xa00], R17 ;  /* 0xfff6001108007986 */ /* 0x0001e8000c101904 */
[----:B------:R-:W3:Y:S02]  /*1060*/  LDG.E R16, desc[UR4][R10.64+-0x800] ;  /* 0xfff800040a107981 */ /* 0x000ee4000c1e1900 */
[----:B---3--:R-:W-:-:S05]  /*1070*/  IABS R16, R16 ;  /* 0x0000001000107213 */ /* 0x008fca0000000000 */
[----:B-1----:R-:W-:-:S05]  /*1080*/  IMAD.MOV.U32 R19, RZ, RZ, R16 ;  /* 0x000000ffff137224 */ /* 0x002fca00078e0010 */
[----:B------:R1:W-:Y:S04]  /*1090*/  STG.E desc[UR4][R8.64+-0x800], R19 ;  /* 0xfff8001308007986 */ /* 0x0003e8000c101904 */
[----:B------:R-:W3:Y:S02]  /*10a0*/  LDG.E R16, desc[UR4][R10.64+-0x600] ;  /* 0xfffa00040a107981 */ /* 0x000ee4000c1e1900 */
[----:B---3--:R-:W-:-:S05]  /*10b0*/  IABS R16, R16 ;  /* 0x0000001000107213 */ /* 0x008fca0000000000 */
[----:B--2---:R-:W-:-:S05]  /*10c0*/  IMAD.MOV.U32 R21, RZ, RZ, R16 ;  /* 0x000000ffff157224 */ /* 0x004fca00078e0010 */
[----:B------:R2:W-:Y:S04]  /*10d0*/  STG.E desc[UR4][R8.64+-0x600], R21 ;  /* 0xfffa001508007986 */ /* 0x0005e8000c101904 */
[----:B------:R-:W3:Y:S02]  /*10e0*/  LDG.E R16, desc[UR4][R10.64+-0x400] ;  /* 0xfffc00040a107981 */ /* 0x000ee4000c1e1900 */
[----:B---3--:R-:W-:-:S05]  /*10f0*/  IABS R23, R16 ;  /* 0x0000001000177213 */ /* 0x008fca0000000000 */
[----:B------:R3:W-:Y:S04]  /*1100*/  STG.E desc[UR4][R8.64+-0x400], R23 ;  /* 0xfffc001708007986 */ /* 0x0007e8000c101904 */
[----:B------:R-:W4:Y:S01]  /*1110*/  LDG.E R16, desc[UR4][R10.64+-0x200] ;  /* 0xfffe00040a107981 */ /* 0x000f22000c1e1900 */
[----:B------:R-:W-:Y:S01]  /*1120*/  IMAD.MOV.U32 R18, RZ, RZ, 0x600 ;  /* 0x00000600ff127424 */ /* 0x000fe200078e00ff */
[----:B----4-:R-:W-:-:S05]  /*1130*/  IABS R25, R16 ;  /* 0x0000001000197213 */ /* 0x010fca0000000000 */
[----:B------:R-:W-:Y:S04]  /*1140*/  STG.E desc[UR4][R8.64+-0x200], R25 ;  /* 0xfffe001908007986 */ /* 0x000fe8000c101904 */
[----:B0-----:R-:W2:Y:S01]  /*1150*/  LDG.E R17, desc[UR4][R10.64] ;  /* 0x000000040a117981 */ /* 0x001ea2000c1e1900 */
[----:B-1----:R-:W-:Y:S02]  /*1160*/  IMAD.MOV.U32 R19, RZ, RZ, 0x0 ;  /* 0x00000000ff137424 */ /* 0x002fe400078e00ff */
[----:B------:R-:W-:-:S03]  /*1170*/  IMAD.WIDE R18, R12, 0x4, R18 ;  /* 0x000000040c127825 */ /* 0x000fc600078e0212 */
[----:B------:R-:W-:Y:S02]  /*1180*/  IADD3 R16, P1, PT, R18, R4, RZ ;  /* 0x0000000412107210 */ /* 0x000fe40007f3e0ff */
[----:B--2---:R-:W-:-:S03]  /*1190*/  IABS R21, R17 ;  /* 0x0000001100157213 */ /* 0x004fc60000000000 */
[----:B------:R-:W-:Y:S02]  /*11a0*/  IMAD.X R17, R19, 0x1, R5, P1 ;  /* 0x0000000113117824 */ /* 0x000fe400008e0605 */
[----:B---3--:R-:W-:-:S05]  /*11b0*/  IMAD.MOV.U32 R23, RZ, RZ, R21 ;  /* 0x000000ffff177224 */ /* 0x008fca00078e0015 */
[----:B------:R0:W-:Y:S04]  /*11c0*/  STG.E desc[UR4][R8.64], R23 ;  /* 0x0000001708007986 */ /* 0x0001e8000c101904 */
[----:B------:R-:W2:Y:S01]  /*11d0*/  LDG.E R21, desc[UR4][R16.64+-0x600] ;  /* 0xfffa000410157981 */ /* 0x000ea2000c1e1900 */
[----:B------:R-:W-:-:S05]  /*11e0*/  IADD3 R18, P1, PT, R18, R2, RZ ;  /* 0x0000000212127210 */ /* 0x000fca0007f3e0ff */
[----:B------:R-:W-:Y:S01]  /*11f0*/  IMAD.X R19, R19, 0x1, R3, P1 ;  /* 0x0000000113137824 */ /* 0x000fe200008e0603 */
[----:B--2---:R-:W-:-:S05]  /*1200*/  IABS R11, R21 ;  /* 0x00000015000b7213 */ /* 0x004fca0000000000 */
[----:B------:R1:W-:Y:S04]  /*1210*/  STG.E desc[UR4][R18.64+-0x600], R11 ;  /* 0xfffa000b12007986 */ /* 0x0003e8000c101904 */
[----:B------:R-:W2:Y:S02]  /*1220*/  LDG.E R10, desc[UR4][R16.64+-0x400] ;  /* 0xfffc0004100a7981 */ /* 0x000ea4000c1e1900 */
[----:B--2---:R-:W-:-:S05]  /*1230*/  IABS R21, R10 ;  /* 0x0000000a00157213 */ /* 0x004fca0000000000 */
[----:B------:R2:W-:Y:S04]  /*1240*/  STG.E desc[UR4][R18.64+-0x400], R21 ;  /* 0xfffc001512007986 */ /* 0x0005e8000c101904 */
[----:B0-----:R-:W3:Y:S02]  /*1250*/  LDG.E R8, desc[UR4][R16.64+-0x200] ;  /* 0xfffe000410087981 */ /* 0x001ee4000c1e1900 */
[----:B---3--:R-:W-:-:S05]  /*1260*/  IABS R9, R8 ;  /* 0x0000000800097213 */ /* 0x008fca0000000000 */
        /* <DEDUP_REMOVED lines=11> */
[----:B0-----:R-:W-:-:S05]  /*1320*/  IMAD.MOV.U32 R9, RZ, RZ, R8 ;  /* 0x000000ffff097224 */ /* 0x001fca00078e0008 */
[----:B------:R2:W-:Y:S04]  /*1330*/  STG.E desc[UR4][R18.64+0x400], R9 ;  /* 0x0004000912007986 */ /* 0x0005e8000c101904 */
[----:B------:R-:W3:Y:S01]  /*1340*/  LDG.E R8, desc[UR4][R16.64+0x600] ;  /* 0x0006000410087981 */ /* 0x000ee2000c1e1900 */
[----:B------:R-:W-:Y:S01]  /*1350*/  VIADD R14, R14, 0x10 ;  /* 0x000000100e0e7836 */ /* 0x000fe20000000000 */
[----:B------:R-:W-:Y:S01]  /*1360*/  IADD3 R13, P2, PT, R13, 0x2000, RZ ;  /* 0x000020000d0d7810 */ /* 0x000fe20007f5e0ff */
[----:B------:R-:W-:-:S03]  /*1370*/  VIADD R12, R12, 0x800 ;  /* 0x000008000c0c7836 */ /* 0x000fc60000000000 */
[----:B------:R-:W-:Y:S01]  /*1380*/  ISETP.NE.AND P1, PT, R14, RZ, PT ;  /* 0x000000ff0e00720c */ /* 0x000fe20003f25270 */
[----:B------:R-:W-:Y:S01]  /*1390*/  IMAD.X R15, RZ, RZ, R15, P2 ;  /* 0x000000ffff0f7224 */ /* 0x000fe200010e060f */
[----:B---3--:R-:W-:-:S05]  /*13a0*/  IABS R8, R8 ;  /* 0x0000000800087213 */ /* 0x008fca0000000000 */
[----:B-1----:R-:W-:-:S05]  /*13b0*/  IMAD.MOV.U32 R11, RZ, RZ, R8 ;  /* 0x000000ffff0b7224 */ /* 0x002fca00078e0008 */
[----:B------:R2:W-:Y:S01]  /*13c0*/  STG.E desc[UR4][R18.64+0x600], R11 ;  /* 0x0006000b12007986 */ /* 0x0005e2000c101904 */
[----:B------:R-:W-:Y:S05]  /*13d0*/  @P1 BRA `(.L_x_245) ;  /* 0xfffffff800dc1947 */ /* 0x000fea000383ffff */
.L_x_244:
[----:B------:R-:W-:Y:S05]  /*13e0*/  @!P0 EXIT ;  /* 0x000000000000894d */ /* 0x000fea0003800000 */
[----:B------:R-:W-:Y:S02]  /*13f0*/  ISETP.GE.U32.AND P0, PT, R20, 0x8, PT ;  /* 0x000000081400780c */ /* 0x000fe40003f06070 */
[----:B------:R-:W-:-:S04]  /*1400*/  LOP3.LUT R14, R0, 0x7, RZ, 0xc0, !PT ;  /* 0x00000007000e7812 */ /* 0x000fc800078ec0ff */
[----:B------:R-:W-:-:S07]  /*1410*/  ISETP.NE.AND P1, PT, R14, RZ, PT ;  /* 0x000000ff0e00720c */ /* 0x000fce0003f25270 */
[----:B------:R-:W-:Y:S06]  /*1420*/  @!P0 BRA `(.L_x_246) ;  /* 0x0000000000848947 */ /* 0x000fec0003800000 */
[----:B--2---:R-:W-:-:S04]  /*1430*/  IMAD R11, R6, 0x80, R7 ;  /* 0x00000080060b7824 */ /* 0x004fc800078e0207 */
[----:B------:R-:W-:-:S05]  /*1440*/  IMAD.WIDE R8, R11, 0x4, R4 ;  /* 0x000000040b087825 */ /* 0x000fca00078e0204 */
[----:B------:R-:W2:Y:S02]  /*1450*/  LDG.E R10, desc[UR4][R8.64] ;  /* 0x00000004080a7981 */ /* 0x000ea4000c1e1900 */
[----:B--2---:R-:W-:Y:S01]  /*1460*/  IABS R13, R10 ;  /* 0x0000000a000d7213 */ /* 0x004fe20000000000 */
[----:B------:R-:W-:-:S05]  /*1470*/  IMAD.WIDE R10, R11, 0x4, R2 ;  /* 0x000000040b0a7825 */ /* 0x000fca00078e0202 */
        /* <DEDUP_REMOVED lines=19> */
[----:B------:R-:W2:Y:S02]  /*15b0*/  LDG.E R12, desc[UR4][R8.64+0xc00] ;  /* 0x000c0004080c7981 */ /* 0x000ea4000c1e1900 */
[----:B--2---:R-:W-:-:S05]  /*15c0*/  IABS R12, R12 ;  /* 0x0000000c000c7213 */ /* 0x004fca0000000000 */
[----:B0-----:R-:W-:-:S05]  /*15d0*/  IMAD.MOV.U32 R13, RZ, RZ, R12 ;  /* 0x000000ffff0d7224 */ /* 0x001fca00078e000c */
[----:B------:R3:W-:Y:S04]  /*15e0*/  STG.E desc[UR4][R10.64+0xc00], R13 ;  /* 0x000c000d0a007986 */ /* 0x0007e8000c101904 */
[----:B------:R-:W2:Y:S01]  /*15f0*/  LDG.E R12, desc[UR4][R8.64+0xe00] ;  /* 0x000e0004080c7981 */ /* 0x000ea2000c1e1900 */
[----:B------:R-:W-:Y:S01]  /*1600*/  VIADD R6, R6, 0x8 ;  /* 0x0000000806067836 */ /* 0x000fe20000000000 */
[----:B--2---:R-:W-:-:S05]  /*1610*/  IABS R12, R12 ;  /* 0x0000000c000c7213 */ /* 0x004fca0000000000 */
[----:B-1----:R-:W-:-:S05]  /*1620*/  IMAD.MOV.U32 R15, RZ, RZ, R12 ;  /* 0x000000ffff0f7224 */ /* 0x002fca00078e000c */
[----:B------:R3:W-:Y:S02]  /*1630*/  STG.E desc[UR4][R10.64+0xe00], R15 ;  /* 0x000e000f0a007986 */ /* 0x0007e4000c101904 */
.L_x_246:
[----:B------:R-:W-:Y:S05]  /*1640*/  @!P1 EXIT ;  /* 0x000000000000994d */ /* 0x000fea0003800000 */
[----:B------:R-:W-:Y:S02]  /*1650*/  ISETP.GE.U32.AND P0, PT, R14, 0x4, PT ;  /* 0x000000040e00780c */ /* 0x000fe40003f06070 */
[----:B------:R-:W-:-:S04]  /*1660*/  LOP3.LUT R12, R0, 0x3, RZ, 0xc0, !PT ;  /* 0x00000003000c7812 */ /* 0x000fc800078ec0ff */
[----:B------:R-:W-:-:S07]  /*1670*/  ISETP.NE.AND P1, PT, R12, RZ, PT ;  /* 0x000000ff0c00720c */ /* 0x000fce0003f25270 */
[----:B------:R-:W-:Y:S06]  /*1680*/  @!P0 BRA `(.L_x_247) ;  /* 0x0000000000448947 */ /* 0x000fec0003800000 */
[----:B--23--:R-:W-:-:S04]  /*1690*/  IMAD R11, R6, 0x80, R7 ;  /* 0x00000080060b7824 */ /* 0x00cfc800078e0207 */
[----:B------:R-:W-:-:S05]  /*16a0*/  IMAD.WIDE R8, R11, 0x4, R4 ;  /* 0x000000040b087825 */ /* 0x000fca00078e0204 */
[----:B------:R-:W2:Y:S01]  /*16b0*/  LDG.E R0, desc[UR4][R8.64] ;  /* 0x0000000408007981 */ /* 0x000ea2000c1e1900 */
[----:B------:R-:W-:Y:S01]  /*16c0*/  IMAD.WIDE R10, R11, 0x4, R2 ;  /* 0x000000040b0a7825 */ /* 0x000fe200078e0202 */
[----:B--2---:R-:W-:-:S05]  /*16d0*/  IABS R13, R0 ;  /* 0x00000000000d7213 */ /* 0x004fca0000000000 */
[----:B------:R0:W-:Y:S04]  /*16e0*/  STG.E desc[UR4][R10.64], R13 ;  /* 0x0000000d0a007986 */ /* 0x0001e8000c101904 */
[----:B------:R-:W2:Y:S02]  /*16f0*/  LDG.E R0, desc[UR4][R8.64+0x200] ;  /* 0x0002000408007981 */ /* 0x000ea4000c1e1900 */
[----:B--2---:R-:W-:-:S05]  /*1700*/  IABS R15, R0 ;  /* 0x00000000000f7213 */ /* 0x004fca0000000000 */
[----:B------:R1:W-:Y:S04]  /*1710*/  STG.E desc[UR4][R10.64+0x200], R15 ;  /* 0x0002000f0a007986 */ /* 0x0003e8000c101904 */
[----:B------:R-:W2:Y:S02]  /*1720*/  LDG.E R0, desc[UR4][R8.64+0x400] ;  /* 0x0004000408007981 */ /* 0x000ea4000c1e1900 */
[----:B--2---:R-:W-:-:S05]  /*1730*/  IABS R17, R0 ;  /* 0x0000000000117213 */ /* 0x004fca0000000000 */
[----:B------:R1:W-:Y:S04]  /*1740*/  STG.E desc[UR4][R10.64+0x400], R17 ;  /* 0x000400110a007986 */ /* 0x0003e8000c101904 */
[----:B------:R-:W2:Y:S01]  /*1750*/  LDG.E R0, desc[UR4][R8.64+0x600] ;  /* 0x0006000408007981 */ /* 0x000ea2000c1e1900 */
[----:B------:R-:W-:Y:S01]  /*1760*/  VIADD R6, R6, 0x4 ;  /* 0x0000000406067836 */ /* 0x000fe20000000000 */
[----:B--2---:R-:W-:-:S05]  /*1770*/  IABS R0, R0 ;  /* 0x0000000000007213 */ /* 0x004fca0000000000 */
[----:B0-----:R-:W-:-:S05]  /*1780*/  IMAD.MOV.U32 R13, RZ, RZ, R0 ;  /* 0x000000ffff0d7224 */ /* 0x001fca00078e0000 */
[----:B------:R1:W-:Y:S02]  /*1790*/  STG.E desc[UR4][R10.64+0x600], R13 ;  /* 0x0006000d0a007986 */ /* 0x0003e4000c101904 */
.L_x_247:
[----:B------:R-:W-:Y:S05]  /*17a0*/  @!P1 EXIT ;  /* 0x000000000000994d */ /* 0x000fea0003800000 */
[----:B-123--:R-:W-:Y:S02]  /*17b0*/  IMAD R11, R6, 0x80, R7 ;  /* 0x00000080060b7824 */ /* 0x00efe400078e0207 */
[----:B------:R-:W-:-:S07]  /*17c0*/  IMAD.MOV R0, RZ, RZ, -R12 ;  /* 0x000000ffff007224 */ /* 0x000fce00078e0a0c */
.L_x_248:
[----:B------:R-:W-:-:S06]  /*17d0*/  IMAD.WIDE R8, R11, 0x4, R4 ;  /* 0x000000040b087825 */ /* 0x000fcc00078e0204 */
[----:B------:R-:W2:Y:S01]  /*17e0*/  LDG.E R8, desc[UR4][R8.64] ;  /* 0x0000000408087981 */ /* 0x000ea2000c1e1900 */
[----:B------:R-:W-:Y:S02]  /*17f0*/  VIADD R0, R0, 0x1 ;  /* 0x0000000100007836 */ /* 0x000fe40000000000 */
[----:B0-----:R-:W-:-:S03]  /*1800*/  IMAD.WIDE R6, R11, 0x4, R2 ;  /* 0x000000040b067825 */ /* 0x001fc600078e0202 */
[----:B------:R-:W-:Y:S02]  /*1810*/  ISETP.NE.AND P0, PT, R0, RZ, PT ;  /* 0x000000ff0000720c */ /* 0x000fe40003f05270 */
[----:B--2---:R-:W-:-:S05]  /*1820*/  IABS R13, R8 ;  /* 0x00000008000d7213 */ /* 0x004fca0000000000 */
[----:B------:R0:W-:Y:S06]  /*1830*/  STG.E desc[UR4][R6.64], R13 ;  /* 0x0000000d06007986 */ /* 0x0001ec000c101904 */
[----:B------:R-:W-:Y:S05]  /*1840*/  @!P0 EXIT ;  /* 0x000000000000894d */ /* 0x000fea0003800000 */
[----:B------:R-:W-:Y:S01]  /*1850*/  VIADD R11, R11, 0x80 ;  /* 0x000000800b0b7836 */ /* 0x000fe20000000000 */
[----:B------:R-:W-:Y:S06]  /*1860*/  BRA `(.L_x_248) ;  /* 0xfffffffc00d87947 */ /* 0x000fec000383ffff */
.L_x_249:
        /* <DEDUP_REMOVED lines=9> */
.L_x_462:


//--------------------- .text._ZN3cub18CUB_300001_SM_10006detail9transform16transform_kernelINS2_10policy_hubILb1EN4cuda3std3__45tupleIJN6thrust24THRUST_300001_SM_1000_NS6detail15normal_iteratorINSA_10device_ptrIiEEEEEEEE10policy1000Ei15AbsoluteFunctorSF_JPiEEEvT0_iT1_T2_DpNS2_10kernel_argIT3_EE --------------------------
	.section	.text._ZN3cub18CUB_300001_SM_10006detail9transform16transform_kernelINS2_10policy_hubILb1EN4cuda3std3__45tupleIJN6thrust24THRUST_300001_SM_1000_NS6detail15normal_iteratorINSA_10device_ptrIiEEEEEEEE10policy1000Ei15AbsoluteFunctorSF_JPiEEEvT0_iT1_T2_DpNS2_10kernel_argIT3_EE,"ax",@progbits
	.align	128
        .global         _ZN3cub18CUB_300001_SM_10006detail9transform16transform_kernelINS2_10policy_hubILb1EN4cuda3std3__45tupleIJN6thrust24THRUST_300001_SM_1000_NS6detail15normal_iteratorINSA_10device_ptrIiEEEEEEEE10policy1000Ei15AbsoluteFunctorSF_JPiEEEvT0_iT1_T2_DpNS2_10kernel_argIT3_EE
        .type           _ZN3cub18CUB_300001_SM_10006detail9transform16transform_kernelINS2_10policy_hubILb1EN4cuda3std3__45tupleIJN6thrust24THRUST_300001_SM_1000_NS6detail15normal_iteratorINSA_10device_ptrIiEEEEEEEE10policy1000Ei15AbsoluteFunctorSF_JPiEEEvT0_iT1_T2_DpNS2_10kernel_argIT3_EE,@function
        .size           _ZN3cub18CUB_300001_SM_10006detail9transform16transform_kernelINS2_10policy_hubILb1EN4cuda3std3__45tupleIJN6thrust24THRUST_300001_SM_1000_NS6detail15normal_iteratorINSA_10device_ptrIiEEEEEEEE10policy1000Ei15AbsoluteFunctorSF_JPiEEEvT0_iT1_T2_DpNS2_10kernel_argIT3_EE,(.L_x_463 - _ZN3cub18CUB_300001_SM_10006detail9transform16transform_kernelINS2_10policy_hubILb1EN4cuda3std3__45tupleIJN6thrust24THRUST_300001_SM_1000_NS6detail15normal_iteratorINSA_10device_ptrIiEEEEEEEE10policy1000Ei15AbsoluteFunctorSF_JPiEEEvT0_iT1_T2_DpNS2_10kernel_argIT3_EE)
        .other          _ZN3cub18CUB_300001_SM_10006detail9transform16transform_kernelINS2_10policy_hubILb1EN4cuda3std3__45tupleIJN6thrust24THRUST_300001_SM_1000_NS6detail15normal_iteratorINSA_10device_ptrIiEEEEEEEE10policy1000Ei15AbsoluteFunctorSF_JPiEEEvT0_iT1_T2_DpNS2_10kernel_argIT3_EE,@"STO_CUDA_ENTRY STV_DEFAULT"
_ZN3cub18CUB_300001_SM_10006detail9transform16transform_kernelINS2_10policy_hubILb1EN4cuda3std3__45tupleIJN6thrust24THRUST_300001_SM_1000_NS6detail15normal_iteratorINSA_10device_ptrIiEEEEEEEE10policy1000Ei15AbsoluteFunctorSF_JPiEEEvT0_iT1_T2_DpNS2_10kernel_argIT3_EE:
.text._ZN3cub18CUB_300001_SM_10006detail9transform16transform_kernelINS2_10policy_hubILb1EN4cuda3std3__45tupleIJN6thrust24THRUST_300001_SM_1000_NS6detail15normal_iteratorINSA_10device_ptrIiEEEEEEEE10policy1000Ei15AbsoluteFunctorSF_JPiEEEvT0_iT1_T2_DpNS2_10kernel_argIT3_EE:
[----:B------:R-:W-:Y:S08]  /*0000*/  LDC R1, c[0x0][0x37c] ;  /* 0x0000df00ff017b82 */ /* 0x000ff00000000800 */
[----:B------:R-:W0:Y:S01]  /*0010*/  LDC.64 R8, c[0x0][0x380] ;  /* 0x0000e000ff087b82 */ /* 0x000e220000000a00 */
[----:B------:R-:W1:Y:S01]  /*0020*/  S2R R0, SR_TID.X ;  /* 0x0000000000007919 */ /* 0x000e620000002100 */
[----:B------:R-:W2:Y:S01]  /*0030*/  LDCU.64 UR6, c[0x0][0x358] ;  /* 0x00006b00ff0677ac */ /* 0x000ea20008000a00 */
[----:B------:R-:W-:Y:S05]  /*0040*/  BSSY.RECONVERGENT B0, `(.L_x_250) ;  /* 0x0000016000007945 */ /* 0x000fea0003800200 */
[----:B------:R-:W3:Y:S08]  /*0050*/  S2UR UR4, SR_CTAID.X ;  /* 0x00000000000479c3 */ /* 0x000ef00000002500 */
[----:B------:R-:W4:Y:S01]  /*0060*/  LDC.64 R2, c[0x0][0x398] ;  /* 0x0000e600ff027b82 */ /* 0x000f220000000a00 */
[----:B0-----:R-:W-:-:S07]  /*0070*/  IMAD.SHL.U32 R7, R9, 0x80, RZ ;  /* 0x0000008009077824 */ /* 0x001fce00078e00ff */
[----:B------:R-:W0:Y:S01]  /*0080*/  LDC.64 R4, c[0x0][0x390] ;  /* 0x0000e400ff047b82 */ /* 0x000e220000000a00 */
[----:B---3--:R-:W-:Y:S02]  /*0090*/  IMAD R13, R7, UR4, RZ ;  /* 0x00000004070d7c24 */ /* 0x008fe4000f8e02ff */
[----:B-1----:R-:W-:Y:S02]  /*00a0*/  IMAD.SHL.U32 R15, R0, 0x80, RZ ;  /* 0x00000080000f7824 */ /* 0x002fe400078e00ff */
[----:B------:R-:W-:-:S05]  /*00b0*/  IMAD.IADD R8, R8, 0x1, -R13 ;  /* 0x0000000108087824 */ /* 0x000fca00078e0a0d */
[CC--:B------:R-:W-:Y:S02]  /*00c0*/  VIMNMX R6, PT, PT, R7.reuse, R8.reuse, PT ;  /* 0x0000000807067248 */ /* 0x0c0fe40003fe0100 */
[----:B------:R-:W-:-:S03]  /*00d0*/  ISETP.GT.AND P0, PT, R7, R8, PT ;  /* 0x000000080700720c */ /* 0x000fc60003f04270 */
[----:B------:R-:W-:-:S05]  /*00e0*/  IMAD.SHL.U32 R12, R6, 0x4, RZ ;  /* 0x00000004060c7824 */ /* 0x000fca00078e00ff */
[----:B------:R-:W-:-:S13]  /*00f0*/  ISETP.GE.AND P1, PT, R15, R12, PT ;  /* 0x0000000c0f00720c */ /* 0x000fda0003f26270 */
[----:B--2-4-:R-:W-:Y:S05]  /*0100*/  @P1 BRA `(.L_x_251) ;  /* 0x0000000000241947 */ /* 0x014fea0003800000 */
[----:B------:R-:W1:Y:S02]  /*0110*/  LDC.64 R10, c[0x0][0x398] ;  /* 0x0000e600ff0a7b82 */ /* 0x000e640000000a00 */
[----:B-1----:R-:W-:-:S04]  /*0120*/  IMAD.WIDE.U32 R10, R0, 0x80, R10 ;  /* 0x00000080000a7825 */ /* 0x002fc800078e000a */
[----:B------:R-:W-:-:S07]  /*0130*/  IMAD.WIDE R10, R13, 0x4, R10 ;  /* 0x000000040d0a7825 */ /* 0x000fce00078e020a */
.L_x_252:
[----:B------:R-:W-:Y:S01]  /*0140*/  VIADD R15, R15, 0x4000 ;  /* 0x000040000f0f7836 */ /* 0x000fe20000000000 */
[----:B------:R1:W-:Y:S04]  /*0150*/  CCTL.E.PF2 [R10] ;  /* 0x000000000a00798f */ /* 0x0003e80000800100 */
[----:B------:R-:W-:Y:S02]  /*0160*/  ISETP.GE.AND P1, PT, R15, R12, PT ;  /* 0x0000000c0f00720c */ /* 0x000fe40003f26270 */
[----:B-1----:R-:W-:-:S05]  /*0170*/  IADD3 R10, P2, PT, R10, 0x4000, RZ ;  /* 0x000040000a0a7810 */ /* 0x002fca0007f5e0ff */
[----:B------:R-:W-:-:S06]  /*0180*/  IMAD.X R11, RZ, RZ, R11, P2 ;  /* 0x000000ffff0b7224 */ /* 0x000fcc00010e060b */
[----:B------:R-:W-:Y:S05]  /*0190*/  @!P1 BRA `(.L_x_252) ;  /* 0xfffffffc00e89947 */ /* 0x000fea000383ffff */
.L_x_251:
[----:B------:R-:W-:Y:S05]  /*01a0*/  BSYNC.RECONVERGENT B0 ;  /* 0x0000000000007941 */ /* 0x000fea0003800200 */
.L_x_250:
[----:B------:R-:W-:-:S04]  /*01b0*/  IMAD.WIDE R2, R13, 0x4, R2 ;  /* 0x000000040d027825 */ /* 0x000fc800078e0202 */
[----:B0-----:R-:W-:Y:S01]  /*01c0*/  IMAD.WIDE R4, R13, 0x4, R4 ;  /* 0x000000040d047825 */ /* 0x001fe200078e0204 */
[----:B------:R-:W-:Y:S06]  /*01d0*/  @P0 BRA `(.L_x_253) ;  /* 0x0000000800740947 */ /* 0x000fec0003800000 */
        /* <DEDUP_REMOVED lines=12> */
.L_x_255:
        /* <DEDUP_REMOVED lines=16> */
[----:B------:R-:W-:Y:S04]  /*03a0*/  STG.E desc[UR6][R8.64+-0xa00], R17 ;  /* 0xfff6001108007986 */ /* 0x000fe8000c101906 */
        /* <DEDUP_REMOVED lines=10> */
[----:B------:R2:W-:Y:S04]  /*0450*/  STG.E desc[UR6][R8.64+-0x400], R23 ;  /* 0xfffc001708007986 */ /* 0x0005e8000c101906 */
[----:B------:R-:W3:Y:S01]  /*0460*/  LDG.E R14, desc[UR6][R10.64+-0x200] ;  /* 0xfffe00060a0e7981 */ /* 0x000ee2000c1e1900 */
[----:B------:R-:W-:Y:S02]  /*0470*/  IMAD.MOV.U32 R18, RZ, RZ, 0x600 ;  /* 0x00000600ff127424 */ /* 0x000fe400078e00ff */
[----:B0-----:R-:W-:Y:S01]  /*0480*/  IMAD.MOV.U32 R19, RZ, RZ, 0x0 ;  /* 0x00000000ff137424 */ /* 0x001fe200078e00ff */
[----:B---3--:R-:W-:-:S05]  /*0490*/  IABS R25, R14 ;  /* 0x0000000e00197213 */ /* 0x008fca0000000000 */
[----:B------:R-:W-:Y:S04]  /*04a0*/  STG.E desc[UR6][R8.64+-0x200], R25 ;  /* 0xfffe001908007986 */ /* 0x000fe8000c101906 */
[----:B------:R-:W1:Y:S01]  /*04b0*/  LDG.E R14, desc[UR6][R10.64] ;  /* 0x000000060a0e7981 */ /* 0x000e62000c1e1900 */
[----:B------:R-:W-:-:S03]  /*04c0*/  IMAD.WIDE R18, R6, 0x4, R18 ;  /* 0x0000000406127825 */ /* 0x000fc600078e0212 */
[----:B------:R-:W-:-:S05]  /*04d0*/  IADD3 R16, P1, PT, R2, R18, RZ ;  /* 0x0000001202107210 */ /* 0x000fca0007f3e0ff */
[----:B------:R-:W-:Y:S01]  /*04e0*/  IMAD.X R17, R3, 0x1, R19, P1 ;  /* 0x0000000103117824 */ /* 0x000fe200008e0613 */
[----:B-1----:R-:W-:-:S05]  /*04f0*/  IABS R21, R14 ;  /* 0x0000000e00157213 */ /* 0x002fca0000000000 */
[----:B------:R0:W-:Y:S04]  /*0500*/  STG.E desc[UR6][R8.64], R21 ;  /* 0x0000001508007986 */ /* 0x0001e8000c101906 */
[----:B------:R-:W3:Y:S01]  /*0510*/  LDG.E R14, desc[UR6][R16.64+-0x600] ;  /* 0xfffa0006100e7981 */ /* 0x000ee2000c1e1900 */
[----:B------:R-:W-:-:S05]  /*0520*/  IADD3 R18, P1, PT, R4, R18, RZ ;  /* 0x0000001204127210 */ /* 0x000fca0007f3e0ff */
[----:B------:R-:W-:Y:S01]  /*0530*/  IMAD.X R19, R5, 0x1, R19, P1 ;  /* 0x0000000105137824 */ /* 0x000fe200008e0613 */
[----:B---3--:R-:W-:-:S05]  /*0540*/  IABS R11, R14 ;  /* 0x0000000e000b7213 */ /* 0x008fca0000000000 */
[----:B------:R1:W-:Y:S04]  /*0550*/  STG.E desc[UR6][R18.64+-0x600], R11 ;  /* 0xfffa000b12007986 */ /* 0x0003e8000c101906 */
[----:B------:R-:W2:Y:S02]  /*0560*/  LDG.E R10, desc[UR6][R16.64+-0x400] ;  /* 0xfffc0006100a7981 */ /* 0x000ea4000c1e1900 */
[----:B--2---:R-:W-:-:S05]  /*0570*/  IABS R23, R10 ;  /* 0x0000000a00177213 */ /* 0x004fca0000000000 */
[----:B------:R-:W-:Y:S04]  /*0580*/  STG.E desc[UR6][R18.64+-0x400], R23 ;  /* 0xfffc001712007986 */ /* 0x000fe8000c101906 */
[----:B0-----:R-:W2:Y:S02]  /*0590*/  LDG.E R8, desc[UR6][R16.64+-0x200] ;  /* 0xfffe000610087981 */ /* 0x001ea4000c1e1900 */
[----:B--2---:R-:W-:-:S05]  /*05a0*/  IABS R9, R8 ;  /* 0x0000000800097213 */ /* 0x004fca0000000000 */
[----:B------:R0:W-:Y:S04]  /*05b0*/  STG.E desc[UR6][R18.64+-0x200], R9 ;  /* 0xfffe000912007986 */ /* 0x0001e8000c101906 */
[----:B------:R-:W2:Y:S02]  /*05c0*/  LDG.E R8, desc[UR6][R16.64] ;  /* 0x0000000610087981 */ /* 0x000ea4000c1e1900 */
[----:B--2---:R-:W-:-:S05]  /*05d0*/  IABS R8, R8 ;  /* 0x0000000800087213 */ /* 0x004fca0000000000 */
[----:B-1----:R-:W-:-:S05]  /*05e0*/  IMAD.MOV.U32 R11, RZ, RZ, R8 ;  /* 0x000000ffff0b7224 */ /* 0x002fca00078e0008 */
        /* <DEDUP_REMOVED lines=18> */
.L_x_254:
[----:B------:R-:W-:Y:S05]  /*0710*/  @!P0 EXIT ;  /* 0x000000000000894d */ /* 0x000fea0003800000 */
[----:B------:R-:W0:Y:S01]  /*0720*/  LDCU UR4, c[0x0][0x384] ;  /* 0x00007080ff0477ac */ /* 0x000e220008000800 */
[----:B------:R-:W-:Y:S01]  /*0730*/  ISETP.GE.U32.AND P0, PT, R20, 0x8, PT ;  /* 0x000000081400780c */ /* 0x000fe20003f06070 */
[----:B0-----:R-:W-:-:S06]  /*0740*/  ULOP3.LUT UR5, UR4, 0x7, URZ, 0xc0, !UPT ;  /* 0x0000000704057892 */ /* 0x001fcc000f8ec0ff */
[----:B------:R-:W-:-:S06]  /*0750*/  ISETP.NE.AND P1, PT, RZ, UR5, PT ;  /* 0x00000005ff007c0c */ /* 0x000fcc000bf25270 */
[----:B------:R-:W-:Y:S07]  /*0760*/  @!P0 BRA `(.L_x_256) ;  /* 0x0000000000848947 */ /* 0x000fee0003800000 */
[----:B--2---:R-:W-:-:S04]  /*0770*/  IMAD R11, R7, 0x80, R0 ;  /* 0x00000080070b7824 */ /* 0x004fc800078e0200 */
        /* <DEDUP_REMOVED lines=32> */
.L_x_256:
[----:B------:R-:W-:Y:S05]  /*0980*/  @!P1 EXIT ;  /* 0x000000000000994d */ /* 0x000fea0003800000 */
[----:B------:R-:W-:Y:S02]  /*0990*/  UISETP.GE.U32.AND UP0, UPT, UR5, 0x4, UPT ;  /* 0x000000040500788c */ /* 0x000fe4000bf06070 */
[----:B------:R-:W-:-:S06]  /*09a0*/  ULOP3.LUT UR4, UR4, 0x3, URZ, 0xc0, !UPT ;  /* 0x0000000304047892 */ /* 0x000fcc000f8ec0ff */
[----:B------:R-:W-:Y:S01]  /*09b0*/  ISETP.NE.AND P0, PT, RZ, UR4, PT ;  /* 0x00000004ff007c0c */ /* 0x000fe2000bf05270 */
[----:B------:R-:W-:-:S12]  /*09c0*/  BRA.U !UP0, `(.L_x_257) ;  /* 0x0000000108447547 */ /* 0x000fd8000b800000 */
[----:B--2---:R-:W-:-:S04]  /*09d0*/  IMAD R9, R7, 0x80, R0 ;  /* 0x0000008007097824 */ /* 0x004fc800078e0200 */
[----:B---3--:R-:W-:-:S05]  /*09e0*/  IMAD.WIDE R10, R9, 0x4, R2 ;  /* 0x00000004090a7825 */ /* 0x008fca00078e0202 */
        /* <DEDUP_REMOVED lines=15> */
.L_x_257:
[----:B------:R-:W-:Y:S05]  /*0ae0*/  @!P0 EXIT ;  /* 0x000000000000894d */ /* 0x000fea0003800000 */
[----:B--23--:R-:W-:Y:S01]  /*0af0*/  IMAD R11, R7, 0x80, R0 ;  /* 0x00000080070b7824 */ /* 0x00cfe200078e0200 */
[----:B------:R-:W-:-:S12]  /*0b00*/  UIADD3 UR4, UPT, UPT, -UR4, URZ, URZ ;  /* 0x000000ff04047290 */ /* 0x000fd8000fffe1ff */
.L_x_258:
[----:B-1----:R-:W-:-:S06]  /*0b10*/  IMAD.WIDE R8, R11, 0x4, R2 ;  /* 0x000000040b087825 */ /* 0x002fcc00078e0202 */
[----:B------:R-:W2:Y:S01]  /*0b20*/  LDG.E R8, desc[UR6][R8.64] ;  /* 0x0000000608087981 */ /* 0x000ea2000c1e1900 */
[----:B0-----:R-:W-:Y:S01]  /*0b30*/  IMAD.WIDE R6, R11, 0x4, R4 ;  /* 0x000000040b067825 */ /* 0x001fe200078e0204 */
[----:B------:R-:W-:-:S03]  /*0b40*/  UIADD3 UR4, UPT, UPT, UR4, 0x1, URZ ;  /* 0x0000000104047890 */ /* 0x000fc6000fffe0ff */
[----:B------:R-:W-:Y:S01]  /*0b50*/  VIADD R11, R11, 0x80 ;  /* 0x000000800b0b7836 */ /* 0x000fe20000000000 */
[----:B------:R-:W-:Y:S01]  /*0b60*/  UISETP.NE.AND UP0, UPT, UR4, URZ, UPT ;  /* 0x000000ff0400728c */ /* 0x000fe2000bf05270 */
[----:B--2---:R-:W-:-:S05]  /*0b70*/  IABS R13, R8 ;  /* 0x00000008000d7213 */ /* 0x004fca0000000000 */
[----:B------:R0:W-:Y:S03]  /*0b80*/  STG.E desc[UR6][R6.64], R13 ;  /* 0x0000000d06007986 */ /* 0x0001e6000c101906 */
[----:B------:R-:W-:Y:S05]  /*0b90*/  BRA.U UP0, `(.L_x_258) ;  /* 0xfffffffd00dc7547 */ /* 0x000fea000b83ffff */
[----:B------:R-:W-:Y:S05]  /*0ba0*/  EXIT ;  /* 0x000000000000794d */ /* 0x000fea0003800000 */
.L_x_253:
[----:B------:R-:W-:-:S13]  /*0bb0*/  ISETP.GE.AND P0, PT, R9, 0x1, PT ;  /* 0x000000010900780c */ /* 0x000fda0003f06270 */
[----:B------:R-:W-:Y:S05]  /*0bc0*/  @!P0 EXIT ;  /* 0x000000000000894d */ /* 0x000fea0003800000 */
[C---:B------:R-:W-:Y:S01]  /*0bd0*/  ISETP.GE.U32.AND P0, PT, R9.reuse, 0x8, PT ;  /* 0x000000080900780c */ /* 0x040fe20003f06070 */
[----:B------:R-:W-:Y:S01]  /*0be0*/  IMAD.MOV.U32 R7, RZ, RZ, RZ ;  /* 0x000000ffff077224 */ /* 0x000fe200078e00ff */
[----:B------:R-:W-:-:S11]  /*0bf0*/  LOP3.LUT R18, R9, 0x7, RZ, 0xc0, !PT ;  /* 0x0000000709127812 */ /* 0x000fd600078ec0ff */
[----:B------:R-:W-:Y:S05]  /*0c00*/  @!P0 BRA `(.L_x_259) ;  /* 0x0000000000d88947 */ /* 0x000fea0003800000 */
[----:B------:R-:W-:Y:S01]  /*0c10*/  LOP3.LUT R7, R9, 0x7ffffff8, RZ, 0xc0, !PT ;  /* 0x7ffffff809077812 */ /* 0x000fe200078ec0ff */
[----:B------:R-:W-:-:S07]  /*0c20*/  IMAD.MOV.U32 R12, RZ, RZ, RZ ;  /* 0x000000ffff0c7224 */ /* 0x000fce00078e00ff */
.L_x_262:
[----:B0-----:R-:W-:-:S05]  /*0c30*/  IMAD R13, R12, 0x80, R0 ;  /* 0x000000800c0d7824 */ /* 0x001fca00078e0200 */
        /* <DEDUP_REMOVED lines=14> */
[----:B------:R1:W-:Y:S06]  /*0d20*/  @!P1 STG.E desc[UR6][R10.64], R19 ;  /* 0x000000130a009986 */ /* 0x0003ec000c101906 */
        /* <DEDUP_REMOVED lines=34> */
.L_x_261:
[----:B------:R-:W-:Y:S05]  /*0f50*/  BSYNC.RECONVERGENT B0 ;  /* 0x0000000000007941 */ /* 0x000fea0003800200 */
.L_x_260:
[----:B------:R-:W-:Y:S05]  /*0f60*/  @P1 BRA `(.L_x_262) ;  /* 0xfffffffc00301947 */ /* 0x000fea000383ffff */
.L_x_259:
[----:B------:R-:W-:-:S13]  /*0f70*/  ISETP.NE.AND P0, PT, R18, RZ, PT ;  /* 0x000000ff1200720c */ /* 0x000fda0003f05270 */
[----:B------:R-:W-:Y:S05]  /*0f80*/  @!P0 EXIT ;  /* 0x000000000000894d */ /* 0x000fea0003800000 */
[----:B------:R-:W1:Y:S01]  /*0f90*/  LDC R8, c[0x0][0x384] ;  /* 0x0000e100ff087b82 */ /* 0x000e620000000800 */
[----:B------:R-:W-:Y:S02]  /*0fa0*/  ISETP.GE.U32.AND P1, PT, R18, 0x4, PT ;  /* 0x000000041200780c */ /* 0x000fe40003f26070 */
[----:B-1----:R-:W-:-:S04]  /*0fb0*/  LOP3.LUT R9, R8, 0x3, RZ, 0xc0, !PT ;  /* 0x0000000308097812 */ /* 0x002fc800078ec0ff */
[----:B------:R-:W-:-:S07]  /*0fc0*/  ISETP.NE.AND P0, PT, R9, RZ, PT ;  /* 0x000000ff0900720c */ /* 0x000fce0003f05270 */
[----:B------:R-:W-:Y:S06]  /*0fd0*/  @!P1 BRA `(.L_x_263) ;  /* 0x0000000000749947 */ /* 0x000fec0003800000 */
[----:B------:R-:W-:-:S05]  /*0fe0*/  IMAD R23, R7, 0x80, R0 ;  /* 0x0000008007177824 */ /* 0x000fca00078e0200 */
[----:B------:R-:W-:-:S13]  /*0ff0*/  ISETP.GE.AND P2, PT, R23, R6, PT ;  /* 0x000000061700720c */ /* 0x000fda0003f46270 */
[----:B0-----:R-:W-:-:S06]  /*1000*/  @!P2 IMAD.WIDE R10, R23, 0x4, R2 ;  /* 0x00000004170aa825 */ /* 0x001fcc00078e0202 */
        /* <DEDUP_REMOVED lines=21> */
[----:B------:R-:W3:Y:S01]  /*1160*/  @!P1 LDG.E R14, desc[UR6][R14.64] ;  /* 0x000000060e0e9981 */ /* 0x000ee2000c1e1900 */
[----:B-1----:R-:W-:-:S04]  /*1170*/  @!P1 IMAD.WIDE R10, R23, 0x4, R4 ;  /* 0x00000004170a9825 */ /* 0x002fc800078e0204 */
[----:B------:R-:W-:Y:S01]  /*1180*/  VIADD R7, R7, 0x4 ;  /* 0x0000000407077836 */ /* 0x000fe20000000000 */
[----:B---3--:R-:W-:-:S05]  /*1190*/  @!P1 IABS R17, R14 ;  /* 0x0000000e00119213 */ /* 0x008fca0000000000 */
[----:B------:R2:W-:Y:S02]  /*11a0*/  @!P1 STG.E desc[UR6][R10.64], R17 ;  /* 0x000000110a009986 */ /* 0x0005e4000c101906 */
.L_x_263:
[----:B------:R-:W-:Y:S05]  /*11b0*/  @!P0 EXIT ;  /* 0x000000000000894d */ /* 0x000fea0003800000 */
[----:B------:R-:W-:Y:S02]  /*11c0*/  ISETP.NE.AND P1, PT, R9, 0x1, PT ;  /* 0x000000010900780c */ /* 0x000fe40003f25270 */
[----:B------:R-:W-:-:S04]  /*11d0*/  LOP3.LUT R8, R8, 0x1, RZ, 0xc0, !PT ;  /* 0x0000000108087812 */ /* 0x000fc800078ec0ff */
[----:B------:R-:W-:-:S07]  /*11e0*/  ISETP.NE.U32.AND P0, PT, R8, 0x1, PT ;  /* 0x000000010800780c */ /* 0x000fce0003f05070 */
[----:B------:R-:W-:Y:S06]  /*11f0*/  @!P1 BRA `(.L_x_264) ;  /* 0x00000000003c9947 */ /* 0x000fec0003800000 */
[----:B0-2---:R-:W-:-:S05]  /*1200*/  IMAD R11, R7, 0x80, R0 ;  /* 0x00000080070b7824 */ /* 0x005fca00078e0200 */
        /* <DEDUP_REMOVED lines=14> */
.L_x_264:
[----:B------:R-:W-:Y:S05]  /*12f0*/  @P0 EXIT ;  /* 0x000000000000094d */ /* 0x000fea0003800000 */
[----:B------:R-:W-:-:S05]  /*1300*/  IMAD R7, R7, 0x80, R0 ;  /* 0x0000008007077824 */ /* 0x000fca00078e0200 */
[----:B------:R-:W-:-:S13]  /*1310*/  ISETP.GE.AND P0, PT, R7, R6, PT ;  /* 0x000000060700720c */ /* 0x000fda0003f06270 */
[----:B------:R-:W-:Y:S05]  /*1320*/  @P0 EXIT ;  /* 0x000000000000094d */ /* 0x000fea0003800000 */
[----:B------:R-:W-:-:S06]  /*1330*/  IMAD.WIDE R2, R7, 0x4, R2 ;  /* 0x0000000407027825 */ /* 0x000fcc00078e0202 */
[----:B------:R-:W3:Y:S01]  /*1340*/  LDG.E R2, desc[UR6][R2.64] ;  /* 0x0000000602027981 */ /* 0x000ee2000c1e1900 */
[----:B------:R-:W-:Y:S01]  /*1350*/  IMAD.WIDE R4, R7, 0x4, R4 ;  /* 0x0000000407047825 */ /* 0x000fe200078e0204 */
[----:B---3--:R-:W-:-:S05]  /*1360*/  IABS R0, R2 ;  /* 0x0000000200007213 */ /* 0x008fca0000000000 */
[----:B------:R-:W-:-:S05]  /*1370*/  IMAD.MOV.U32 R7, RZ, RZ, R0 ;  /* 0x000000ffff077224 */ /* 0x000fca00078e0000 */
[----:B------:R-:W-:Y:S01]  /*1380*/  STG.E desc[UR6][R4.64], R7 ;  /* 0x0000000704007986 */ /* 0x000fe2000c101906 */
[----:B------:R-:W-:Y:S05]  /*1390*/  EXIT ;  /* 0x000000000000794d */ /* 0x000fea0003800000 */
.L_x_265:
        /* <DEDUP_REMOVED lines=14> */
.L_x_463:


//--------------------- .text._ZN3cub18CUB_300001_SM_10006detail8for_each13static_kernelINS2_12policy_hub_t12policy_500_tEmN6thrust24THRUST_300001_SM_1000_NS8cuda_cub20__uninitialized_fill7functorINS7_10device_ptrIiEEiEEEEvT0_T1_ --------------------------
	.section	.text._ZN3cub18CUB_300001_SM_10006detail8for_each13static_kernelINS2_12policy_hub_t12policy_500_tEmN6thrust24THRUST_300001_SM_1000_NS8cuda_cub20__uninitialized_fill7functorINS7_10device_ptrIiEEiEEEEvT0_T1_,"ax",@progbits
	.align	128
        .global         _ZN3cub18CUB_300001_SM_10006detail8for_each13static_kernelINS2_12policy_hub_t12policy_500_tEmN6thrust24THRUST_300001_SM_1000_NS8cuda_cub20__uninitialized_fill7functorINS7_10device_ptrIiEEiEEEEvT0_T1_
        .type           _ZN3cub18CUB_300001_SM_10006detail8for_each13static_kernelINS2_12policy_hub_t12policy_500_tEmN6thrust24THRUST_300001_SM_1000_NS8cuda_cub20__uninitialized_fill7functorINS7_10device_ptrIiEEiEEEEvT0_T1_,@function
        .size           _ZN3cub18CUB_300001_SM_10006detail8for_each13static_kernelINS2_12policy_hub_t12policy_500_tEmN6thrust24THRUST_300001_SM_1000_NS8cuda_cub20__uninitialized_fill7functorINS7_10device_ptrIiEEiEEEEvT0_T1_,(.L_x_464 - _ZN3cub18CUB_300001_SM_10006detail8for_each13static_kernelINS2_12policy_hub_t12policy_500_tEmN6thrust24THRUST_300001_SM_1000_NS8cuda_cub20__uninitialized_fill7functorINS7_10device_ptrIiEEiEEEEvT0_T1_)
        .other          _ZN3cub18CUB_300001_SM_10006detail8for_each13static_kernelINS2_12policy_hub_t12policy_500_tEmN6thrust24THRUST_300001_SM_1000_NS8cuda_cub20__uninitialized_fill7functorINS7_10device_ptrIiEEiEEEEvT0_T1_,@"STO_CUDA_ENTRY STV_DEFAULT"
_ZN3cub18CUB_300001_SM_10006detail8for_each13static_kernelINS2_12policy_hub_t12policy_500_tEmN6thrust24THRUST_300001_SM_1000_NS8cuda_cub20__uninitialized_fill7functorINS7_10device_ptrIiEEiEEEEvT0_T1_:
.text._ZN3cub18CUB_300001_SM_10006detail8for_each13static_kernelINS2_12policy_hub_t12policy_500_tEmN6thrust24THRUST_300001_SM_1000_NS8cuda_cub20__uninitialized_fill7functorINS7_10device_ptrIiEEiEEEEvT0_T1_:
[----:B------:R-:W-:Y:S08]  /*0000*/  LDC R1, c[0x0][0x37c] ;  /* 0x0000df00ff017b82 */ /* 0x000ff00000000800 */
[----:B------:R-:W0:Y:S01]  /*0010*/  S2UR UR4, SR_CTAID.X ;  /* 0x00000000000479c3 */ /* 0x000e220000002500 */
[----:B------:R-:W1:Y:S01]  /*0020*/  LDCU.64 UR6, c[0x0][0x380] ;  /* 0x00007000ff0677ac */ /* 0x000e620008000a00 */
[----:B------:R-:W2:Y:S01]  /*0030*/  LDCU.64 UR8, c[0x0][0x358] ;  /* 0x00006b00ff0877ac */ /* 0x000ea20008000a00 */
[----:B0-----:R-:W-:-:S04]  /*0040*/  UIMAD.WIDE.U32 UR4, UR4, 0x200, URZ ;  /* 0x00000200040478a5 */ /* 0x001fc8000f8e00ff */
[----:B-1----:R-:W-:-:S04]  /*0050*/  UIADD3 UR6, UP0, UPT, -UR4, UR6, URZ ;  /* 0x0000000604067290 */ /* 0x002fc8000ff1e1ff */
[----:B------:R-:W-:Y:S02]  /*0060*/  UIADD3.X UR7, UPT, UPT, ~UR5, UR7, URZ, UP0, !UPT ;  /* 0x0000000705077290 */ /* 0x000fe400087fe5ff */
[----:B------:R-:W-:-:S04]  /*0070*/  UISETP.GE.U32.AND UP0, UPT, UR6, 0x200, UPT ;  /* 0x000002000600788c */ /* 0x000fc8000bf06070 */
[----:B------:R-:W-:-:S09]  /*0080*/  UISETP.GE.U32.AND.EX UP0, UPT, UR7, URZ, UPT, UP0 ;  /* 0x000000ff0700728c */ /* 0x000fd2000bf06100 */
[----:B--2---:R-:W-:Y:S05]  /*0090*/  BRA.U !UP0, `(.L_x_266) ;  /* 0x0000000108287547 */ /* 0x004fea000b800000 */
[----:B------:R-:W0:Y:S01]  /*00a0*/  S2R R0, SR_TID.X ;  /* 0x0000000000007919 */ /* 0x000e220000002100 */
[----:B------:R-:W1:Y:S01]  /*00b0*/  LDCU.64 UR6, c[0x0][0x388] ;  /* 0x00007100ff0677ac */ /* 0x000e620008000a00 */
[----:B------:R-:W2:Y:S01]  /*00c0*/  LDC R5, c[0x0][0x390] ;  /* 0x0000e400ff057b82 */ /* 0x000ea20000000800 */
[----:B0-----:R-:W-:-:S05]  /*00d0*/  IADD3 R0, P0, PT, R0, UR4, RZ ;  /* 0x0000000400007c10 */ /* 0x001fca000ff1e0ff */
[----:B------:R-:W-:Y:S01]  /*00e0*/  IMAD.X R3, RZ, RZ, UR5, P0 ;  /* 0x00000005ff037e24 */ /* 0x000fe200080e06ff */
[----:B-1----:R-:W-:-:S04]  /*00f0*/  LEA R2, P0, R0, UR6, 0x2 ;  /* 0x0000000600027c11 */ /* 0x002fc8000f8010ff */
[----:B------:R-:W-:-:S05]  /*0100*/  LEA.HI.X R3, R0, UR7, R3, 0x2, P0 ;  /* 0x0000000700037c11 */ /* 0x000fca00080f1403 */
[----:B--2---:R-:W-:Y:S04]  /*0110*/  STG.E desc[UR8][R2.64], R5 ;  /* 0x0000000502007986 */ /* 0x004fe8000c101908 */
[----:B------:R-:W-:Y:S01]  /*0120*/  STG.E desc[UR8][R2.64+0x400], R5 ;  /* 0x0004000502007986 */ /* 0x000fe2000c101908 */
[----:B------:R-:W-:Y:S05]  /*0130*/  EXIT ;  /* 0x000000000000794d */ /* 0x000fea0003800000 */
.L_x_266:
[----:B------:R-:W0:Y:S01]  /*0140*/  S2R R0, SR_TID.X ;  /* 0x0000000000007919 */ /* 0x000e220000002100 */
[----:B------:R-:W-:Y:S01]  /*0150*/  IMAD.U32 R2, RZ, RZ, UR7 ;  /* 0x00000007ff027e24 */ /* 0x000fe2000f8e00ff */
[----:B------:R-:W1:Y:S01]  /*0160*/  LDCU.64 UR10, c[0x0][0x388] ;  /* 0x00007100ff0a77ac */ /* 0x000e620008000a00 */
[----:B------:R-:W-:Y:S01]  /*0170*/  IMAD.U32 R4, RZ, RZ, UR7 ;  /* 0x00000007ff047e24 */ /* 0x000fe2000f8e00ff */
[----:B0-----:R-:W-:-:S04]  /*0180*/  ISETP.LT.U32.AND P0, PT, R0, UR6, PT ;  /* 0x0000000600007c0c */ /* 0x001fc8000bf01070 */
[----:B------:R-:W-:Y:S01]  /*0190*/  ISETP.GT.U32.AND.EX P0, PT, R2, RZ, PT, P0 ;  /* 0x000000ff0200720c */ /* 0x000fe20003f04100 */
[C---:B------:R-:W-:Y:S01]  /*01a0*/  VIADD R2, R0.reuse, 0x100 ;  /* 0x0000010000027836 */ /* 0x040fe20000000000 */
[----:B------:R-:W-:-:S04]  /*01b0*/  IADD3 R0, P2, PT, R0, UR4, RZ ;  /* 0x0000000400007c10 */ /* 0x000fc8000ff5e0ff */
[----:B------:R-:W-:Y:S01]  /*01c0*/  ISETP.LT.U32.AND P1, PT, R2, UR6, PT ;  /* 0x0000000602007c0c */ /* 0x000fe2000bf21070 */
[----:B------:R-:W-:Y:S01]  /*01d0*/  IMAD.X R3, RZ, RZ, UR5, P2 ;  /* 0x00000005ff037e24 */ /* 0x000fe200090e06ff */
[----:B-1----:R-:W-:Y:S02]  /*01e0*/  LEA R2, P2, R0, UR10, 0x2 ;  /* 0x0000000a00027c11 */ /* 0x002fe4000f8410ff */
[----:B------:R-:W-:Y:S02]  /*01f0*/  ISETP.GT.U32.AND.EX P1, PT, R4, RZ, PT, P1 ;  /* 0x000000ff0400720c */ /* 0x000fe40003f24110 */
[----:B------:R-:W-:Y:S01]  /*0200*/  LEA.HI.X R3, R0, UR11, R3, 0x2, P2 ;  /* 0x0000000b00037c11 */ /* 0x000fe200090f1403 */
[----:B------:R-:W0:Y:S04]  /*0210*/  @P0 LDC R5, c[0x0][0x390] ;  /* 0x0000e400ff050b82 */ /* 0x000e280000000800 */
[----:B0-----:R0:W-:Y:S06]  /*0220*/  @P0 STG.E desc[UR8][R2.64], R5 ;  /* 0x0000000502000986 */ /* 0x0011ec000c101908 */
[----:B------:R-:W-:Y:S05]  /*0230*/  @!P1 EXIT ;  /* 0x000000000000994d */ /* 0x000fea0003800000 */
[----:B0-----:R-:W0:Y:S02]  /*0240*/  LDC R5, c[0x0][0x390] ;  /* 0x0000e400ff057b82 */ /* 0x001e240000000800 */
[----:B0-----:R-:W-:Y:S01]  /*0250*/  STG.E desc[UR8][R2.64+0x400], R5 ;  /* 0x0004000502007986 */ /* 0x001fe2000c101908 */
[----:B------:R-:W-:Y:S05]  /*0260*/  EXIT ;  /* 0x000000000000794d */ /* 0x000fea0003800000 */
.L_x_267:
        /* <DEDUP_REMOVED lines=9> */
.L_x_464:


//--------------------- .text._ZN3cub18CUB_300001_SM_10006detail11EmptyKernelIvEEvv --------------------------
	.section	.text._ZN3cub18CUB_300001_SM_10006detail11EmptyKernelIvEEvv,"ax",@progbits
	.align	128
        .global         _ZN3cub18CUB_300001_SM_10006detail11EmptyKernelIvEEvv
        .type           _ZN3cub18CUB_300001_SM_10006detail11EmptyKernelIvEEvv,@function
        .size           _ZN3cub18CUB_300001_SM_10006detail11EmptyKernelIvEEvv,(.L_x_465 - _ZN3cub18CUB_300001_SM_10006detail11EmptyKernelIvEEvv)
        .other          _ZN3cub18CUB_300001_SM_10006detail11EmptyKernelIvEEvv,@"STO_CUDA_ENTRY STV_DEFAULT"
_ZN3cub18CUB_300001_SM_10006detail11EmptyKernelIvEEvv:
.text._ZN3cub18CUB_300001_SM_10006detail11EmptyKernelIvEEvv:
[----:B------:R-:W-:Y:S01]  /*0000*/  LDC R1, c[0x0][0x37c] ;  /* 0x0000df00ff017b82 */ /* 0x000fe20000000800 */
[----:B------:R-:W-:Y:S05]  /*0010*/  EXIT ;  /* 0x000000000000794d */ /* 0x000fea0003800000 */
.L_x_268:
        /* <DEDUP_REMOVED lines=14> */
.L_x_465:


//--------------------- .text._ZN6thrust24THRUST_300001_SM_1000_NS8cuda_cub4core6detail13_kernel_agentINS1_8__unique11UniqueAgentINS0_6detail15normal_iteratorINS0_10device_ptrIiEEEESB_N4cuda3std3__48equal_toIiEEiPiEEJSB_SB_SG_SH_iN3cub18CUB_300001_SM_100013ScanTileStateIiLb1EEEmEEEvDpT0_ --------------------------
	.section	.text._ZN6thrust24THRUST_300001_SM_1000_NS8cuda_cub4core6detail13_kernel_agentINS1_8__unique11UniqueAgentINS0_6detail15normal_iteratorINS0_10device_ptrIiEEEESB_N4cuda3std3__48equal_toIiEEiPiEEJSB_SB_SG_SH_iN3cub18CUB_300001_SM_100013ScanTileStateIiLb1EEEmEEEvDpT0_,"ax",@progbits
	.align	128
        .global         _ZN6thrust24THRUST_300001_SM_1000_NS8cuda_cub4core6detail13_kernel_agentINS1_8__unique11UniqueAgentINS0_6detail15normal_iteratorINS0_10device_ptrIiEEEESB_N4cuda3std3__48equal_toIiEEiPiEEJSB_SB_SG_SH_iN3cub18CUB_300001_SM_100013ScanTileStateIiLb1EEEmEEEvDpT0_
        .type           _ZN6thrust24THRUST_300001_SM_1000_NS8cuda_cub4core6detail13_kernel_agentINS1_8__unique11UniqueAgentINS0_6detail15normal_iteratorINS0_10device_ptrIiEEEESB_N4cuda3std3__48equal_toIiEEiPiEEJSB_SB_SG_SH_iN3cub18CUB_300001_SM_100013ScanTileStateIiLb1EEEmEEEvDpT0_,@function
        .size           _ZN6thrust24THRUST_300001_SM_1000_NS8cuda_cub4core6detail13_kernel_agentINS1_8__unique11UniqueAgentINS0_6detail15normal_iteratorINS0_10device_ptrIiEEEESB_N4cuda3std3__48equal_toIiEEiPiEEJSB_SB_SG_SH_iN3cub18CUB_300001_SM_100013ScanTileStateIiLb1EEEmEEEvDpT0_,(.L_x_466 - _ZN6thrust24THRUST_300001_SM_1000_NS8cuda_cub4core6detail13_kernel_agentINS1_8__unique11UniqueAgentINS0_6detail15normal_iteratorINS0_10device_ptrIiEEEESB_N4cuda3std3__48equal_toIiEEiPiEEJSB_SB_SG_SH_iN3cub18CUB_300001_SM_100013ScanTileStateIiLb1EEEmEEEvDpT0_)
        .other          _ZN6thrust24THRUST_300001_SM_1000_NS8cuda_cub4core6detail13_kernel_agentINS1_8__unique11UniqueAgentINS0_6detail15normal_iteratorINS0_10device_ptrIiEEEESB_N4cuda3std3__48equal_toIiEEiPiEEJSB_SB_SG_SH_iN3cub18CUB_300001_SM_100013ScanTileStateIiLb1EEEmEEEvDpT0_,@"STO_CUDA_ENTRY STV_DEFAULT"
_ZN6thrust24THRUST_300001_SM_1000_NS8cuda_cub4core6detail13_kernel_agentINS1_8__unique11UniqueAgentINS0_6detail15normal_iteratorINS0_10device_ptrIiEEEESB_N4cuda3std3__48equal_toIiEEiPiEEJSB_SB_SG_SH_iN3cub18CUB_300001_SM_100013ScanTileStateIiLb1EEEmEEEvDpT0_:
.text._ZN6thrust24THRUST_300001_SM_1000_NS8cuda_cub4core6detail13_kernel_agentINS1_8__unique11UniqueAgentINS0_6detail15normal_iteratorINS0_10device_ptrIiEEEESB_N4cuda3std3__48equal_toIiEEiPiEEJSB_SB_SG_SH_iN3cub18CUB_300001_SM_100013ScanTileStateIiLb1EEEmEEEvDpT0_:
[----:B------:R-:W0:Y:S01]  /*0000*/  LDC R1, c[0x0][0x37c] ;  /* 0x0000df00ff017b82 */ /* 0x000e220000000800 */
[----:B------:R-:W1:Y:S01]  /*0010*/  S2R R0, SR_CTAID.X ;  /* 0x0000000000007919 */ /* 0x000e620000002500 */
[----:B------:R-:W2:Y:S01]  /*0020*/  LDCU UR4, c[0x0][0x3b0] ;  /* 0x00007600ff0477ac */ /* 0x000ea20008000800 */
[----:B0-----:R-:W-:Y:S01]  /*0030*/  VIADD R1, R1, 0xfffffff8 ;  /* 0xfffffff801017836 */ /* 0x001fe20000000000 */
[----:B------:R-:W0:Y:S01]  /*0040*/  LDCU.64 UR8, c[0x0][0x358] ;  /* 0x00006b00ff0877ac */ /* 0x000e220008000a00 */
[----:B--2---:R-:W-:-:S06]  /*0050*/  UIADD3 UR4, UPT, UPT, UR4, -0x1, URZ ;  /* 0xffffffff04047890 */ /* 0x004fcc000fffe0ff */
[C---:B-1----:R-:W-:Y:S01]  /*0060*/  ISETP.GE.AND P0, PT, R0.reuse, UR4, PT ;  /* 0x0000000400007c0c */ /* 0x042fe2000bf06270 */
[----:B------:R-:W-:-:S12]  /*0070*/  IMAD R2, R0, 0x2c0, RZ ;  /* 0x000002c000027824 */ /* 0x000fd800078e02ff */
[----:B0-----:R-:W-:Y:S05]  /*0080*/  @P0 BRA `(.L_x_269) ;  /* 0x0000002c008c0947 */ /* 0x001fea0003800000 */
[----:B------:R-:W-:-:S13]  /*0090*/  ISETP.NE.AND P0, PT, R0, RZ, PT ;  /* 0x000000ff0000720c */ /* 0x000fda0003f05270 */
[----:B------:R-:W-:Y:S05]  /*00a0*/  @P0 BRA `(.L_x_270) ;  /* 0x0000001000680947 */ /* 0x000fea0003800000 */
[----:B------:R-:W0:Y:S01]  /*00b0*/  S2R R0, SR_TID.X ;  /* 0x0000000000007919 */ /* 0x000e220000002100 */
[----:B------:R-:W1:Y:S01]  /*00c0*/  LDC.64 R4, c[0x0][0x380] ;  /* 0x0000e000ff047b82 */ /* 0x000e620000000a00 */
[C---:B0-----:R-:W-:Y:S02]  /*00d0*/  LOP3.LUT R3, R0.reuse, 0x1f, RZ, 0xc0, !PT ;  /* 0x0000001f00037812 */ /* 0x041fe400078ec0ff */
[----:B------:R-:W-:-:S03]  /*00e0*/  LOP3.LUT R6, R0, 0x3e0, RZ, 0xc0, !PT ;  /* 0x000003e000067812 */ /* 0x000fc600078ec0ff */
[----:B------:R-:W-:-:S04]  /*00f0*/  IMAD.IADD R3, R2, 0x1, R3 ;  /* 0x0000000102037824 */ /* 0x000fc800078e0203 */
[----:B------:R-:W-:-:S04]  /*0100*/  IMAD R3, R6, 0xb, R3 ;  /* 0x0000000b06037824 */ /* 0x000fc800078e0203 */
[----:B-1----:R-:W-:-:S05]  /*0110*/  IMAD.WIDE.U32 R4, R3, 0x4, R4 ;  /* 0x0000000403047825 */ /* 0x002fca00078e0004 */
[----:B------:R-:W2:Y:S04]  /*0120*/  LDG.E.CONSTANT R2, desc[UR8][R4.64] ;  /* 0x0000000804027981 */ /* 0x000ea8000c1e9900 */
[----:B------:R-:W3:Y:S04]  /*0130*/  LDG.E.CONSTANT R7, desc[UR8][R4.64+0x80] ;  /* 0x0000800804077981 */ /* 0x000ee8000c1e9900 */
[----:B------:R-:W4:Y:S04]  /*0140*/  LDG.E.CONSTANT R8, desc[UR8][R4.64+0x100] ;  /* 0x0001000804087981 */ /* 0x000f28000c1e9900 */
[----:B------:R-:W5:Y:S04]  /*0150*/  LDG.E.CONSTANT R9, desc[UR8][R4.64+0x180] ;  /* 0x0001800804097981 */ /* 0x000f68000c1e9900 */
[----:B------:R-:W5:Y:S04]  /*0160*/  LDG.E.CONSTANT R10, desc[UR8][R4.64+0x200] ;  /* 0x00020008040a7981 */ /* 0x000f68000c1e9900 */
[----:B------:R-:W5:Y:S04]  /*0170*/  LDG.E.CONSTANT R11, desc[UR8][R4.64+0x280] ;  /* 0x00028008040b7981 */ /* 0x000f68000c1e9900 */
[----:B------:R-:W5:Y:S04]  /*0180*/  LDG.E.CONSTANT R12, desc[UR8][R4.64+0x300] ;  /* 0x00030008040c7981 */ /* 0x000f68000c1e9900 */
[----:B------:R-:W5:Y:S04]  /*0190*/  LDG.E.CONSTANT R13, desc[UR8][R4.64+0x380] ;  /* 0x00038008040d7981 */ /* 0x000f68000c1e9900 */
[----:B------:R-:W5:Y:S04]  /*01a0*/  LDG.E.CONSTANT R14, desc[UR8][R4.64+0x400] ;  /* 0x00040008040e7981 */ /* 0x000f68000c1e9900 */
[----:B------:R-:W5:Y:S04]  /*01b0*/  LDG.E.CONSTANT R18, desc[UR8][R4.64+0x480] ;  /* 0x0004800804127981 */ /* 0x000f68000c1e9900 */
[----:B------:R-:W5:Y:S01]  /*01c0*/  LDG.E.CONSTANT R19, desc[UR8][R4.64+0x500] ;  /* 0x0005000804137981 */ /* 0x000f62000c1e9900 */
[----:B------:R-:W0:Y:S01]  /*01d0*/  S2UR UR5, SR_CgaCtaId ;  /* 0x00000000000579c3 */ /* 0x000e220000008800 */
[----:B------:R-:W-:Y:S01]  /*01e0*/  SHF.R.U32.HI R3, RZ, 0x5, R0 ;  /* 0x00000005ff037819 */ /* 0x000fe20000011600 */
[----:B------:R-:W-:Y:S01]  /*01f0*/  UMOV UR4, 0x400 ;  /* 0x0000040000047882 */ /* 0x000fe20000000000 */
[----:B------:R-:W1:Y:S01]  /*0200*/  S2R R6, SR_LANEID ;  /* 0x0000000000067919 */ /* 0x000e620000000000 */
[----:B------:R-:W-:Y:S01]  /*0210*/  ISETP.NE.AND P2, PT, R0, RZ, PT ;  /* 0x000000ff0000720c */ /* 0x000fe20003f45270 */
[----:B------:R-:W-:Y:S01]  /*0220*/  IMAD.MOV.U32 R28, RZ, RZ, 0x1 ;  /* 0x00000001ff1c7424 */ /* 0x000fe200078e00ff */
[----:B------:R-:W-:Y:S01]  /*0230*/  BSSY.RECONVERGENT B0, `(.L_x_271) ;  /* 0x00000ff000007945 */ /* 0x000fe20003800200 */
[----:B0-----:R-:W-:Y:S01]  /*0240*/  ULEA UR4, UR5, UR4, 0x18 ;  /* 0x0000000405047291 */ /* 0x001fe2000f8ec0ff */
[----:B-1----:R-:W-:-:S05]  /*0250*/  IMAD R15, R3, 0x160, R6 ;  /* 0x00000160030f7824 */ /* 0x002fca00078e0206 */
[----:B------:R-:W-:-:S05]  /*0260*/  LEA R21, R15, UR4, 0x2 ;  /* 0x000000040f157c11 */ /* 0x000fca000f8e10ff */
[----:B--2---:R0:W-:Y:S04]  /*0270*/  STS [R21], R2 ;  /* 0x0000000215007388 */ /* 0x0041e80000000800 */
[----:B---3--:R1:W-:Y:S04]  /*0280*/  STS [R21+0x80], R7 ;  /* 0x0000800715007388 */ /* 0x0083e80000000800 */
[----:B----4-:R-:W-:Y:S01]  /*0290*/  STS [R21+0x100], R8 ;  /* 0x0001000815007388 */ /* 0x010fe20000000800 */
[----:B0-----:R-:W-:-:S03]  /*02a0*/  IMAD R2, R6, 0x28, R21 ;  /* 0x0000002806027824 */ /* 0x001fc600078e0215 */
[----:B-----5:R-:W-:Y:S01]  /*02b0*/  STS [R21+0x180], R9 ;  /* 0x0001800915007388 */ /* 0x020fe20000000800 */
[----:B-1----:R-:W-:-:S03]  /*02c0*/  LEA R7, R0, UR4, 0x2 ;  /* 0x0000000400077c11 */ /* 0x002fc6000f8e10ff */
[----:B------:R-:W-:Y:S04]  /*02d0*/  STS [R21+0x200], R10 ;  /* 0x0002000a15007388 */ /* 0x000fe80000000800 */
[----:B------:R-:W-:Y:S04]  /*02e0*/  STS [R21+0x280], R11 ;  /* 0x0002800b15007388 */ /* 0x000fe80000000800 */
[----:B------:R-:W-:Y:S04]  /*02f0*/  STS [R21+0x300], R12 ;  /* 0x0003000c15007388 */ /* 0x000fe80000000800 */
[----:B------:R-:W-:Y:S04]  /*0300*/  STS [R21+0x380], R13 ;  /* 0x0003800d15007388 */ /* 0x000fe80000000800 */
[----:B------:R-:W-:Y:S04]  /*0310*/  STS [R21+0x400], R14 ;  /* 0x0004000e15007388 */ /* 0x000fe80000000800 */
[----:B------:R-:W-:Y:S04]  /*0320*/  STS [R21+0x480], R18 ;  /* 0x0004801215007388 */ /* 0x000fe80000000800 */
[----:B------:R-:W-:Y:S01]  /*0330*/  STS [R21+0x500], R19 ;  /* 0x0005001315007388 */ /* 0x000fe20000000800 */
[----:B------:R-:W-:-:S03]  /*0340*/  NOP ;  /* 0x0000000000007918 */ /* 0x000fc60000000000 */
[----:B------:R-:W-:Y:S04]  /*0350*/  LDS R8, [R2+0x28] ;  /* 0x0000280002087984 */ /* 0x000fe80000000800 */
[----:B------:R-:W-:Y:S04]  /*0360*/  LDS R17, [R2] ;  /* 0x0000000002117984 */ /* 0x000fe80000000800 */
[----:B------:R-:W0:Y:S04]  /*0370*/  LDS R16, [R2+0x4] ;  /* 0x0000040002107984 */ /* 0x000e280000000800 */
[----:B------:R-:W-:Y:S04]  /*0380*/  LDS R15, [R2+0x8] ;  /* 0x00000800020f7984 */ /* 0x000fe80000000800 */
[----:B------:R-:W-:Y:S04]  /*0390*/  LDS R14, [R2+0xc] ;  /* 0x00000c00020e7984 */ /* 0x000fe80000000800 */
[----:B------:R-:W-:Y:S04]  /*03a0*/  LDS R13, [R2+0x10] ;  /* 0x00001000020d7984 */ /* 0x000fe80000000800 */
[----:B------:R-:W1:Y:S04]  /*03b0*/  LDS R12, [R2+0x14] ;  /* 0x00001400020c7984 */ /* 0x000e680000000800 */
[----:B------:R-:W-:Y:S04]  /*03c0*/  LDS R11, [R2+0x18] ;  /* 0x00001800020b7984 */ /* 0x000fe80000000800 */
[----:B------:R-:W-:Y:S04]  /*03d0*/  LDS R10, [R2+0x1c] ;  /* 0x00001c00020a7984 */ /* 0x000fe80000000800 */
[----:B------:R-:W-:Y:S04]  /*03e0*/  LDS R9, [R2+0x20] ;  /* 0x0000200002097984 */ /* 0x000fe80000000800 */
[----:B------:R-:W2:Y:S01]  /*03f0*/  LDS R18, [R2+0x24] ;  /* 0x0000240002127984 */ /* 0x000ea20000000800 */
[----:B------:R-:W-:Y:S01]  /*0400*/  BAR.SYNC.DEFER_BLOCKING 0x0 ;  /* 0x0000000000007b1d */ /* 0x000fe20000010000 */
[----:B0-----:R-:W-:-:S02]  /*0410*/  ISETP.NE.AND P1, PT, R17, R16, PT ;  /* 0x000000101100720c */ /* 0x001fc40003f25270 */
[----:B------:R-:W-:Y:S02]  /*0420*/  ISETP.NE.AND P4, PT, R17, R16, PT ;  /* 0x000000101100720c */ /* 0x000fe40003f85270 */
[----:B-1----:R-:W-:Y:S01]  /*0430*/  ISETP.NE.AND P5, PT, R13, R12, PT ;  /* 0x0000000c0d00720c */ /* 0x002fe20003fa5270 */
[----:B------:R-:W-:Y:S02]  /*0440*/  STS [R7+0x130], R8 ;  /* 0x0001300807007388 */ /* 0x000fe40000000800 */
[----:B------:R-:W-:Y:S01]  /*0450*/  BAR.SYNC.DEFER_BLOCKING 0x0 ;  /* 0x0000000000007b1d */ /* 0x000fe20000010000 */
[----:B--2---:R-:W-:-:S05]  /*0460*/  ISETP.NE.AND P6, PT, R18, R8, PT ;  /* 0x000000081200720c */ /* 0x004fca0003fc5270 */
[----:B------:R-:W0:Y:S02]  /*0470*/  @P2 LDS R4, [R7+0x12c] ;  /* 0x00012c0007042984 */ /* 0x000e240000000800 */
[----:B------:R-:W-:Y:S01]  /*0480*/  BAR.SYNC.DEFER_BLOCKING 0x0 ;  /* 0x0000000000007b1d */ /* 0x000fe20000010000 */
[----:B0-----:R-:W-:-:S04]  /*0490*/  @P2 ISETP.NE.AND P0, PT, R4, R17, PT ;  /* 0x000000110400220c */ /* 0x001fc80003f05270 */
[----:B------:R-:W-:Y:S02]  /*04a0*/  @P2 SEL R28, RZ, 0x1, !P0 ;  /* 0x00000001ff1c2807 */ /* 0x000fe40004000000 */
[----:B------:R-:W-:Y:S02]  /*04b0*/  ISETP.NE.AND P0, PT, R16, R15, PT ;  /* 0x0000000f1000720c */ /* 0x000fe40003f05270 */
[----:B------:R-:W-:Y:S01]  /*04c0*/  ISETP.NE.AND P2, PT, R0, RZ, PT ;  /* 0x000000ff0000720c */ /* 0x000fe20003f45270 */
[C---:B------:R-:W-:Y:S01]  /*04d0*/  VIADD R27, R28.reuse, 0x1 ;  /* 0x000000011c1b7836 */ /* 0x040fe20000000000 */
[----:B------:R-:W-:Y:S01]  /*04e0*/  ISETP.NE.AND P3, PT, R28, RZ, PT ;  /* 0x000000ff1c00720c */ /* 0x000fe20003f65270 */
[----:B------:R-:W-:Y:S01]  /*04f0*/  @!P1 IMAD.MOV R27, RZ, RZ, R28 ;  /* 0x000000ffff1b9224 */ /* 0x000fe200078e021c */
[----:B------:R-:W-:-:S03]  /*0500*/  ISETP.NE.AND P1, PT, R15, R14, PT ;  /* 0x0000000e0f00720c */ /* 0x000fc60003f25270 */
[----:B------:R-:W-:-:S04]  /*0510*/  VIADD R26, R27, 0x1 ;  /* 0x000000011b1a7836 */ /* 0x000fc80000000000 */
[----:B------:R-:W-:Y:S01]  /*0520*/  @!P0 IMAD.MOV R26, RZ, RZ, R27 ;  /* 0x000000ffff1a8224 */ /* 0x000fe200078e021b */
[----:B------:R-:W-:-:S03]  /*0530*/  ISETP.NE.AND P0, PT, R14, R13, PT ;  /* 0x0000000d0e00720c */ /* 0x000fc60003f05270 */
[----:B------:R-:W-:Y:S02]  /*0540*/  VIADD R25, R26, 0x1 ;  /* 0x000000011a197836 */ /* 0x000fe40000000000 */
        /* <DEDUP_REMOVED lines=19> */
[----:B------:R-:W-:-:S03]  /*0680*/  ISETP.NE.AND P1, PT, R6, 0x1f, PT ;  /* 0x0000001f0600780c */ /* 0x000fc60003f25270 */
[----:B------:R-:W-:-:S04]  /*0690*/  VIADD R29, R24, 0x1 ;  /* 0x00000001181d7836 */ /* 0x000fc80000000000 */
[----:B------:R-:W-:-:S05]  /*06a0*/  @!P0 IMAD.MOV R29, RZ, RZ, R24 ;  /* 0x000000ffff1d8224 */ /* 0x000fca00078e0218 */
[----:B------:R-:W0:Y:S01]  /*06b0*/  SHFL.UP P0, R2, R29, 0x1, RZ ;  /* 0x042000001d027989 */ /* 0x000e2200000000ff */
[----:B------:R-:W-:Y:S01]  /*06c0*/  @!P1 LEA R33, R3, UR4, 0x2 ;  /* 0x0000000403219c11 */ /* 0x000fe2000f8e10ff */
[----:B0-----:R-:W-:-:S05]  /*06d0*/  @P0 IMAD.IADD R2, R2, 0x1, R29 ;  /* 0x0000000102020824 */ /* 0x001fca00078e021d */
[----:B------:R-:W0:Y:S02]  /*06e0*/  SHFL.UP P0, R5, R2, 0x2, RZ ;  /* 0x0440000002057989 */ /* 0x000e2400000000ff */
[----:B0-----:R-:W-:-:S05]  /*06f0*/  @P0 IMAD.IADD R5, R2, 0x1, R5 ;  /* 0x0000000102050824 */ /* 0x001fca00078e0205 */
[----:B------:R-:W0:Y:S02]  /*0700*/  SHFL.UP P0, R4, R5, 0x4, RZ ;  /* 0x0480000005047989 */ /* 0x000e2400000000ff */
[----:B0-----:R-:W-:-:S05]  /*0710*/  @P0 IMAD.IADD R4, R5, 0x1, R4 ;  /* 0x0000000105040824 */ /* 0x001fca00078e0204 */
[----:B------:R-:W0:Y:S02]  /*0720*/  SHFL.UP P0, R31, R4, 0x8, RZ ;  /* 0x05000000041f7989 */ /* 0x000e2400000000ff */
[----:B0-----:R-:W-:Y:S02]  /*0730*/  @P0 IMAD.IADD R31, R4, 0x1, R31 ;  /* 0x00000001041f0824 */ /* 0x001fe400078e021f */
[----:B------:R-:W0:Y:S03]  /*0740*/  @!P2 LDC.64 R4, c[0x0][0x3a8] ;  /* 0x0000ea00ff04ab82 */ /* 0x000e260000000a00 */
[----:B------:R-:W1:Y:S02]  /*0750*/  SHFL.UP P0, R30, R31, 0x10, RZ ;  /* 0x060000001f1e7989 */ /* 0x000e6400000000ff */
[----:B-1----:R-:W-:Y:S01]  /*0760*/  @P0 IMAD.IADD R30, R31, 0x1, R30 ;  /* 0x000000011f1e0824 */ /* 0x002fe200078e021e */
[----:B------:R-:W-:-:S03]  /*0770*/  ISETP.GE.U32.AND P0, PT, R0, 0x20, PT ;  /* 0x000000200000780c */ /* 0x000fc60003f06070 */
[----:B------:R-:W-:Y:S01]  /*0780*/  IMAD.IADD R29, R30, 0x1, -R29 ;  /* 0x000000011e1d7824 */ /* 0x000fe200078e0a1d */
[----:B------:R-:W-:Y:S01]  /*0790*/  @!P1 STS [R33], R30 ;  /* 0x0000001e21009388 */ /* 0x000fe20000000800 */
[----:B------:R-:W-:Y:S01]  /*07a0*/  BAR.SYNC.DEFER_BLOCKING 0x0 ;  /* 0x0000000000007b1d */ /* 0x000fe20000010000 */
[----:B------:R-:W-:-:S04]  /*07b0*/  ISETP.NE.AND P1, PT, R6, RZ, PT ;  /* 0x000000ff0600720c */ /* 0x000fc80003f25270 */
[----:B------:R-:W-:Y:S02]  /*07c0*/  SEL R29, R29, RZ, P1 ;  /* 0x000000ff1d1d7207 */ /* 0x000fe40000800000 */
[----:B------:R-:W-:Y:S01]  /*07d0*/  ISETP.NE.AND P1, PT, R15, R14, PT ;  /* 0x0000000e0f00720c */ /* 0x000fe20003f25270 */
[----:B------:R-:W1:Y:S02]  /*07e0*/  LDS.64 R2, [UR4] ;  /* 0x00000004ff027984 */ /* 0x000e640008000a00 */
[C---:B-1----:R-:W-:Y:S01]  /*07f0*/  SEL R6, R2.reuse, RZ, P0 ;  /* 0x000000ff02067207 */ /* 0x042fe20000000000 */
[----:B------:R-:W-:Y:S01]  /*0800*/  IMAD.IADD R3, R2, 0x1, R3 ;  /* 0x0000000102037824 */ /* 0x000fe200078e0203 */
[----:B------:R-:W-:Y:S01]  /*0810*/  ISETP.NE.AND P0, PT, R16, R15, PT ;  /* 0x0000000f1000720c */ /* 0x000fe20003f05270 */
[----:B------:R-:W-:Y:S02]  /*0820*/  @!P2 IMAD.MOV.U32 R2, RZ, RZ, 0x65 ;  /* 0x00000065ff02a424 */ /* 0x000fe400078e00ff */
[----:B------:R-:W-:-:S03]  /*0830*/  IMAD.IADD R30, R6, 0x1, R29 ;  /* 0x00000001061e7824 */ /* 0x000fc600078e021d */
[----:B0-----:R0:W-:Y:S01]  /*0840*/  @!P2 ST.E.64.STRONG.GPU desc[UR8][R4.64+0x100], R2 ;  /* 0x000100020400a985 */ /* 0x0011e2000c10fb08 */
[C---:B------:R-:W-:Y:S01]  /*0850*/  @P4 IMAD.IADD R28, R30.reuse, 0x1, R28 ;  /* 0x000000011e1c4824 */ /* 0x040fe200078e021c */
[----:B------:R-:W-:Y:S01]  /*0860*/  @P3 LEA R6, R30, UR4, 0x2 ;  /* 0x000000041e063c11 */ /* 0x000fe2000f8e10ff */
[--C-:B------:R-:W-:Y:S01]  /*0870*/  @P5 IMAD.IADD R19, R19, 0x1, R30.reuse ;  /* 0x0000000113135824 */ /* 0x100fe200078e021e */
[----:B------:R-:W-:Y:S01]  /*0880*/  BAR.SYNC.DEFER_BLOCKING 0x0 ;  /* 0x0000000000007b1d */ /* 0x000fe20000010000 */
[----:B------:R-:W-:Y:S01]  /*0890*/  ISETP.NE.AND P2, PT, R14, R13, PT ;  /* 0x0000000d0e00720c */ /* 0x000fe20003f45270 */
[--C-:B------:R-:W-:Y:S01]  /*08a0*/  @P6 IMAD.IADD R24, R24, 0x1, R30.reuse ;  /* 0x0000000118186824 */ /* 0x100fe200078e021e */
[----:B------:R-:W-:Y:S01]  /*08b0*/  @P4 LEA R29, R28, UR4, 0x2 ;  /* 0x000000041c1d4c11 */ /* 0x000fe2000f8e10ff */
[--C-:B------:R-:W-:Y:S01]  /*08c0*/  @P0 IMAD.IADD R27, R27, 0x1, R30.reuse ;  /* 0x000000011b1b0824 */ /* 0x100fe200078e021e */
[----:B------:R-:W-:Y:S01]  /*08d0*/  @P5 LEA R19, R19, UR4, 0x2 ;  /* 0x0000000413135c11 */ /* 0x000fe2000f8e10ff */
[----:B------:R-:W-:-:S03]  /*08e0*/  @P1 IMAD.IADD R28, R26, 0x1, R30 ;  /* 0x000000011a1c1824 */ /* 0x000fc600078e021e */
[----:B------:R-:W-:Y:S02]  /*08f0*/  @P0 LEA R26, R27, UR4, 0x2 ;  /* 0x000000041b1a0c11 */ /* 0x000fe4000f8e10ff */
[----:B------:R-:W-:-:S03]  /*0900*/  @P1 LEA R27, R28, UR4, 0x2 ;  /* 0x000000041c1b1c11 */ /* 0x000fc6000f8e10ff */
[----:B------:R-:W-:-:S05]  /*0910*/  @P2 IMAD.IADD R25, R25, 0x1, R30 ;  /* 0x0000000119192824 */ /* 0x000fca00078e021e */
[----:B0-----:R-:W-:Y:S01]  /*0920*/  @P2 LEA R2, R25, UR4, 0x2 ;  /* 0x0000000419022c11 */ /* 0x001fe2000f8e10ff */
[----:B------:R-:W-:Y:S01]  /*0930*/  @P3 STS [R6], R17 ;  /* 0x0000001106003388 */ /* 0x000fe20000000800 */
[----:B------:R-:W-:-:S03]  /*0940*/  ISETP.NE.AND P3, PT, R11, R10, PT ;  /* 0x0000000a0b00720c */ /* 0x000fc60003f65270 */
[----:B------:R-:W-:Y:S01]  /*0950*/  @P4 STS [R29], R16 ;  /* 0x000000101d004388 */ /* 0x000fe20000000800 */
[----:B------:R-:W-:-:S03]  /*0960*/  ISETP.NE.AND P4, PT, R12, R11, PT ;  /* 0x0000000b0c00720c */ /* 0x000fc60003f85270 */
[----:B------:R0:W-:Y:S01]  /*0970*/  @P0 STS [R26], R15 ;  /* 0x0000000f1a000388 */ /* 0x0001e20000000800 */
[----:B------:R-:W-:-:S03]  /*0980*/  ISETP.NE.AND P0, PT, R10, R9, PT ;  /* 0x000000090a00720c */ /* 0x000fc60003f05270 */
[----:B------:R1:W-:Y:S01]  /*0990*/  @P1 STS [R27], R14 ;  /* 0x0000000e1b001388 */ /* 0x0003e20000000800 */
[----:B------:R-:W-:Y:S01]  /*09a0*/  ISETP.NE.AND P1, PT, R9, R18, PT ;  /* 0x000000120900720c */ /* 0x000fe20003f25270 */
[--C-:B------:R-:W-:Y:S02]  /*09b0*/  @P3 IMAD.IADD R22, R22, 0x1, R30.reuse ;  /* 0x0000000116163824 */ /* 0x100fe400078e021e */
[----:B------:R1:W-:Y:S02]  /*09c0*/  @P2 STS [R2], R13 ;  /* 0x0000000d02002388 */ /* 0x0003e40000000800 */
[--C-:B------:R-:W-:Y:S01]  /*09d0*/  @P4 IMAD.IADD R20, R20, 0x1, R30.reuse ;  /* 0x0000000114144824 */ /* 0x100fe200078e021e */
[----:B------:R-:W-:Y:S01]  /*09e0*/  @P3 LEA R5, R22, UR4, 0x2 ;  /* 0x0000000416053c11 */ /* 0x000fe2000f8e10ff */
[----:B------:R1:W-:Y:S01]  /*09f0*/  @P5 STS [R19], R12 ;  /* 0x0000000c13005388 */ /* 0x0003e20000000800 */
[----:B0-----:R-:W-:Y:S01]  /*0a00*/  @P6 LEA R15, R24, UR4, 0x2 ;  /* 0x00000004180f6c11 */ /* 0x001fe2000f8e10ff */
[----:B------:R-:W-:Y:S01]  /*0a10*/  @P0 IMAD.IADD R23, R23, 0x1, R30 ;  /* 0x0000000117170824 */ /* 0x000fe200078e021e */
[----:B------:R-:W-:-:S03]  /*0a20*/  @P4 LEA R20, R20, UR4, 0x2 ;  /* 0x0000000414144c11 */ /* 0x000fc6000f8e10ff */
[----:B------:R-:W-:Y:S01]  /*0a30*/  @P1 IMAD.IADD R21, R21, 0x1, R30 ;  /* 0x0000000115151824 */ /* 0x000fe200078e021e */
[----:B------:R-:W-:Y:S01]  /*0a40*/  @P0 LEA R4, R23, UR4, 0x2 ;  /* 0x0000000417040c11 */ /* 0x000fe2000f8e10ff */
[----:B------:R1:W-:Y:S03]  /*0a50*/  @P4 STS [R20], R11 ;  /* 0x0000000b14004388 */ /* 0x0003e60000000800 */
[----:B------:R-:W-:Y:S01]  /*0a60*/  @P1 LEA R21, R21, UR4, 0x2 ;  /* 0x0000000415151c11 */ /* 0x000fe2000f8e10ff */
[----:B------:R1:W-:Y:S04]  /*0a70*/  @P3 STS [R5], R10 ;  /* 0x0000000a05003388 */ /* 0x0003e80000000800 */
[----:B------:R1:W-:Y:S01]  /*0a80*/  @P0 STS [R4], R9 ;  /* 0x0000000904000388 */ /* 0x0003e20000000800 */
[----:B------:R-:W-:-:S03]  /*0a90*/  ISETP.GE.AND P0, PT, R0, R3, PT ;  /* 0x000000030000720c */ /* 0x000fc60003f06270 */
[----:B------:R1:W-:Y:S04]  /*0aa0*/  @P1 STS [R21], R18 ;  /* 0x0000001215001388 */ /* 0x0003e80000000800 */
[----:B------:R1:W-:Y:S01]  /*0ab0*/  @P6 STS [R15], R8 ;  /* 0x000000080f006388 */ /* 0x0003e20000000800 */
[----:B------:R-:W-:Y:S06]  /*0ac0*/  BAR.SYNC.DEFER_BLOCKING 0x0 ;  /* 0x0000000000007b1d */ /* 0x000fec0000010000 */
[----:B------:R-:W-:Y:S05]  /*0ad0*/  @P0 BRA `(.L_x_272) ;  /* 0x0000000400d00947 */ /* 0x000fea0003800000 */
[----:B-1----:R-:W-:Y:S01]  /*0ae0*/  LOP3.LUT R2, RZ, R0, RZ, 0x33, !PT ;  /* 0x00000000ff027212 */ /* 0x002fe200078e33ff */
[----:B------:R-:W-:Y:S04]  /*0af0*/  BSSY.RECONVERGENT B1, `(.L_x_273) ;  /* 0x0000016000017945 */ /* 0x000fe80003800200 */
[----:B------:R-:W-:-:S05]  /*0b00*/  IMAD.IADD R2, R3, 0x1, R2 ;  /* 0x0000000103027824 */ /* 0x000fca00078e0202 */
[C---:B------:R-:W-:Y:S02]  /*0b10*/  LOP3.LUT R4, R2.reuse, 0xc0, RZ, 0xc0, !PT ;  /* 0x000000c002047812 */ /* 0x040fe400078ec0ff */
[----:B------:R-:W-:Y:S02]  /*0b20*/  ISETP.GE.U32.AND P1, PT, R2, 0xc0, PT ;  /* 0x000000c00200780c */ /* 0x000fe40003f26070 */
[----:B------:R-:W-:-:S13]  /*0b30*/  ISETP.NE.AND P0, PT, R4, 0xc0, PT ;  /* 0x000000c00400780c */ /* 0x000fda0003f05270 */
[----:B------:R-:W-:Y:S05]  /*0b40*/  @!P0 BRA `(.L_x_274) ;  /* 0x0000000000408947 */ /* 0x000fea0003800000 */
[----:B------:R-:W0:Y:S01]  /*0b50*/  LDC.64 R4, c[0x0][0x388] ;  /* 0x0000e200ff047b82 */ /* 0x000e220000000a00 */
[----:B------:R-:W-:-:S05]  /*0b60*/  LEA.HI R2, R2, 0x1, RZ, 0x1a ;  /* 0x0000000102027811 */ /* 0x000fca00078fd0ff */
[C---:B------:R-:W-:Y:S01]  /*0b70*/  IMAD.SHL.U32 R6, R2.reuse, 0x40, RZ ;  /* 0x0000004002067824 */ /* 0x040fe200078e00ff */
[----:B------:R-:W-:-:S04]  /*0b80*/  LOP3.LUT R2, R2, 0x3, RZ, 0xc0, !PT ;  /* 0x0000000302027812 */ /* 0x000fc800078ec0ff */
[----:B------:R-:W-:Y:S01]  /*0b90*/  LOP3.LUT R9, R6, 0xc0, RZ, 0xc0, !PT ;  /* 0x000000c006097812 */ /* 0x000fe200078ec0ff */
[----:B------:R-:W-:Y:S02]  /*0ba0*/  IMAD.MOV R2, RZ, RZ, -R2 ;  /* 0x000000ffff027224 */ /* 0x000fe400078e0a02 */
[----:B0-----:R-:W-:-:S04]  /*0bb0*/  IMAD.WIDE.U32 R4, R0, 0x4, R4 ;  /* 0x0000000400047825 */ /* 0x001fc800078e0004 */
[----:B------:R-:W-:-:S07]  /*0bc0*/  IMAD.IADD R0, R0, 0x1, R9 ;  /* 0x0000000100007824 */ /* 0x000fce00078e0209 */
.L_x_275:
[----:B------:R0:W1:Y:S01]  /*0bd0*/  LDS R9, [R7] ;  /* 0x0000000007097984 */ /* 0x0000620000000800 */
[----:B------:R-:W-:-:S05]  /*0be0*/  VIADD R2, R2, 0x1 ;  /* 0x0000000102027836 */ /* 0x000fca0000000000 */
[----:B------:R-:W-:Y:S01]  /*0bf0*/  ISETP.NE.AND P0, PT, R2, RZ, PT ;  /* 0x000000ff0200720c */ /* 0x000fe20003f05270 */
[----:B0-----:R-:W-:Y:S01]  /*0c00*/  VIADD R7, R7, 0x100 ;  /* 0x0000010007077836 */ /* 0x001fe20000000000 */
[----:B-1----:R0:W-:Y:S02]  /*0c10*/  STG.E desc[UR8][R4.64], R9 ;  /* 0x0000000904007986 */ /* 0x0021e4000c101908 */
[----:B0-----:R-:W-:-:S05]  /*0c20*/  IADD3 R4, P2, PT, R4, 0x100, RZ ;  /* 0x0000010004047810 */ /* 0x001fca0007f5e0ff */
[----:B------:R-:W-:-:S04]  /*0c30*/  IMAD.X R5, RZ, RZ, R5, P2 ;  /* 0x000000ffff057224 */ /* 0x000fc800010e0605 */
[----:B------:R-:W-:Y:S05]  /*0c40*/  @P0 BRA `(.L_x_275) ;  /* 0xfffffffc00e00947 */ /* 0x000fea000383ffff */
.L_x_274:
[----:B------:R-:W-:Y:S05]  /*0c50*/  BSYNC.RECONVERGENT B1 ;  /* 0x0000000000017941 */ /* 0x000fea0003800200 */
.L_x_273:
[----:B------:R-:W-:Y:S05]  /*0c60*/  @!P1 BRA `(.L_x_272) ;  /* 0x00000004006c9947 */ /* 0x000fea0003800000 */
[----:B------:R-:W0:Y:S01]  /*0c70*/  LDC.64 R4, c[0x0][0x388] ;  /* 0x0000e200ff047b82 */ /* 0x000e220000000a00 */
[----:B------:R-:W-:Y:S01]  /*0c80*/  IMAD.IADD R2, R3, 0x1, -R0 ;  /* 0x0000000103027824 */ /* 0x000fe200078e0a00 */
[----:B------:R-:W-:Y:S04]  /*0c90*/  BSSY.RECONVERGENT B1, `(.L_x_276) ;  /* 0x0000033000017945 */ /* 0x000fe80003800200 */
[----:B------:R-:W-:Y:S02]  /*0ca0*/  ISETP.GT.AND P1, PT, R2, 0x300, PT ;  /* 0x000003000200780c */ /* 0x000fe40003f24270 */
[----:B------:R-:W-:-:S05]  /*0cb0*/  LEA R2, R0, UR4, 0x2 ;  /* 0x0000000400027c11 */ /* 0x000fca000f8e10ff */
[----:B------:R-:W-:Y:S02]  /*0cc0*/  VIADD R2, R2, 0x200 ;  /* 0x0000020002027836 */ /* 0x000fe40000000000 */
[----:B0-----:R-:W-:-:S03]  /*0cd0*/  IMAD.WIDE.U32 R4, R0, 0x4, R4 ;  /* 0x0000000400047825 */ /* 0x001fc600078e0004 */
[----:B------:R-:W-:-:S05]  /*0ce0*/  IADD3 R4, P0, PT, R4, 0x200, RZ ;  /* 0x0000020004047810 */ /* 0x000fca0007f1e0ff */
[----:B------:R-:W-:Y:S01]  /*0cf0*/  IMAD.X R5, RZ, RZ, R5, P0 ;  /* 0x000000ffff057224 */ /* 0x000fe200000e0605 */
[----:B------:R-:W-:Y:S01]  /*0d00*/  PLOP3.LUT P0, PT, PT, PT, PT, 0x80, 0x8 ;  /* 0x000000000008781c */ /* 0x000fe20003f0f070 */
[----:B------:R-:W-:-:S12]  /*0d10*/  @!P1 BRA `(.L_x_277) ;  /* 0x0000000000a89947 */ /* 0x000fd80003800000 */
[----:B------:R-:W-:Y:S01]  /*0d20*/  PLOP3.LUT P0, PT, PT, PT, PT, 0x8, 0x80 ;  /* 0x000000000080781c */ /* 0x000fe20003f0e170 */
[----:B------:R-:W-:-:S12]  /*0d30*/  VIADD R39, R3, 0xfffffd00 ;  /* 0xfffffd0003277836 */ /* 0x000fd80000000000 */
.L_x_278:
[----:B------:R-:W0:Y:S01]  /*0d40*/  LDS R7, [R2+-0x200] ;  /* 0xfffe000002077984 */ /* 0x000e220000000800 */
[----:B------:R-:W-:Y:S01]  /*0d50*/  VIADD R0, R0, 0x400 ;  /* 0x0000040000007836 */ /* 0x000fe20000000000 */
[----:B------:R-:W-:Y:S02]  /*0d60*/  IADD3 R6, P2, PT, R4, 0x1000, RZ ;  /* 0x0000100004067810 */ /* 0x000fe40007f5e0ff */
[----:B------:R-:W1:Y:S02]  /*0d70*/  LDS R9, [R2+-0x100] ;  /* 0xffff000002097984 */ /* 0x000e640000000800 */
[----:B------:R-:W-:Y:S02]  /*0d80*/  ISETP.GE.AND P1, PT, R0, R39, PT ;  /* 0x000000270000720c */ /* 0x000fe40003f26270 */
[----:B------:R-:W2:Y:S04]  /*0d90*/  LDS R11, [R2] ;  /* 0x00000000020b7984 */ /* 0x000ea80000000800 */
[----:B------:R-:W3:Y:S04]  /*0da0*/  LDS R13, [R2+0x100] ;  /* 0x00010000020d7984 */ /* 0x000ee80000000800 */
[----:B------:R-:W4:Y:S04]  /*0db0*/  LDS R15, [R2+0x200] ;  /* 0x00020000020f7984 */ /* 0x000f280000000800 */
[----:B------:R-:W5:Y:S04]  /*0dc0*/  LDS R17, [R2+0x300] ;  /* 0x0003000002117984 */ /* 0x000f680000000800 */
        /* <DEDUP_REMOVED lines=9> */
[----:B------:R2:W5:Y:S04]  /*0e60*/  LDS R37, [R2+0xd00] ;  /* 0x000d000002257984 */ /* 0x0005680000000800 */
[----:B0-----:R0:W-:Y:S04]  /*0e70*/  STG.E desc[UR8][R4.64+-0x200], R7 ;  /* 0xfffe000704007986 */ /* 0x0011e8000c101908 */
[----:B-1----:R-:W-:Y:S01]  /*0e80*/  STG.E desc[UR8][R4.64+-0x100], R9 ;  /* 0xffff000904007986 */ /* 0x002fe2000c101908 */
[----:B--2---:R-:W-:-:S03]  /*0e90*/  VIADD R2, R2, 0x1000 ;  /* 0x0000100002027836 */ /* 0x004fc60000000000 */
[----:B------:R-:W-:Y:S01]  /*0ea0*/  STG.E desc[UR8][R4.64], R11 ;  /* 0x0000000b04007986 */ /* 0x000fe2000c101908 */
[----:B0-----:R-:W-:-:S03]  /*0eb0*/  IMAD.X R7, RZ, RZ, R5, P2 ;  /* 0x000000ffff077224 */ /* 0x001fc600010e0605 */
[----:B---3--:R-:W-:Y:S04]  /*0ec0*/  STG.E desc[UR8][R4.64+0x100], R13 ;  /* 0x0001000d04007986 */ /* 0x008fe8000c101908 */
[----:B----4-:R-:W-:Y:S04]  /*0ed0*/  STG.E desc[UR8][R4.64+0x200], R15 ;  /* 0x0002000f04007986 */ /* 0x010fe8000c101908 */
[----:B-----5:R-:W-:Y:S04]  /*0ee0*/  STG.E desc[UR8][R4.64+0x300], R17 ;  /* 0x0003001104007986 */ /* 0x020fe8000c101908 */
        /* <DEDUP_REMOVED lines=9> */
[----:B------:R0:W-:Y:S02]  /*0f80*/  STG.E desc[UR8][R4.64+0xd00], R37 ;  /* 0x000d002504007986 */ /* 0x0001e4000c101908 */
[----:B0-----:R-:W-:-:S02]  /*0f90*/  IMAD.MOV.U32 R4, RZ, RZ, R6 ;  /* 0x000000ffff047224 */ /* 0x001fc400078e0006 */
[----:B------:R-:W-:Y:S01]  /*0fa0*/  IMAD.MOV.U32 R5, RZ, RZ, R7 ;  /* 0x000000ffff057224 */ /* 0x000fe200078e0007 */
[----:B------:R-:W-:Y:S06]  /*0fb0*/  @!P1 BRA `(.L_x_278) ;  /* 0xfffffffc00609947 */ /* 0x000fec000383ffff */
.L_x_277:
[----:B------:R-:W-:Y:S05]  /*0fc0*/  BSYNC.RECONVERGENT B1 ;  /* 0x0000000000017941 */ /* 0x000fea0003800200 */
.L_x_276:
[----:B------:R-:W-:Y:S01]  /*0fd0*/  IMAD.IADD R6, R3, 0x1, -R0 ;  /* 0x0000000103067824 */ /* 0x000fe200078e0a00 */
[----:B------:R-:W-:Y:S04]  /*0fe0*/  BSSY.RECONVERGENT B1, `(.L_x_279) ;  /* 0x000001a000017945 */ /* 0x000fe80003800200 */
[----:B------:R-:W-:-:S13]  /*0ff0*/  ISETP.GT.AND P1, PT, R6, 0x100, PT ;  /* 0x000001000600780c */ /* 0x000fda0003f24270 */
[----:B------:R-:W-:Y:S05]  /*1000*/  @!P1 BRA `(.L_x_280) ;  /* 0x00000000005c9947 */ /* 0x000fea0003800000 */
[----:B------:R-:W0:Y:S01]  /*1010*/  LDS R7, [R2+-0x200] ;  /* 0xfffe000002077984 */ /* 0x000e220000000800 */
[----:B------:R-:W-:Y:S01]  /*1020*/  IADD3 R6, P1, PT, R4, 0x800, RZ ;  /* 0x0000080004067810 */ /* 0x000fe20007f3e0ff */
[----:B------:R-:W-:Y:S01]  /*1030*/  VIADD R0, R0, 0x200 ;  /* 0x0000020000007836 */ /* 0x000fe20000000000 */
[----:B------:R-:W-:Y:S01]  /*1040*/  PLOP3.LUT P0, PT, PT, PT, PT, 0x8, 0x80 ;  /* 0x000000000080781c */ /* 0x000fe20003f0e170 */
[----:B------:R-:W1:Y:S02]  /*1050*/  LDS R9, [R2+-0x100] ;  /* 0xffff000002097984 */ /* 0x000e640000000800 */
[----:B------:R-:W-:Y:S02]  /*1060*/  IMAD.X R23, RZ, RZ, R5, P1 ;  /* 0x000000ffff177224 */ /* 0x000fe400008e0605 */
[----:B------:R-:W2:Y:S04]  /*1070*/  LDS R11, [R2] ;  /* 0x00000000020b7984 */ /* 0x000ea80000000800 */
[----:B------:R-:W3:Y:S04]  /*1080*/  LDS R13, [R2+0x100] ;  /* 0x00010000020d7984 */ /* 0x000ee80000000800 */
[----:B------:R-:W4:Y:S04]  /*1090*/  LDS R15, [R2+0x200] ;  /* 0x00020000020f7984 */ /* 0x000f280000000800 */
[----:B------:R-:W5:Y:S04]  /*10a0*/  LDS R17, [R2+0x300] ;  /* 0x0003000002117984 */ /* 0x000f680000000800 */
[----:B------:R-:W5:Y:S04]  /*10b0*/  LDS R19, [R2+0x400] ;  /* 0x0004000002137984 */ /* 0x000f680000000800 */
[----:B------:R0:W5:Y:S02]  /*10c0*/  LDS R21, [R2+0x500] ;  /* 0x0005000002157984 */ /* 0x0001640000000800 */
[----:B0-----:R-:W-:-:S02]  /*10d0*/  VIADD R2, R2, 0x800 ;  /* 0x0000080002027836 */ /* 0x001fc40000000000 */
[----:B------:R-:W-:Y:S04]  /*10e0*/  STG.E desc[UR8][R4.64+-0x200], R7 ;  /* 0xfffe000704007986 */ /* 0x000fe8000c101908 */
[----:B-1----:R-:W-:Y:S04]  /*10f0*/  STG.E desc[UR8][R4.64+-0x100], R9 ;  /* 0xffff000904007986 */ /* 0x002fe8000c101908 */
[----:B--2---:R-:W-:Y:S04]  /*1100*/  STG.E desc[UR8][R4.64], R11 ;  /* 0x0000000b04007986 */ /* 0x004fe8000c101908 */
[----:B---3--:R-:W-:Y:S04]  /*1110*/  STG.E desc[UR8][R4.64+0x100], R13 ;  /* 0x0001000d04007986 */ /* 0x008fe8000c101908 */
[----:B----4-:R-:W-:Y:S04]  /*1120*/  STG.E desc[UR8][R4.64+0x200], R15 ;  /* 0x0002000f04007986 */ /* 0x010fe8000c101908 */
[----:B-----5:R-:W-:Y:S04]  /*1130*/  STG.E desc[UR8][R4.64+0x300], R17 ;  /* 0x0003001104007986 */ /* 0x020fe8000c101908 */
[----:B------:R-:W-:Y:S04]  /*1140*/  STG.E desc[UR8][R4.64+0x400], R19 ;  /* 0x0004001304007986 */ /* 0x000fe8000c101908 */
[----:B------:R0:W-:Y:S02]  /*1150*/  STG.E desc[UR8][R4.64+0x500], R21 ;  /* 0x0005001504007986 */ /* 0x0001e4000c101908 */
[----:B0-----:R-:W-:-:S02]  /*1160*/  IMAD.MOV.U32 R4, RZ, RZ, R6 ;  /* 0x000000ffff047224 */ /* 0x001fc400078e0006 */
[----:B------:R-:W-:-:S07]  /*1170*/  IMAD.MOV.U32 R5, RZ, RZ, R23 ;  /* 0x000000ffff057224 */ /* 0x000fce00078e0017 */
.L_x_280:
[----:B------:R-:W-:Y:S05]  /*1180*/  BSYNC.RECONVERGENT B1 ;  /* 0x0000000000017941 */ /* 0x000fea0003800200 */
.L_x_279:
[----:B------:R-:W-:-:S13]  /*1190*/  ISETP.LT.OR P0, PT, R0, R3, P0 ;  /* 0x000000030000720c */ /* 0x000fda0000701670 */
[----:B------:R-:W0:Y:S04]  /*11a0*/  @P0 LDS R3, [R2+-0x200] ;  /* 0xfffe000002030984 */ /* 0x000e280000000800 */
[----:B------:R-:W1:Y:S04]  /*11b0*/  @P0 LDS R7, [R2+-0x100] ;  /* 0xffff000002070984 */ /* 0x000e680000000800 */
[----:B------:R-:W2:Y:S04]  /*11c0*/  @P0 LDS R9, [R2] ;  /* 0x0000000002090984 */ /* 0x000ea80000000800 */
[----:B------:R-:W3:Y:S04]  /*11d0*/  @P0 LDS R11, [R2+0x100] ;  /* 0x00010000020b0984 */ /* 0x000ee80000000800 */
[----:B0-----:R0:W-:Y:S04]  /*11e0*/  @P0 STG.E desc[UR8][R4.64+-0x200], R3 ;  /* 0xfffe000304000986 */ /* 0x0011e8000c101908 */
[----:B-1----:R0:W-:Y:S04]  /*11f0*/  @P0 STG.E desc[UR8][R4.64+-0x100], R7 ;  /* 0xffff000704000986 */ /* 0x0021e8000c101908 */
[----:B--2---:R0:W-:Y:S04]  /*1200*/  @P0 STG.E desc[UR8][R4.64], R9 ;  /* 0x0000000904000986 */ /* 0x0041e8000c101908 */
[----:B---3--:R0:W-:Y:S02]  /*1210*/  @P0 STG.E desc[UR8][R4.64+0x100], R11 ;  /* 0x0001000b04000986 */ /* 0x0081e4000c101908 */
.L_x_272:
[----:B------:R-:W-:Y:S05]  /*1220*/  BSYNC.RECONVERGENT B0 ;  /* 0x0000000000007941 */ /* 0x000fea0003800200 */
.L_x_271:
[----:B------:R-:W-:Y:S06]  /*1230*/  BAR.SYNC.DEFER_BLOCKING 0x0 ;  /* 0x0000000000007b1d */ /* 0x000fec0000010000 */
[----:B------:R-:W-:Y:S05]  /*1240*/  EXIT ;  /* 0x000000000000794d */ /* 0x000fea0003800000 */
.L_x_270:
        /* <DEDUP_REMOVED lines=18> */
[----:B------:R-:W-:-:S05]  /*1370*/  IMAD.WIDE R2, R2, 0x4, R4 ;  /* 0x0000000402027825 */ /* 0x000fca00078e0204 */
[----:B------:R0:W5:Y:S01]  /*1380*/  LDG.E.CONSTANT R34, desc[UR8][R2.64+-0x4] ;  /* 0xfffffc0802227981 */ /* 0x000162000c1e9900 */
[----:B------:R-:W1:Y:S01]  /*1390*/  S2UR UR5, SR_CgaCtaId ;  /* 0x00000000000579c3 */ /* 0x000e620000008800 */
[----:B------:R-:W-:Y:S01]  /*13a0*/  SHF.R.U32.HI R21, RZ, 0x5, R0 ;  /* 0x00000005ff157819 */ /* 0x000fe20000011600 */
[----:B------:R-:W-:Y:S01]  /*13b0*/  UMOV UR4, 0x400 ;  /* 0x0000040000047882 */ /* 0x000fe20000000000 */
[----:B------:R-:W0:Y:S01]  /*13c0*/  S2R R40, SR_LANEID ;  /* 0x0000000000287919 */ /* 0x000e220000000000 */
[----:B------:R-:W-:Y:S01]  /*13d0*/  ISETP.NE.AND P0, PT, R0, RZ, PT ;  /* 0x000000ff0000720c */ /* 0x000fe20003f05270 */
[----:B-1----:R-:W-:Y:S01]  /*13e0*/  ULEA UR4, UR5, UR4, 0x18 ;  /* 0x0000000405047291 */ /* 0x002fe2000f8ec0ff */
[----:B0-----:R-:W-:-:S05]  /*13f0*/  IMAD R4, R21, 0x160, R40 ;  /* 0x0000016015047824 */ /* 0x001fca00078e0228 */
[----:B------:R-:W-:Y:S02]  /*1400*/  LEA R5, R4, UR4, 0x2 ;  /* 0x0000000404057c11 */ /* 0x000fe4000f8e10ff */
[----:B------:R-:W-:-:S03]  /*1410*/  LEA R4, R0, UR4, 0x2 ;  /* 0x0000000400047c11 */ /* 0x000fc6000f8e10ff */
[----:B------:R-:W-:Y:S01]  /*1420*/  IMAD R2, R40, 0x28, R5 ;  /* 0x0000002828027824 */ /* 0x000fe200078e0205 */
[----:B--2---:R-:W-:Y:S04]  /*1430*/  STS [R5], R8 ;  /* 0x0000000805007388 */ /* 0x004fe80000000800 */
[----:B---3--:R-:W-:Y:S04]  /*1440*/  STS [R5+0x80], R9 ;  /* 0x0000800905007388 */ /* 0x008fe80000000800 */
[----:B----4-:R-:W-:Y:S04]  /*1450*/  STS [R5+0x100], R10 ;  /* 0x0001000a05007388 */ /* 0x010fe80000000800 */
[----:B-----5:R-:W-:Y:S04]  /*1460*/  STS [R5+0x180], R11 ;  /* 0x0001800b05007388 */ /* 0x020fe80000000800 */
        /* <DEDUP_REMOVED lines=14> */
[----:B------:R-:W-:Y:S04]  /*1550*/  LDS R15, [R2+0x14] ;  /* 0x00001400020f7984 */ /* 0x000fe80000000800 */
[----:B------:R-:W-:Y:S04]  /*1560*/  LDS R14, [R2+0x18] ;  /* 0x00001800020e7984 */ /* 0x000fe80000000800 */
[----:B------:R-:W-:Y:S04]  /*1570*/  LDS R13, [R2+0x1c] ;  /* 0x00001c00020d7984 */ /* 0x000fe80000000800 */
[----:B------:R-:W-:Y:S04]  /*1580*/  LDS R12, [R2+0x20] ;  /* 0x00002000020c7984 */ /* 0x000fe80000000800 */
[----:B------:R-:W-:Y:S01]  /*1590*/  LDS R11, [R2+0x24] ;  /* 0x00002400020b7984 */ /* 0x000fe20000000800 */
[----:B------:R-:W-:Y:S01]  /*15a0*/  BAR.SYNC.DEFER_BLOCKING 0x0 ;  /* 0x0000000000007b1d */ /* 0x000fe20000010000 */
[----:B0-----:R-:W-:-:S05]  /*15b0*/  ISETP.NE.AND P1, PT, R26, R19, PT ;  /* 0x000000131a00720c */ /* 0x001fca0003f25270 */
[----:B------:R-:W-:Y:S02]  /*15c0*/  STS [R4+0x130], R27 ;  /* 0x0001301b04007388 */ /* 0x000fe40000000800 */
[----:B------:R-:W-:Y:S06]  /*15d0*/  BAR.SYNC.DEFER_BLOCKING 0x0 ;  /* 0x0000000000007b1d */ /* 0x000fec0000010000 */
[----:B------:R-:W0:Y:S02]  /*15e0*/  @P0 LDS R34, [R4+0x12c] ;  /* 0x00012c0004220984 */ /* 0x000e240000000800 */
[----:B------:R-:W-:Y:S01]  /*15f0*/  BAR.SYNC.DEFER_BLOCKING 0x0 ;  /* 0x0000000000007b1d */ /* 0x000fe20000010000 */
[----:B0-----:R-:W-:-:S04]  /*1600*/  ISETP.NE.AND P0, PT, R34, R26, PT ;  /* 0x0000001a2200720c */ /* 0x001fc80003f05270 */
[----:B------:R-:W-:Y:S02]  /*1610*/  SEL R38, RZ, 0x1, !P0 ;  /* 0x00000001ff267807 */ /* 0x000fe40004000000 */
        /* <DEDUP_REMOVED lines=21> */
[----:B------:R-:W-:-:S04]  /*1770*/  ISETP.NE.AND P1, PT, R12, R11, PT ;  /* 0x0000000b0c00720c */ /* 0x000fc80003f25270 */
[----:B------:R-:W-:-:S03]  /*1780*/  IADD3 R3, PT, PT, R4, 0x1, RZ ;  /* 0x0000000104037810 */ /* 0x000fc60007ffe0ff */
        /* <DEDUP_REMOVED lines=18> */
[----:B------:R-:W-:-:S03]  /*18b0*/  ISETP.NE.AND P0, PT, R40, RZ, PT ;  /* 0x000000ff2800720c */ /* 0x000fc60003f05270 */
[----:B------:R-:W-:Y:S01]  /*18c0*/  IMAD.IADD R22, R29, 0x1, -R22 ;  /* 0x000000011d167824 */ /* 0x000fe200078e0a16 */
[----:B------:R-:W-:Y:S01]  /*18d0*/  @!P1 STS [R28], R29 ;  /* 0x0000001d1c009388 */ /* 0x000fe20000000800 */
[----:B------:R-:W-:Y:S01]  /*18e0*/  BAR.SYNC.DEFER_BLOCKING 0x0 ;  /* 0x0000000000007b1d */ /* 0x000fe20000010000 */
[----:B------:R-:W-:Y:S02]  /*18f0*/  ISETP.GT.U32.AND P1, PT, R0, 0x1f, PT ;  /* 0x0000001f0000780c */ /* 0x000fe40003f24070 */
[----:B------:R-:W-:Y:S02]  /*1900*/  SEL R23, R22, RZ, P0 ;  /* 0x000000ff16177207 */ /* 0x000fe40000000000 */
[----:B------:R-:W-:Y:S01]  /*1910*/  ISETP.GE.U32.AND P0, PT, R0, 0x20, PT ;  /* 0x000000200000780c */ /* 0x000fe20003f06070 */
[----:B------:R-:W0:Y:S02]  /*1920*/  LDS.64 R20, [UR4] ;  /* 0x00000004ff147984 */ /* 0x000e240008000a00 */
[----:B0-----:R-:W-:-:S02]  /*1930*/  IMAD.IADD R23, R20, 0x1, R23 ;  /* 0x0000000114177824 */ /* 0x001fc400078e0217 */
[----:B------:R-:W-:-:S03]  /*1940*/  IMAD.IADD R21, R20, 0x1, R21 ;  /* 0x0000000114157824 */ /* 0x000fc600078e0215 */
[----:B------:R-:W-:Y:S01]  /*1950*/  SEL R39, R22, R23, !P0 ;  /* 0x0000001716277207 */ /* 0x000fe20004000000 */
[----:B------:R-:W-:Y:S06]  /*1960*/  @P1 BRA `(.L_x_281) ;  /* 0x0000000800441947 */ /* 0x000fec0003800000 */
[----:B------:R-:W0:Y:S01]  /*1970*/  S2R R30, SR_CTAID.X ;  /* 0x00000000001e7919 */ /* 0x000e220000002500 */
[----:B------:R-:W0:Y:S01]  /*1980*/  LDC.64 R42, c[0x0][0x3a8] ;  /* 0x0000ea00ff2a7b82 */ /* 0x000e220000000a00 */
[----:B------:R-:W-:Y:S02]  /*1990*/  ISETP.NE.AND P0, PT, R0, RZ, PT ;  /* 0x000000ff0000720c */ /* 0x000fe40003f05270 */
[----:B------:R-:W-:-:S05]  /*19a0*/  LOP3.LUT R37, RZ, R0, RZ, 0x33, !PT ;  /* 0x00000000ff257212 */ /* 0x000fca00078e33ff */
[----:B------:R-:W1:Y:S06]  /*19b0*/  LDC R22, c[0x0][0x370] ;  /* 0x0000dc00ff167b82 */ /* 0x000e6c0000000800 */
[----:B------:R-:W-:Y:S01]  /*19c0*/  @!P0 IMAD.MOV.U32 R20, RZ, RZ, 0x64 ;  /* 0x00000064ff148424 */ /* 0x000fe200078e00ff */
[----:B------:R2:W-:Y:S01]  /*19d0*/  @!P0 STS [UR4+0x2c], R21 ;  /* 0x00002c15ff008988 */ /* 0x0005e20008000804 */
[----:B0-----:R-:W-:-:S05]  /*19e0*/  IMAD.WIDE.U32 R42, R30, 0x8, R42 ;  /* 0x000000081e2a7825 */ /* 0x001fca00078e002a */
[----:B------:R2:W-:Y:S01]  /*19f0*/  @!P0 ST.E.64.STRONG.GPU desc[UR8][R42.64+0x100], R20 ;  /* 0x000100142a008985 */ /* 0x0005e2000c10fb08 */
[----:B-1----:R-:W-:-:S13]  /*1a00*/  ISETP.GT.U32.AND P0, PT, R22, 0x1f3, PT ;  /* 0x000001f31600780c */ /* 0x002fda0003f04070 */
[----:B--2---:R-:W-:Y:S05]  /*1a10*/  @P0 BRA `(.L_x_282) ;  /* 0x0000000000080947 */ /* 0x004fea0003800000 */
[----:B------:R0:W-:Y:S06]  /*1a20*/  MEMBAR.SC.CTA ;  /* 0x0000000000007992 */ /* 0x0001ec0000000000 */
[----:B0-----:R-:W-:Y:S05]  /*1a30*/  BRA `(.L_x_283) ;  /* 0x0000000000087947 */ /* 0x001fea0003800000 */
.L_x_282:
[----:B------:R-:W-:Y:S05]  /*1a40*/  NANOSLEEP 0x1c2 ;  /* 0x000001c20000795d */ /* 0x000fea0003800000 */
[----:B------:R-:W-:Y:S01]  /*1a50*/  NOP ;  /* 0x0000000000007918 */ /* 0x000fe20000000000 */
.L_x_283:
[----:B------:R-:W-:-:S05]  /*1a60*/  IMAD.WIDE R22, R37, 0x8, R42 ;  /* 0x0000000825167825 */ /* 0x000fca00078e022a */
[----:B------:R-:W2:Y:S01]  /*1a70*/  LD.E.64.STRONG.GPU R24, desc[UR8][R22.64+0x100] ;  /* 0x0001000816187980 */ /* 0x000ea2000c10fb00 */
[----:B------:R-:W-:Y:S01]  /*1a80*/  UMOV UR5, 0xffffffff ;  /* 0xffffffff00057882 */ /* 0x000fe20000000000 */
[----:B--2---:R-:W-:Y:S02]  /*1a90*/  ISETP.NE.AND P4, PT, R24, 0x63, PT ;  /* 0x000000631800780c */ /* 0x004fe40003f85270 */
[----:B------:R-:W-:Y:S11]  /*1aa0*/  BRA.DIV UR5, `(.L_x_284) ;  /* 0x0000004a05dc7947 */ /* 0x000ff6000b800000 */
[----:B------:R-:W-:-:S13]  /*1ab0*/  VOTE.ANY P4, !P4 ;  /* 0x0000000000ff7806 */ /* 0x000fda0006080100 */
.L_x_353:
[----:B------:R-:W-:Y:S05]  /*1ac0*/  @!P4 BRA `(.L_x_285) ;  /* 0x000000000030c947 */ /* 0x000fea0003800000 */
.L_x_289:
[----:B------:R-:W-:Y:S05]  /*1ad0*/  YIELD ;  /* 0x0000000000007946 */ /* 0x000fea0003800000 */
[----:B------:R-:W-:Y:S05]  /*1ae0*/  @P0 BRA `(.L_x_286) ;  /* 0x0000000000080947 */ /* 0x000fea0003800000 */
[----:B------:R0:W-:Y:S06]  /*1af0*/  MEMBAR.SC.CTA ;  /* 0x0000000000007992 */ /* 0x0001ec0000000000 */
[----:B0-----:R-:W-:Y:S05]  /*1b00*/  BRA `(.L_x_287) ;  /* 0x0000000000087947 */ /* 0x001fea0003800000 */
.L_x_286:
[----:B------:R-:W-:Y:S05]  /*1b10*/  NANOSLEEP 0x15e ;  /* 0x0000015e0000795d */ /* 0x000fea0003800000 */
[----:B------:R-:W-:Y:S01]  /*1b20*/  NOP ;  /* 0x0000000000007918 */ /* 0x000fe20000000000 */
.L_x_287:
[----:B------:R-:W2:Y:S01]  /*1b30*/  LD.E.64.STRONG.GPU R24, desc[UR8][R22.64+0x100] ;  /* 0x0001000816187980 */ /* 0x000ea2000c10fb00 */
[----:B------:R-:W-:Y:S01]  /*1b40*/  UMOV UR5, 0xffffffff ;  /* 0xffffffff00057882 */ /* 0x000fe20000000000 */
[----:B--2---:R-:W-:Y:S02]  /*1b50*/  ISETP.NE.AND P4, PT, R24, 0x63, PT ;  /* 0x000000631800780c */ /* 0x004fe40003f85270 */
[----:B------:R-:W-:Y:S11]  /*1b60*/  BRA.DIV UR5, `(.L_x_288) ;  /* 0x0000004a05cc7947 */ /* 0x000ff6000b800000 */
[----:B------:R-:W-:-:S13]  /*1b70*/  VOTE.ANY P4, !P4 ;  /* 0x0000000000ff7806 */ /* 0x000fda0006080100 */
.L_x_356:
[----:B------:R-:W-:Y:S05]  /*1b80*/  @P4 BRA `(.L_x_289) ;  /* 0xfffffffc00d04947 */ /* 0x000fea000383ffff */
.L_x_285:
[----:B------:R-:W-:Y:S01]  /*1b90*/  UMOV UR5, 0xffffffff ;  /* 0xffffffff00057882 */ /* 0x000fe20000000000 */
[----:B------:R-:W-:Y:S02]  /*1ba0*/  ISETP.NE.AND P4, PT, R24, 0x65, PT ;  /* 0x000000651800780c */ /* 0x000fe40003f85270 */
[----:B------:R-:W-:Y:S11]  /*1bb0*/  BRA.DIV UR5, `(.L_x_290) ;  /* 0x0000004a05d87947 */ /* 0x000ff6000b800000 */
[----:B------:R-:W0:Y:S01]  /*1bc0*/  S2R R41, SR_GEMASK ;  /* 0x0000000000297919 */ /* 0x000e220000003c00 */
[----:B------:R-:W-:Y:S01]  /*1bd0*/  VOTE.ANY R20, PT, !P4 ;  /* 0x0000000000147806 */ /* 0x000fe200060e0100 */
[----:B------:R-:W-:Y:S01]  /*1be0*/  VIADD R31, R40, 0x2 ;  /* 0x00000002281f7836 */ /* 0x000fe20000000000 */
[----:B------:R-:W-:Y:S01]  /*1bf0*/  ISETP.NE.AND P4, PT, R24, 0x65, PT ;  /* 0x000000651800780c */ /* 0x000fe20003f85270 */
[----:B------:R-:W-:Y:S01]  /*1c00*/  VIADD R30, R40, 0x4 ;  /* 0x00000004281e7836 */ /* 0x000fe20000000000 */
[----:B------:R-:W1:Y:S11]  /*1c10*/  S2R R44, SR_CTAID.X ;  /* 0x00000000002c7919 */ /* 0x000e760000002500 */
[----:B------:R-:W-:-:S02]  /*1c20*/  VOTE.ALL P4, P4 ;  /* 0x0000000000ff7806 */ /* 0x000fc40002080000 */
[----:B0-----:R-:W-:-:S05]  /*1c30*/  LOP3.LUT R20, R20, 0x80000000, R41, 0xec, !PT ;  /* 0x8000000014147812 */ /* 0x001fca00078eec29 */
[----:B------:R-:W-:Y:S02]  /*1c40*/  VIADD R23, R20, 0xffffffff ;  /* 0xffffffff14177836 */ /* 0x000fe40000000000 */
[----:B-1----:R-:W-:-:S03]  /*1c50*/  IMAD.IADD R37, R37, 0x1, R44 ;  /* 0x0000000125257824 */ /* 0x002fc600078e022c */
[----:B------:R-:W-:-:S04]  /*1c60*/  LOP3.LUT R23, R20, R23, RZ, 0xc, !PT ;  /* 0x0000001714177212 */ /* 0x000fc800078e0cff */
[----:B------:R0:W1:Y:S02]  /*1c70*/  POPC R32, R23 ;  /* 0x0000001700207309 */ /* 0x0000640000000000 */
[----:B0-----:R-:W0:Y:S01]  /*1c80*/  LDC.64 R22, c[0x0][0x3a8] ;  /* 0x0000ea00ff167b82 */ /* 0x001e220000000a00 */
[----:B-1----:R-:W1:Y:S01]  /*1c90*/  SHFL.DOWN PT, R28, R25, 0x1, R32 ;  /* 0x08200000191c7989 */ /* 0x002e6200000e0020 */
[----:B------:R-:W-:-:S04]  /*1ca0*/  ISETP.GE.AND P1, PT, R40, R32, PT ;  /* 0x000000202800720c */ /* 0x000fc80003f26270 */
[----:B-1----:R-:W-:Y:S02]  /*1cb0*/  SEL R28, R28, RZ, !P1 ;  /* 0x000000ff1c1c7207 */ /* 0x002fe40004800000 */
[----:B------:R-:W-:-:S03]  /*1cc0*/  ISETP.GT.AND P1, PT, R31, R32, PT ;  /* 0x000000201f00720c */ /* 0x000fc60003f24270 */
[----:B------:R-:W-:-:S05]  /*1cd0*/  IMAD.IADD R29, R28, 0x1, R25 ;  /* 0x000000011c1d7824 */ /* 0x000fca00078e0219 */
[----:B------:R-:W1:Y:S02]  /*1ce0*/  SHFL.DOWN PT, R28, R29, 0x2, R32 ;  /* 0x084000001d1c7989 */ /* 0x000e6400000e0020 */
[----:B-1----:R-:W-:Y:S02]  /*1cf0*/  SEL R28, R28, RZ, !P1 ;  /* 0x000000ff1c1c7207 */ /* 0x002fe40004800000 */
[----:B------:R-:W-:-:S03]  /*1d00*/  ISETP.GT.AND P1, PT, R30, R32, PT ;  /* 0x000000201e00720c */ /* 0x000fc60003f24270 */
[----:B------:R-:W-:Y:S02]  /*1d10*/  IMAD.IADD R33, R29, 0x1, R28 ;  /* 0x000000011d217824 */ /* 0x000fe400078e021c */
[----:B------:R-:W-:-:S03]  /*1d20*/  VIADD R29, R40, 0x8 ;  /* 0x00000008281d7836 */ /* 0x000fc60000000000 */
        /* <DEDUP_REMOVED lines=8> */
[----:B------:R-:W-:Y:S01]  /*1db0*/  IMAD.IADD R25, R35, 0x1, R28 ;  /* 0x0000000123197824 */ /* 0x000fe200078e021c */
[----:B0-----:R-:W-:-:S04]  /*1dc0*/  IADD3 R35, P2, PT, R22, 0x100, RZ ;  /* 0x0000010016237810 */ /* 0x001fc80007f5e0ff */
[----:B------:R-:W0:Y:S01]  /*1dd0*/  SHFL.DOWN PT, R28, R25, 0x10, R32 ;  /* 0x0a000000191c7989 */ /* 0x000e2200000e0020 */
[----:B------:R-:W-:Y:S01]  /*1de0*/  IMAD.X R36, RZ, RZ, R23, P2 ;  /* 0x000000ffff247224 */ /* 0x000fe200010e0617 */
[----:B0-----:R-:W-:-:S05]  /*1df0*/  SEL R28, R28, RZ, !P1 ;  /* 0x000000ff1c1c7207 */ /* 0x001fca0004800000 */
[----:B------:R-:W-:-:S07]  /*1e00*/  IMAD.IADD R32, R25, 0x1, R28 ;  /* 0x0000000119207824 */ /* 0x000fce00078e021c */
.L_x_365:
[----:B------:R-:W-:Y:S05]  /*1e10*/  @!P4 BRA `(.L_x_291) ;  /* 0x0000000000d8c947 */ /* 0x000fea0003800000 */
.L_x_299:
[----:B------:R-:W-:Y:S02]  /*1e20*/  IMAD.MOV.U32 R22, RZ, RZ, R35 ;  /* 0x000000ffff167224 */ /* 0x000fe400078e0023 */
[----:B------:R-:W-:Y:S02]  /*1e30*/  IMAD.MOV.U32 R23, RZ, RZ, R36 ;  /* 0x000000ffff177224 */ /* 0x000fe400078e0024 */
[----:B------:R-:W-:-:S05]  /*1e40*/  IMAD.WIDE R22, R37, 0x8, R22 ;  /* 0x0000000825167825 */ /* 0x000fca00078e0216 */
[----:B------:R-:W2:Y:S01]  /*1e50*/  LD.E.64.STRONG.GPU R24, desc[UR8][R22.64+-0x100] ;  /* 0xffff000816187980 */ /* 0x000ea2000c10fb00 */
[----:B------:R-:W-:Y:S05]  /*1e60*/  YIELD ;  /* 0x0000000000007946 */ /* 0x000fea0003800000 */
[----:B------:R-:W-:Y:S01]  /*1e70*/  UMOV UR5, 0xffffffff ;  /* 0xffffffff00057882 */ /* 0x000fe20000000000 */
[----:B--2---:R-:W-:Y:S02]  /*1e80*/  ISETP.NE.AND P4, PT, R24, 0x63, PT ;  /* 0x000000631800780c */ /* 0x004fe40003f85270 */
[----:B------:R-:W-:Y:S11]  /*1e90*/  BRA.DIV UR5, `(.L_x_292) ;  /* 0x0000004e05287947 */ /* 0x000ff6000b800000 */
[----:B------:R-:W-:-:S13]  /*1ea0*/  VOTE.ANY P4, !P4 ;  /* 0x0000000000ff7806 */ /* 0x000fda0006080100 */
.L_x_368:
[----:B------:R-:W-:Y:S05]  /*1eb0*/  @!P4 BRA `(.L_x_293) ;  /* 0x000000000030c947 */ /* 0x000fea0003800000 */
.L_x_297:
[----:B------:R-:W-:Y:S05]  /*1ec0*/  YIELD ;  /* 0x0000000000007946 */ /* 0x000fea0003800000 */
[----:B------:R-:W-:Y:S05]  /*1ed0*/  @P0 BRA `(.L_x_294) ;  /* 0x0000000000080947 */ /* 0x000fea0003800000 */
[----:B------:R0:W-:Y:S06]  /*1ee0*/  MEMBAR.SC.CTA ;  /* 0x0000000000007992 */ /* 0x0001ec0000000000 */
[----:B0-----:R-:W-:Y:S05]  /*1ef0*/  BRA `(.L_x_295) ;  /* 0x0000000000087947 */ /* 0x001fea0003800000 */
.L_x_294:
[----:B------:R-:W-:Y:S05]  /*1f00*/  NANOSLEEP 0x15e ;  /* 0x0000015e0000795d */ /* 0x000fea0003800000 */
[----:B------:R-:W-:Y:S01]  /*1f10*/  NOP ;  /* 0x0000000000007918 */ /* 0x000fe20000000000 */
.L_x_295:
[----:B------:R-:W2:Y:S01]  /*1f20*/  LD.E.64.STRONG.GPU R24, desc[UR8][R22.64+-0x100] ;  /* 0xffff000816187980 */ /* 0x000ea2000c10fb00 */
[----:B------:R-:W-:Y:S01]  /*1f30*/  UMOV UR5, 0xffffffff ;  /* 0xffffffff00057882 */ /* 0x000fe20000000000 */
[----:B--2---:R-:W-:Y:S02]  /*1f40*/  ISETP.NE.AND P4, PT, R24, 0x63, PT ;  /* 0x000000631800780c */ /* 0x004fe40003f85270 */
[----:B------:R-:W-:Y:S11]  /*1f50*/  BRA.DIV UR5, `(.L_x_296) ;  /* 0x0000004e05187947 */ /* 0x000ff6000b800000 */
[----:B------:R-:W-:-:S13]  /*1f60*/  VOTE.ANY P4, !P4 ;  /* 0x0000000000ff7806 */ /* 0x000fda0006080100 */
.L_x_371:
[----:B------:R-:W-:Y:S05]  /*1f70*/  @P4 BRA `(.L_x_297) ;  /* 0xfffffffc00d04947 */ /* 0x000fea000383ffff */
.L_x_293:
[----:B------:R-:W-:Y:S01]  /*1f80*/  UMOV UR5, 0xffffffff ;  /* 0xffffffff00057882 */ /* 0x000fe20000000000 */
[----:B------:R-:W-:Y:S02]  /*1f90*/  ISETP.NE.AND P4, PT, R24, 0x65, PT ;  /* 0x000000651800780c */ /* 0x000fe40003f85270 */
[----:B------:R-:W-:Y:S11]  /*1fa0*/  BRA.DIV UR5, `(.L_x_298) ;  /* 0x0000004e05247947 */ /* 0x000ff6000b800000 */
[----:B------:R-:W-:Y:S01]  /*1fb0*/  VOTE.ANY R20, PT, !P4 ;  /* 0x0000000000147806 */ /* 0x000fe200060e0100 */
[----:B------:R-:W-:Y:S01]  /*1fc0*/  VIADD R37, R37, 0xffffffe0 ;  /* 0xffffffe025257836 */ /* 0x000fe20000000000 */
[----:B------:R-:W-:Y:S02]  /*1fd0*/  ISETP.NE.AND P4, PT, R24, 0x65, PT ;  /* 0x000000651800780c */ /* 0x000fe40003f85270 */
[----:B------:R-:W-:-:S05]  /*1fe0*/  LOP3.LUT R20, R20, 0x80000000, R41, 0xec, !PT ;  /* 0x8000000014147812 */ /* 0x000fca00078eec29 */
[----:B------:R-:W-:-:S05]  /*1ff0*/  VIADD R23, R20, 0xffffffff ;  /* 0xffffffff14177836 */ /* 0x000fca0000000000 */
[----:B------:R-:W-:Y:S02]  /*2000*/  LOP3.LUT R23, R20, R23, RZ, 0xc, !PT ;  /* 0x0000001714177212 */ /* 0x000fe400078e0cff */
[----:B------:R-:W-:Y:S02]  /*2010*/  VOTE.ALL P4, P4 ;  /* 0x0000000000ff7806 */ /* 0x000fe40002080000 */
[----:B------:R-:W0:Y:S02]  /*2020*/  POPC R22, R23 ;  /* 0x0000001700167309 */ /* 0x000e240000000000 */
[----:B0-----:R-:W0:Y:S01]  /*2030*/  SHFL.DOWN PT, R28, R25, 0x1, R22 ;  /* 0x08200000191c7989 */ /* 0x001e2200000e0016 */
[----:B------:R-:W-:-:S04]  /*2040*/  ISETP.GE.AND P1, PT, R40, R22, PT ;  /* 0x000000162800720c */ /* 0x000fc80003f26270 */
[----:B0-----:R-:W-:Y:S02]  /*2050*/  SEL R28, R28, RZ, !P1 ;  /* 0x000000ff1c1c7207 */ /* 0x001fe40004800000 */
[----:B------:R-:W-:-:S03]  /*2060*/  ISETP.GT.AND P1, PT, R31, R22, PT ;  /* 0x000000161f00720c */ /* 0x000fc60003f24270 */
[----:B------:R-:W-:-:S05]  /*2070*/  IMAD.IADD R45, R28, 0x1, R25 ;  /* 0x000000011c2d7824 */ /* 0x000fca00078e0219 */
[----:B------:R-:W0:Y:S02]  /*2080*/  SHFL.DOWN PT, R28, R45, 0x2, R22 ;  /* 0x084000002d1c7989 */ /* 0x000e2400000e0016 */
        /* <DEDUP_REMOVED lines=12> */
[----:B0-----:R-:W-:-:S04]  /*2150*/  SEL R28, R28, RZ, !P1 ;  /* 0x000000ff1c1c7207 */ /* 0x001fc80004800000 */
[----:B------:R-:W-:-:S07]  /*2160*/  IADD3 R32, PT, PT, R45, R28, R32 ;  /* 0x0000001c2d207210 */ /* 0x000fce0007ffe020 */
.L_x_380:
[----:B------:R-:W-:Y:S05]  /*2170*/  @P4 BRA `(.L_x_299) ;  /* 0xfffffffc00284947 */ /* 0x000fea000383ffff */
.L_x_291:
[----:B------:R-:W-:Y:S02]  /*2180*/  ISETP.NE.AND P1, PT, R0, RZ, PT ;  /* 0x000000ff0000720c */ /* 0x000fe40003f25270 */
[----:B------:R-:W-:-:S11]  /*2190*/  ISETP.NE.AND P0, PT, R40, RZ, PT ;  /* 0x000000ff2800720c */ /* 0x000fd60003f05270 */
[----:B------:R-:W0:Y:S01]  /*21a0*/  @!P1 S2R R23, SR_CgaCtaId ;  /* 0x0000000000179919 */ /* 0x000e220000008800 */
[----:B------:R-:W-:Y:S01]  /*21b0*/  @!P1 MOV R22, 0x400 ;  /* 0x0000040000169802 */ /* 0x000fe20000000f00 */
[----:B------:R-:W-:Y:S01]  /*21c0*/  @!P1 IMAD.IADD R21, R21, 0x1, R32 ;  /* 0x0000000115159824 */ /* 0x000fe200078e0220 */
[----:B------:R-:W-:Y:S01]  /*21d0*/  @!P0 MOV R24, 0x400 ;  /* 0x0000040000188802 */ /* 0x000fe20000000f00 */
[----:B------:R-:W1:Y:S01]  /*21e0*/  @!P0 S2R R25, SR_CgaCtaId ;  /* 0x0000000000198919 */ /* 0x000e620000008800 */
[----:B------:R-:W-:-:S05]  /*21f0*/  @!P1 IMAD.MOV.U32 R20, RZ, RZ, 0x65 ;  /* 0x00000065ff149424 */ /* 0x000fca00078e00ff */
[----:B------:R2:W-:Y:S01]  /*2200*/  @!P1 ST.E.64.STRONG.GPU desc[UR8][R42.64+0x100], R20 ;  /* 0x000100142a009985 */ /* 0x0005e2000c10fb08 */
[----:B0-----:R-:W-:Y:S01]  /*2210*/  @!P1 LEA R22, R23, R22, 0x18 ;  /* 0x0000001617169211 */ /* 0x001fe200078ec0ff */
[----:B------:R-:W-:Y:S02]  /*2220*/  IMAD.MOV.U32 R23, RZ, RZ, R39 ;  /* 0x000000ffff177224 */ /* 0x000fe400078e0027 */
[----:B------:R-:W-:Y:S01]  /*2230*/  @!P0 IMAD.MOV.U32 R23, RZ, RZ, R32 ;  /* 0x000000ffff178224 */ /* 0x000fe200078e0020 */
[----:B-1----:R-:W-:Y:S01]  /*2240*/  @!P0 LEA R25, R25, R24, 0x18 ;  /* 0x0000001819198211 */ /* 0x002fe200078ec0ff */
[----:B------:R2:W-:Y:S04]  /*2250*/  @!P1 STS [R22+0x28], R21 ;  /* 0x0000281516009388 */ /* 0x0005e80000000800 */
[----:B------:R2:W-:Y:S04]  /*2260*/  @!P1 STS [R22+0x24], R32 ;  /* 0x0000242016009388 */ /* 0x0005e80000000800 */
[----:B------:R2:W-:Y:S02]  /*2270*/  @!P0 STS [R25+0xc], R32 ;  /* 0x00000c2019008388 */ /* 0x0005e40000000800 */
.L_x_281:
[----:B------:R-:W-:Y:S05]  /*2280*/  WARPSYNC.ALL ;  /* 0x0000000000007948 */ /* 0x000fea0003800000 */
[----:B------:R-:W-:Y:S01]  /*2290*/  ISETP.NE.AND P0, PT, R0, RZ, PT ;  /* 0x000000ff0000720c */ /* 0x000fe20003f05270 */
[----:B------:R-:W0:Y:S08]  /*22a0*/  S2UR UR5, SR_CgaCtaId ;  /* 0x00000000000579c3 */ /* 0x000e300000008800 */
[----:B------:R-:W-:Y:S01]  /*22b0*/  BAR.SYNC.DEFER_BLOCKING 0x0 ;  /* 0x0000000000007b1d */ /* 0x000fe20000010000 */
[----:B------:R-:W-:-:S02]  /*22c0*/  ISETP.NE.AND P2, PT, R34, R26, PT ;  /* 0x0000001a2200720c */ /* 0x000fc40003f45270 */
[----:B------:R-:W-:Y:S02]  /*22d0*/  ISETP.NE.AND P3, PT, R26, R19, PT ;  /* 0x000000131a00720c */ /* 0x000fe40003f65270 */
[----:B------:R-:W-:Y:S01]  /*22e0*/  ISETP.NE.AND P4, PT, R19, R18, PT ;  /* 0x000000121300720c */ /* 0x000fe20003f85270 */
[----:B------:R-:W-:Y:S01]  /*22f0*/  UMOV UR4, 0x400 ;  /* 0x0000040000047882 */ /* 0x000fe20000000000 */
[----:B------:R-:W-:Y:S01]  /*2300*/  ISETP.NE.AND P5, PT, R18, R17, PT ;  /* 0x000000111200720c */ /* 0x000fe20003fa5270 */
[----:B------:R-:W-:Y:S01]  /*2310*/  BSSY.RECONVERGENT B0, `(.L_x_300) ;  /* 0x00000b8000007945 */ /* 0x000fe20003800200 */
[----:B------:R-:W-:Y:S02]  /*2320*/  ISETP.NE.AND P1, PT, R16, R15, PT ;  /* 0x0000000f1000720c */ /* 0x000fe40003f25270 */
[----:B------:R-:W-:Y:S01]  /*2330*/  ISETP.NE.AND P6, PT, R11, R27, PT ;  /* 0x0000001b0b00720c */ /* 0x000fe20003fc5270 */
[----:B0-----:R-:W-:-:S09]  /*2340*/  ULEA UR6, UR5, UR4, 0x18 ;  /* 0x0000000405067291 */ /* 0x001fd2000f8ec0ff */
[----:B--2---:R-:W0:Y:S04]  /*2350*/  @P0 LDS R20, [UR6+0xc] ;  /* 0x00000c06ff140984 */ /* 0x004e280008000800 */
[----:B------:R-:W1:Y:S04]  /*2360*/  LDS R25, [UR6+0x24] ;  /* 0x00002406ff197984 */ /* 0x000e680008000800 */
[----:B------:R-:W2:Y:S01]  /*2370*/  LDS R21, [UR6+0x2c] ;  /* 0x00002c06ff157984 */ /* 0x000ea20008000800 */
[----:B0-----:R-:W-:Y:S01]  /*2380*/  @P0 IMAD.IADD R23, R23, 0x1, R20 ;  /* 0x0000000117170824 */ /* 0x001fe200078e0214 */
[----:B------:R-:W-:Y:S01]  /*2390*/  BAR.SYNC.DEFER_BLOCKING 0x0 ;  /* 0x0000000000007b1d */ /* 0x000fe20000010000 */
[----:B------:R-:W-:-:S02]  /*23a0*/  ISETP.NE.AND P0, PT, R17, R16, PT ;  /* 0x000000101100720c */ /* 0x000fc40003f05270 */
[--C-:B------:R-:W-:Y:S01]  /*23b0*/  IMAD.IADD R10, R10, 0x1, R23.reuse ;  /* 0x000000010a0a7824 */ /* 0x100fe200078e0217 */
[----:B-1----:R-:W-:Y:S01]  /*23c0*/  @P3 IADD3 R38, PT, PT, -R25, R23, R38 ;  /* 0x0000001719263210 */ /* 0x002fe20007ffe126 */
[----:B------:R-:W-:Y:S02]  /*23d0*/  IMAD.IADD R20, R9, 0x1, R23 ;  /* 0x0000000109147824 */ /* 0x000fe400078e0217 */
[--C-:B------:R-:W-:Y:S01]  /*23e0*/  @P2 IMAD.IADD R9, R23, 0x1, -R25.reuse ;  /* 0x0000000117092824 */ /* 0x100fe200078e0a19 */
[----:B------:R-:W-:Y:S01]  /*23f0*/  @P3 LEA R38, R38, UR6, 0x2 ;  /* 0x0000000626263c11 */ /* 0x000fe2000f8e10ff */
[--C-:B------:R-:W-:Y:S02]  /*2400*/  @P4 IMAD.IADD R10, R10, 0x1, -R25.reuse ;  /* 0x000000010a0a4824 */ /* 0x100fe400078e0a19 */
[----:B------:R-:W-:Y:S01]  /*2410*/  @P5 IMAD.IADD R20, R20, 0x1, -R25 ;  /* 0x0000000114145824 */ /* 0x000fe200078e0a19 */
[----:B------:R-:W-:Y:S01]  /*2420*/  @P2 LEA R9, R9, UR6, 0x2 ;  /* 0x0000000609092c11 */ /* 0x000fe2000f8e10ff */
[--C-:B------:R-:W-:Y:S01]  /*2430*/  IMAD.IADD R8, R8, 0x1, R23.reuse ;  /* 0x0000000108087824 */ /* 0x100fe200078e0217 */
[----:B------:R-:W-:Y:S01]  /*2440*/  @P4 LEA R29, R10, UR6, 0x2 ;  /* 0x000000060a1d4c11 */ /* 0x000fe2000f8e10ff */
[----:B------:R-:W-:Y:S01]  /*2450*/  IMAD.IADD R10, R7, 0x1, R23 ;  /* 0x00000001070a7824 */ /* 0x000fe200078e0217 */
[----:B------:R-:W-:Y:S01]  /*2460*/  @P5 LEA R20, R20, UR6, 0x2 ;  /* 0x0000000614145c11 */ /* 0x000fe2000f8e10ff */
[----:B------:R-:W-:-:S02]  /*2470*/  @P0 IMAD.IADD R7, R8, 0x1, -R25 ;  /* 0x0000000108070824 */ /* 0x000fc400078e0a19 */
[----:B------:R-:W-:Y:S02]  /*2480*/  @P1 IMAD.IADD R8, R10, 0x1, -R25 ;  /* 0x000000010a081824 */ /* 0x000fe400078e0a19 */
[--C-:B------:R-:W-:Y:S01]  /*2490*/  IMAD.IADD R6, R6, 0x1, R23.reuse ;  /* 0x0000000106067824 */ /* 0x100fe200078e0217 */
[----:B------:R-:W-:Y:S01]  /*24a0*/  @P0 LEA R7, R7, UR6, 0x2 ;  /* 0x0000000607070c11 */ /* 0x000fe2000f8e10ff */
[--C-:B------:R-:W-:Y:S01]  /*24b0*/  IMAD.IADD R10, R5, 0x1, R23.reuse ;  /* 0x00000001050a7824 */ /* 0x100fe200078e0217 */
[----:B------:R0:W-:Y:S01]  /*24c0*/  @P2 STS [R9], R26 ;  /* 0x0000001a09002388 */ /* 0x0001e20000000800 */
[----:B------:R-:W-:Y:S01]  /*24d0*/  ISETP.NE.AND P2, PT, R15, R14, PT ;  /* 0x0000000e0f00720c */ /* 0x000fe20003f45270 */
[----:B------:R-:W-:Y:S01]  /*24e0*/  IMAD.IADD R22, R2, 0x1, R23 ;  /* 0x0000000102167824 */ /* 0x000fe200078e0217 */
[----:B------:R-:W-:Y:S01]  /*24f0*/  @P1 LEA R8, R8, UR6, 0x2 ;  /* 0x0000000608081c11 */ /* 0x000fe2000f8e10ff */
[----:B------:R-:W-:Y:S01]  /*2500*/  @P3 STS [R38], R19 ;  /* 0x0000001326003388 */ /* 0x000fe20000000800 */
[----:B------:R-:W-:-:S03]  /*2510*/  ISETP.NE.AND P3, PT, R14, R13, PT ;  /* 0x0000000d0e00720c */ /* 0x000fc60003f65270 */
[----:B------:R1:W-:Y:S01]  /*2520*/  @P4 STS [R29], R18 ;  /* 0x000000121d004388 */ /* 0x0003e20000000800 */
[----:B------:R-:W-:Y:S01]  /*2530*/  ISETP.NE.AND P4, PT, R13, R12, PT ;  /* 0x0000000c0d00720c */ /* 0x000fe20003f85270 */
[--C-:B0-----:R-:W-:Y:S02]  /*2540*/  @P6 IMAD.IADD R9, R22, 0x1, -R25.reuse ;  /* 0x0000000116096824 */ /* 0x101fe400078e0a19 */
[----:B------:R0:W-:Y:S01]  /*2550*/  @P5 STS [R20], R17 ;  /* 0x0000001114005388 */ /* 0x0001e20000000800 */
[----:B------:R-:W-:Y:S01]  /*2560*/  ISETP.NE.AND P5, PT, R12, R11, PT ;  /* 0x0000000b0c00720c */ /* 0x000fe20003fa5270 */
[----:B------:R-:W-:Y:S02]  /*2570*/  @P2 IMAD.IADD R2, R6, 0x1, -R25 ;  /* 0x0000000106022824 */ /* 0x000fe400078e0a19 */
[----:B------:R3:W-:Y:S01]  /*2580*/  @P0 STS [R7], R16 ;  /* 0x0000001007000388 */ /* 0x0007e20000000800 */
[----:B--2---:R-:W-:Y:S01]  /*2590*/  ISETP.GE.AND P0, PT, R0, R21, PT ;  /* 0x000000150000720c */ /* 0x004fe20003f06270 */
[----:B-1----:R-:W-:-:S02]  /*25a0*/  IMAD.IADD R18, R4, 0x1, R23 ;  /* 0x0000000104127824 */ /* 0x002fc400078e0217 */
[----:B------:R-:W-:Y:S01]  /*25b0*/  @P3 IMAD.IADD R4, R10, 0x1, -R25 ;  /* 0x000000010a043824 */ /* 0x000fe200078e0a19 */
[----:B------:R3:W-:Y:S01]  /*25c0*/  @P1 STS [R8], R15 ;  /* 0x0000000f08001388 */ /* 0x0007e20000000800 */
[----:B0-----:R-:W-:Y:S01]  /*25d0*/  IMAD.IADD R20, R3, 0x1, R23 ;  /* 0x0000000103147824 */ /* 0x001fe200078e0217 */
[----:B------:R-:W-:Y:S01]  /*25e0*/  @P2 LEA R3, R2, UR6, 0x2 ;  /* 0x0000000602032c11 */ /* 0x000fe2000f8e10ff */
[--C-:B------:R-:W-:Y:S01]  /*25f0*/  @P4 IMAD.IADD R5, R18, 0x1, -R25.reuse ;  /* 0x0000000112054824 */ /* 0x100fe200078e0a19 */
[----:B------:R-:W-:Y:S01]  /*2600*/  @P3 LEA R4, R4, UR6, 0x2 ;  /* 0x0000000604043c11 */ /* 0x000fe2000f8e10ff */
[----:B------:R-:W-:Y:S01]  /*2610*/  @P5 IMAD.IADD R6, R20, 0x1, -R25 ;  /* 0x0000000114065824 */ /* 0x000fe200078e0a19 */
[----:B------:R-:W-:Y:S01]  /*2620*/  @P6 LEA R2, R9, UR6, 0x2 ;  /* 0x0000000609026c11 */ /* 0x000fe2000f8e10ff */
[----:B------:R3:W-:Y:S01]  /*2630*/  @P2 STS [R3], R14 ;  /* 0x0000000e03002388 */ /* 0x0007e20000000800 */
[----:B------:R-:W-:Y:S02]  /*2640*/  @P4 LEA R5, R5, UR6, 0x2 ;  /* 0x0000000605054c11 */ /* 0x000fe4000f8e10ff */
[----:B------:R-:W-:Y:S01]  /*2650*/  @P5 LEA R6, R6, UR6, 0x2 ;  /* 0x0000000606065c11 */ /* 0x000fe2000f8e10ff */
[----:B------:R3:W-:Y:S04]  /*2660*/  @P3 STS [R4], R13 ;  /* 0x0000000d04003388 */ /* 0x0007e80000000800 */
[----:B------:R3:W-:Y:S04]  /*2670*/  @P4 STS [R5], R12 ;  /* 0x0000000c05004388 */ /* 0x0007e80000000800 */
[----:B------:R3:W-:Y:S04]  /*2680*/  @P5 STS [R6], R11 ;  /* 0x0000000b06005388 */ /* 0x0007e80000000800 */
[----:B------:R3:W-:Y:S01]  /*2690*/  @P6 STS [R2], R27 ;  /* 0x0000001b02006388 */ /* 0x0007e20000000800 */
[----:B------:R-:W-:Y:S06]  /*26a0*/  BAR.SYNC.DEFER_BLOCKING 0x0 ;  /* 0x0000000000007b1d */ /* 0x000fec0000010000 */
[----:B------:R-:W-:Y:S05]  /*26b0*/  @P0 BRA `(.L_x_301) ;  /* 0x0000000400f40947 */ /* 0x000fea0003800000 */
[----:B---3--:R-:W-:Y:S01]  /*26c0*/  LOP3.LUT R2, RZ, R0, RZ, 0x33, !PT ;  /* 0x00000000ff027212 */ /* 0x008fe200078e33ff */
[----:B------:R-:W-:Y:S04]  /*26d0*/  BSSY.RECONVERGENT B1, `(.L_x_302) ;  /* 0x0000017000017945 */ /* 0x000fe80003800200 */
[----:B------:R-:W-:-:S05]  /*26e0*/  IMAD.IADD R2, R21, 0x1, R2 ;  /* 0x0000000115027824 */ /* 0x000fca00078e0202 */
[C---:B------:R-:W-:Y:S02]  /*26f0*/  LOP3.LUT R3, R2.reuse, 0xc0, RZ, 0xc0, !PT ;  /* 0x000000c002037812 */ /* 0x040fe400078ec0ff */
[----:B------:R-:W-:Y:S02]  /*2700*/  ISETP.GE.U32.AND P1, PT, R2, 0xc0, PT ;  /* 0x000000c00200780c */ /* 0x000fe40003f26070 */
[----:B------:R-:W-:-:S13]  /*2710*/  ISETP.NE.AND P0, PT, R3, 0xc0, PT ;  /* 0x000000c00300780c */ /* 0x000fda0003f05270 */
[----:B------:R-:W-:Y:S05]  /*2720*/  @!P0 BRA `(.L_x_303) ;  /* 0x0000000000448947 */ /* 0x000fea0003800000 */
[----:B------:R-:W0:Y:S01]  /*2730*/  LDC.64 R4, c[0x0][0x388] ;  /* 0x0000e200ff047b82 */ /* 0x000e220000000a00 */
[----:B------:R-:W-:Y:S01]  /*2740*/  LEA.HI R2, R2, 0x1, RZ, 0x1a ;  /* 0x0000000102027811 */ /* 0x000fe200078fd0ff */
[C---:B------:R-:W-:Y:S01]  /*2750*/  IMAD.IADD R7, R0.reuse, 0x1, R25 ;  /* 0x0000000100077824 */ /* 0x040fe200078e0219 */
[----:B------:R-:W-:-:S03]  /*2760*/  LEA R6, R0, UR6, 0x2 ;  /* 0x0000000600067c11 */ /* 0x000fc6000f8e10ff */
[C---:B------:R-:W-:Y:S01]  /*2770*/  IMAD.SHL.U32 R3, R2.reuse, 0x40, RZ ;  /* 0x0000004002037824 */ /* 0x040fe200078e00ff */
[----:B------:R-:W-:-:S04]  /*2780*/  LOP3.LUT R2, R2, 0x3, RZ, 0xc0, !PT ;  /* 0x0000000302027812 */ /* 0x000fc800078ec0ff */
[----:B------:R-:W-:Y:S01]  /*2790*/  LOP3.LUT R3, R3, 0xc0, RZ, 0xc0, !PT ;  /* 0x000000c003037812 */ /* 0x000fe200078ec0ff */
[----:B------:R-:W-:-:S04]  /*27a0*/  IMAD.MOV R8, RZ, RZ, -R2 ;  /* 0x000000ffff087224 */ /* 0x000fc800078e0a02 */
[----:B------:R-:W-:-:S07]  /*27b0*/  IMAD.IADD R0, R0, 0x1, R3 ;  /* 0x0000000100007824 */ /* 0x000fce00078e0203 */
.L_x_304:
[----:B-1----:R1:W2:Y:S01]  /*27c0*/  LDS R9, [R6] ;  /* 0x0000000006097984 */ /* 0x0022a20000000800 */
[----:B0-----:R-:W-:-:S04]  /*27d0*/  IMAD.WIDE R2, R7, 0x4, R4 ;  /* 0x0000000407027825 */ /* 0x001fc800078e0204 */
[----:B------:R-:W-:Y:S02]  /*27e0*/  VIADD R8, R8, 0x1 ;  /* 0x0000000108087836 */ /* 0x000fe40000000000 */
[----:B------:R-:W-:Y:S02]  /*27f0*/  VIADD R7, R7, 0x40 ;  /* 0x0000004007077836 */ /* 0x000fe40000000000 */
[----:B-1----:R-:W-:Y:S01]  /*2800*/  VIADD R6, R6, 0x100 ;  /* 0x0000010006067836 */ /* 0x002fe20000000000 */
[----:B------:R-:W-:Y:S01]  /*2810*/  ISETP.NE.AND P0, PT, R8, RZ, PT ;  /* 0x000000ff0800720c */ /* 0x000fe20003f05270 */
[----:B--2---:R1:W-:-:S12]  /*2820*/  STG.E desc[UR8][R2.64], R9 ;  /* 0x0000000902007986 */ /* 0x0043d8000c101908 */
[----:B------:R-:W-:Y:S05]  /*2830*/  @P0 BRA `(.L_x_304) ;  /* 0xfffffffc00e00947 */ /* 0x000fea000383ffff */
.L_x_303:
[----:B------:R-:W-:Y:S05]  /*2840*/  BSYNC.RECONVERGENT B1 ;  /* 0x0000000000017941 */ /* 0x000fea0003800200 */
.L_x_302:
[----:B------:R-:W-:Y:S05]  /*2850*/  @!P1 BRA `(.L_x_301) ;  /* 0x00000004008c9947 */ /* 0x000fea0003800000 */
[----:B------:R-:W0:Y:S01]  /*2860*/  LDCU.64 UR4, c[0x0][0x388] ;  /* 0x00007100ff0477ac */ /* 0x000e220008000a00 */
[C---:B-1----:R-:W-:Y:S01]  /*2870*/  IADD3 R2, PT, PT, -R0.reuse, R21, RZ ;  /* 0x0000001500027210 */ /* 0x042fe20007ffe1ff */
[----:B------:R-:W-:Y:S01]  /*2880*/  BSSY.RECONVERGENT B1, `(.L_x_305) ;  /* 0x0000039000017945 */ /* 0x000fe20003800200 */
[C---:B------:R-:W-:Y:S01]  /*2890*/  LEA R8, R0.reuse, UR6, 0x2 ;  /* 0x0000000600087c11 */ /* 0x040fe2000f8e10ff */
[----:B------:R-:W-:Y:S01]  /*28a0*/  IMAD.IADD R25, R0, 0x1, R25 ;  /* 0x0000000100197824 */ /* 0x000fe200078e0219 */
[----:B------:R-:W-:Y:S02]  /*28b0*/  ISETP.GT.AND P1, PT, R2, 0x300, PT ;  /* 0x000003000200780c */ /* 0x000fe40003f24270 */
[----:B------:R-:W-:Y:S01]  /*28c0*/  PLOP3.LUT P0, PT, PT, PT, PT, 0x80, 0x8 ;  /* 0x000000000008781c */ /* 0x000fe20003f0f070 */
[----:B------:R-:W-:Y:S01]  /*28d0*/  VIADD R8, R8, 0x200 ;  /* 0x0000020008087836 */ /* 0x000fe20000000000 */
[----:B0-----:R-:W-:-:S04]  /*28e0*/  UIADD3 UR4, UP0, UPT, UR4, 0x200, URZ ;  /* 0x0000020004047890 */ /* 0x001fc8000ff1e0ff */
[----:B------:R-:W-:Y:S02]  /*28f0*/  UIADD3.X UR5, UPT, UPT, URZ, UR5, URZ, UP0, !UPT ;  /* 0x00000005ff057290 */ /* 0x000fe400087fe4ff */
[----:B------:R-:W-:-:S04]  /*2900*/  IMAD.U32 R2, RZ, RZ, UR4 ;  /* 0x00000004ff027e24 */ /* 0x000fc8000f8e00ff */
[----:B------:R-:W-:Y:S01]  /*2910*/  IMAD.U32 R3, RZ, RZ, UR5 ;  /* 0x00000005ff037e24 */ /* 0x000fe2000f8e00ff */
[----:B------:R-:W-:Y:S06]  /*2920*/  @!P1 BRA `(.L_x_306) ;  /* 0x0000000000b89947 */ /* 0x000fec0003800000 */
[----:B------:R-:W-:Y:S01]  /*2930*/  PLOP3.LUT P0, PT, PT, PT, PT, 0x8, 0x80 ;  /* 0x000000000080781c */ /* 0x000fe20003f0e170 */
[----:B------:R-:W-:-:S12]  /*2940*/  VIADD R16, R21, 0xfffffd00 ;  /* 0xfffffd0015107836 */ /* 0x000fd80000000000 */
.L_x_307:
[----:B0-----:R-:W0:Y:S01]  /*2950*/  LDS R9, [R8+-0x200] ;  /* 0xfffe000008097984 */ /* 0x001e220000000800 */
[C---:B------:R-:W-:Y:S02]  /*2960*/  VIADD R7, R25.reuse, 0x100 ;  /* 0x0000010019077836 */ /* 0x040fe40000000000 */
[C---:B------:R-:W-:Y:S01]  /*2970*/  VIADD R11, R25.reuse, 0x200 ;  /* 0x00000200190b7836 */ /* 0x040fe20000000000 */
[----:B------:R-:W1:Y:S01]  /*2980*/  LDS R15, [R8+-0x100] ;  /* 0xffff0000080f7984 */ /* 0x000e620000000800 */
[C---:B------:R-:W-:Y:S02]  /*2990*/  VIADD R13, R25.reuse, 0x300 ;  /* 0x00000300190d7836 */ /* 0x040fe40000000000 */
[--C-:B------:R-:W-:Y:S01]  /*29a0*/  IMAD.WIDE R4, R25, 0x4, R2.reuse ;  /* 0x0000000419047825 */ /* 0x100fe200078e0202 */
[----:B------:R-:W2:Y:S03]  /*29b0*/  LDS R17, [R8] ;  /* 0x0000000008117984 */ /* 0x000ea60000000800 */
[--C-:B------:R-:W-:Y:S01]  /*29c0*/  IMAD.WIDE R6, R7, 0x4, R2.reuse ;  /* 0x0000000407067825 */ /* 0x100fe200078e0202 */
[----:B------:R-:W3:Y:S03]  /*29d0*/  LDS R19, [R8+0x100] ;  /* 0x0001000008137984 */ /* 0x000ee60000000800 */
[--C-:B------:R-:W-:Y:S01]  /*29e0*/  IMAD.WIDE R10, R11, 0x4, R2.reuse ;  /* 0x000000040b0a7825 */ /* 0x100fe200078e0202 */
[----:B------:R-:W4:Y:S03]  /*29f0*/  LDS R23, [R8+0x200] ;  /* 0x0002000008177984 */ /* 0x000f260000000800 */
[----:B------:R-:W-:Y:S01]  /*2a00*/  IMAD.WIDE R12, R13, 0x4, R2 ;  /* 0x000000040d0c7825 */ /* 0x000fe200078e0202 */
[----:B------:R-:W5:Y:S03]  /*2a10*/  LDS R27, [R8+0x300] ;  /* 0x00030000081b7984 */ /* 0x000f660000000800 */
[----:B------:R-:W-:Y:S01]  /*2a20*/  VIADD R0, R0, 0x400 ;  /* 0x0000040000007836 */ /* 0x000fe20000000000 */
[----:B------:R-:W5:Y:S01]  /*2a30*/  LDS R29, [R8+0x400] ;  /* 0x00040000081d7984 */ /* 0x000f620000000800 */
[----:B------:R-:W-:-:S03]  /*2a40*/  VIADD R25, R25, 0x400 ;  /* 0x0000040019197836 */ /* 0x000fc60000000000 */
[----:B------:R-:W5:Y:S01]  /*2a50*/  LDS R31, [R8+0x500] ;  /* 0x00050000081f7984 */ /* 0x000f620000000800 */
[----:B------:R-:W-:-:S03]  /*2a60*/  ISETP.GE.AND P1, PT, R0, R16, PT ;  /* 0x000000100000720c */ /* 0x000fc60003f26270 */
        /* <DEDUP_REMOVED lines=9> */
[----:B-1----:R0:W-:Y:S01]  /*2b00*/  STG.E desc[UR8][R4.64+-0x100], R15 ;  /* 0xffff000f04007986 */ /* 0x0021e2000c101908 */
[----:B--2---:R-:W-:-:S03]  /*2b10*/  VIADD R8, R8, 0x1000 ;  /* 0x0000100008087836 */ /* 0x004fc60000000000 */
[----:B------:R0:W-:Y:S04]  /*2b20*/  STG.E desc[UR8][R4.64], R17 ;  /* 0x0000001104007986 */ /* 0x0001e8000c101908 */
[----:B---3--:R0:W-:Y:S04]  /*2b30*/  STG.E desc[UR8][R4.64+0x100], R19 ;  /* 0x0001001304007986 */ /* 0x0081e8000c101908 */
[----:B----4-:R0:W-:Y:S04]  /*2b40*/  STG.E desc[UR8][R6.64+-0x200], R23 ;  /* 0xfffe001706007986 */ /* 0x0101e8000c101908 */
[----:B-----5:R0:W-:Y:S04]  /*2b50*/  STG.E desc[UR8][R6.64+-0x100], R27 ;  /* 0xffff001b06007986 */ /* 0x0201e8000c101908 */
[----:B------:R0:W-:Y:S04]  /*2b60*/  STG.E desc[UR8][R6.64], R29 ;  /* 0x0000001d06007986 */ /* 0x0001e8000c101908 */
        /* <DEDUP_REMOVED lines=8> */
[----:B------:R0:W-:Y:S01]  /*2bf0*/  STG.E desc[UR8][R12.64+0x100], R14 ;  /* 0x0001000e0c007986 */ /* 0x0001e2000c101908 */
[----:B------:R-:W-:Y:S05]  /*2c00*/  @!P1 BRA `(.L_x_307) ;  /* 0xfffffffc00509947 */ /* 0x000fea000383ffff */
.L_x_306:
[----:B------:R-:W-:Y:S05]  /*2c10*/  BSYNC.RECONVERGENT B1 ;  /* 0x0000000000017941 */ /* 0x000fea0003800200 */
.L_x_305:
[----:B0-----:R-:W-:Y:S01]  /*2c20*/  IMAD.IADD R4, R21, 0x1, -R0 ;  /* 0x0000000115047824 */ /* 0x001fe200078e0a00 */
[----:B------:R-:W-:Y:S04]  /*2c30*/  BSSY.RECONVERGENT B1, `(.L_x_308) ;  /* 0x000001a000017945 */ /* 0x000fe80003800200 */
[----:B------:R-:W-:-:S13]  /*2c40*/  ISETP.GT.AND P1, PT, R4, 0x100, PT ;  /* 0x000001000400780c */ /* 0x000fda0003f24270 */
[----:B------:R-:W-:Y:S05]  /*2c50*/  @!P1 BRA `(.L_x_309) ;  /* 0x00000000005c9947 */ /* 0x000fea0003800000 */
[----:B------:R-:W0:Y:S01]  /*2c60*/  LDS R9, [R8+-0x200] ;  /* 0xfffe000008097984 */ /* 0x000e220000000800 */
[C---:B------:R-:W-:Y:S01]  /*2c70*/  VIADD R7, R25.reuse, 0x100 ;  /* 0x0000010019077836 */ /* 0x040fe20000000000 */
[----:B------:R-:W-:Y:S01]  /*2c80*/  PLOP3.LUT P0, PT, PT, PT, PT, 0x8, 0x80 ;  /* 0x000000000080781c */ /* 0x000fe20003f0e170 */
[--C-:B------:R-:W-:Y:S01]  /*2c90*/  IMAD.WIDE R4, R25, 0x4, R2.reuse ;  /* 0x0000000419047825 */ /* 0x100fe200078e0202 */
[----:B------:R-:W1:Y:S03]  /*2ca0*/  LDS R11, [R8+-0x100] ;  /* 0xffff0000080b7984 */ /* 0x000e660000000800 */
[----:B------:R-:W-:Y:S01]  /*2cb0*/  IMAD.WIDE R6, R7, 0x4, R2 ;  /* 0x0000000407067825 */ /* 0x000fe200078e0202 */
[----:B------:R-:W2:Y:S03]  /*2cc0*/  LDS R13, [R8] ;  /* 0x00000000080d7984 */ /* 0x000ea60000000800 */
[----:B------:R-:W-:Y:S01]  /*2cd0*/  VIADD R0, R0, 0x200 ;  /* 0x0000020000007836 */ /* 0x000fe20000000000 */
[----:B------:R-:W3:Y:S01]  /*2ce0*/  LDS R15, [R8+0x100] ;  /* 0x00010000080f7984 */ /* 0x000ee20000000800 */
[----:B------:R-:W-:-:S03]  /*2cf0*/  VIADD R25, R25, 0x200 ;  /* 0x0000020019197836 */ /* 0x000fc60000000000 */
[----:B------:R-:W4:Y:S04]  /*2d00*/  LDS R17, [R8+0x200] ;  /* 0x0002000008117984 */ /* 0x000f280000000800 */
[----:B------:R-:W5:Y:S04]  /*2d10*/  LDS R19, [R8+0x300] ;  /* 0x0003000008137984 */ /* 0x000f680000000800 */
[----:B------:R-:W5:Y:S04]  /*2d20*/  LDS R23, [R8+0x400] ;  /* 0x0004000008177984 */ /* 0x000f680000000800 */
[----:B------:R0:W5:Y:S02]  /*2d30*/  LDS R27, [R8+0x500] ;  /* 0x00050000081b7984 */ /* 0x0001640000000800 */
[----:B0-----:R-:W-:-:S02]  /*2d40*/  VIADD R8, R8, 0x800 ;  /* 0x0000080008087836 */ /* 0x001fc40000000000 */
[----:B------:R0:W-:Y:S04]  /*2d50*/  STG.E desc[UR8][R4.64+-0x200], R9 ;  /* 0xfffe000904007986 */ /* 0x0001e8000c101908 */
[----:B-1----:R0:W-:Y:S04]  /*2d60*/  STG.E desc[UR8][R4.64+-0x100], R11 ;  /* 0xffff000b04007986 */ /* 0x0021e8000c101908 */
[----:B--2---:R0:W-:Y:S04]  /*2d70*/  STG.E desc[UR8][R4.64], R13 ;  /* 0x0000000d04007986 */ /* 0x0041e8000c101908 */
[----:B---3--:R0:W-:Y:S04]  /*2d80*/  STG.E desc[UR8][R4.64+0x100], R15 ;  /* 0x0001000f04007986 */ /* 0x0081e8000c101908 */
[----:B----4-:R0:W-:Y:S04]  /*2d90*/  STG.E desc[UR8][R6.64+-0x200], R17 ;  /* 0xfffe001106007986 */ /* 0x0101e8000c101908 */
[----:B-----5:R0:W-:Y:S04]  /*2da0*/  STG.E desc[UR8][R6.64+-0x100], R19 ;  /* 0xffff001306007986 */ /* 0x0201e8000c101908 */
[----:B------:R0:W-:Y:S04]  /*2db0*/  STG.E desc[UR8][R6.64], R23 ;  /* 0x0000001706007986 */ /* 0x0001e8000c101908 */
[----:B------:R0:W-:Y:S02]  /*2dc0*/  STG.E desc[UR8][R6.64+0x100], R27 ;  /* 0x0001001b06007986 */ /* 0x0001e4000c101908 */
.L_x_309:
[----:B------:R-:W-:Y:S05]  /*2dd0*/  BSYNC.RECONVERGENT B1 ;  /* 0x0000000000017941 */ /* 0x000fea0003800200 */
.L_x_308:
[----:B------:R-:W-:-:S13]  /*2de0*/  ISETP.LT.OR P0, PT, R0, R21, P0 ;  /* 0x000000150000720c */ /* 0x000fda0000701670 */
[----:B------:R-:W-:Y:S05]  /*2df0*/  @!P0 BRA `(.L_x_301) ;  /* 0x0000000000248947 */ /* 0x000fea0003800000 */
[----:B0-----:R-:W0:Y:S01]  /*2e00*/  LDS R5, [R8+-0x200] ;  /* 0xfffe000008057984 */ /* 0x001e220000000800 */
[----:B------:R-:W-:-:S03]  /*2e10*/  IMAD.WIDE R2, R25, 0x4, R2 ;  /* 0x0000000419027825 */ /* 0x000fc600078e0202 */
[----:B------:R-:W1:Y:S04]  /*2e20*/  LDS R7, [R8+-0x100] ;  /* 0xffff000008077984 */ /* 0x000e680000000800 */
[----:B------:R-:W2:Y:S04]  /*2e30*/  LDS R9, [R8] ;  /* 0x0000000008097984 */ /* 0x000ea80000000800 */
[----:B------:R-:W3:Y:S04]  /*2e40*/  LDS R11, [R8+0x100] ;  /* 0x00010000080b7984 */ /* 0x000ee80000000800 */
[----:B0-----:R4:W-:Y:S04]  /*2e50*/  STG.E desc[UR8][R2.64+-0x200], R5 ;  /* 0xfffe000502007986 */ /* 0x0019e8000c101908 */
[----:B-1----:R4:W-:Y:S04]  /*2e60*/  STG.E desc[UR8][R2.64+-0x100], R7 ;  /* 0xffff000702007986 */ /* 0x0029e8000c101908 */
[----:B--2---:R4:W-:Y:S04]  /*2e70*/  STG.E desc[UR8][R2.64], R9 ;  /* 0x0000000902007986 */ /* 0x0049e8000c101908 */
[----:B---3--:R4:W-:Y:S02]  /*2e80*/  STG.E desc[UR8][R2.64+0x100], R11 ;  /* 0x0001000b02007986 */ /* 0x0089e4000c101908 */
.L_x_301:
[----:B------:R-:W-:Y:S05]  /*2e90*/  BSYNC.RECONVERGENT B0 ;  /* 0x0000000000007941 */ /* 0x000fea0003800200 */
.L_x_300:
[----:B------:R-:W-:Y:S06]  /*2ea0*/  BAR.SYNC.DEFER_BLOCKING 0x0 ;  /* 0x0000000000007b1d */ /* 0x000fec0000010000 */
[----:B------:R-:W-:Y:S05]  /*2eb0*/  EXIT ;  /* 0x000000000000794d */ /* 0x000fea0003800000 */
.L_x_269:
[----:B------:R-:W0:Y:S01]  /*2ec0*/  S2R R0, SR_CTAID.X ;  /* 0x0000000000007919 */ /* 0x000e220000002500 */
[----:B------:R-:W1:Y:S01]  /*2ed0*/  LDCU UR6, c[0x0][0x3a0] ;  /* 0x00007400ff0677ac */ /* 0x000e620008000800 */
[----:B0-----:R-:W-:Y:S02]  /*2ee0*/  ISETP.NE.AND P0, PT, R0, RZ, PT ;  /* 0x000000ff0000720c */ /* 0x001fe40003f05270 */
[----:B-1----:R-:W-:-:S11]  /*2ef0*/  IADD3 R0, PT, PT, -R2, UR6, RZ ;  /* 0x0000000602007c10 */ /* 0x002fd6000fffe1ff */
[----:B------:R-:W-:Y:S05]  /*2f00*/  @P0 BRA `(.L_x_310) ;  /* 0x0000001400540947 */ /* 0x000fea0003800000 */
[----:B------:R-:W0:Y:S02]  /*2f10*/  LDC.64 R8, c[0x0][0x380] ;  /* 0x0000e000ff087b82 */ /* 0x000e240000000a00 */
[----:B0-----:R-:W-:-:S05]  /*2f20*/  IMAD.WIDE.U32 R6, R2, 0x4, R8 ;  /* 0x0000000402067825 */ /* 0x001fca00078e0008 */
[----:B------:R0:W2:Y:S01]  /*2f30*/  LDG.E.CONSTANT R10, desc[UR8][R6.64] ;  /* 0x00000008060a7981 */ /* 0x0000a2000c1e9900 */
[----:B------:R-:W1:Y:S02]  /*2f40*/  S2R R4, SR_TID.X ;  /* 0x0000000000047919 */ /* 0x000e640000002100 */
[C---:B-1----:R-:W-:Y:S02]  /*2f50*/  LOP3.LUT R5, R4.reuse, 0x1f, RZ, 0xc0, !PT ;  /* 0x0000001f04057812 */ /* 0x042fe400078ec0ff */
[----:B------:R-:W-:-:S05]  /*2f60*/  LOP3.LUT R12, R4, 0x3e0, RZ, 0xc0, !PT ;  /* 0x000003e0040c7812 */ /* 0x000fca00078ec0ff */
[----:B------:R-:W-:-:S04]  /*2f70*/  IMAD R5, R12, 0xb, R5 ;  /* 0x0000000b0c057824 */ /* 0x000fc800078e0205 */
[C---:B------:R-:W-:Y:S01]  /*2f80*/  VIADD R3, R5.reuse, 0x20 ;  /* 0x0000002005037836 */ /* 0x040fe20000000000 */
[C---:B------:R-:W-:Y:S01]  /*2f90*/  ISETP.GE.AND P3, PT, R5.reuse, R0, PT ;  /* 0x000000000500720c */ /* 0x040fe20003f66270 */
[C---:B------:R-:W-:Y:S01]  /*2fa0*/  VIADD R11, R5.reuse, 0x40 ;  /* 0x00000040050b7836 */ /* 0x040fe20000000000 */
[C---:B0-----:R-:W-:Y:S01]  /*2fb0*/  LEA R6, P2, R5.reuse, R6, 0x2 ;  /* 0x0000000605067211 */ /* 0x041fe200078410ff */
[----:B------:R-:W-:Y:S01]  /*2fc0*/  VIADD R13, R5, 0x60 ;  /* 0x00000060050d7836 */ /* 0x000fe20000000000 */
[-C--:B------:R-:W-:Y:S01]  /*2fd0*/  ISETP.GE.AND P6, PT, R3, R0.reuse, PT ;  /* 0x000000000300720c */ /* 0x080fe20003fc6270 */
[----:B------:R-:W-:Y:S01]  /*2fe0*/  VIADD R15, R5, 0x80 ;  /* 0x00000080050f7836 */ /* 0x000fe20000000000 */
[-C--:B------:R-:W-:Y:S01]  /*2ff0*/  ISETP.GE.AND P5, PT, R11, R0.reuse, PT ;  /* 0x000000000b00720c */ /* 0x080fe20003fa6270 */
[----:B------:R-:W-:Y:S01]  /*3000*/  VIADD R11, R5, 0xe0 ;  /* 0x000000e0050b7836 */ /* 0x000fe20000000000 */
[-C--:B------:R-:W-:Y:S01]  /*3010*/  ISETP.GE.AND P1, PT, R13, R0.reuse, PT ;  /* 0x000000000d00720c */ /* 0x080fe20003f26270 */
[----:B------:R-:W-:Y:S01]  /*3020*/  VIADD R17, R5, 0xa0 ;  /* 0x000000a005117836 */ /* 0x000fe20000000000 */
[----:B------:R-:W-:-:S03]  /*3030*/  ISETP.GE.AND P0, PT, R15, R0, PT ;  /* 0x000000000f00720c */ /* 0x000fc60003f06270 */
[----:B------:R-:W-:Y:S01]  /*3040*/  @!P3 IMAD.IADD R3, R2, 0x1, R5 ;  /* 0x000000010203b824 */ /* 0x000fe200078e0205 */
[----:B------:R-:W-:-:S03]  /*3050*/  ISETP.GE.AND P4, PT, R17, R0, PT ;  /* 0x000000001100720c */ /* 0x000fc60003f86270 */
[----:B------:R-:W-:-:S04]  /*3060*/  @!P3 IMAD.WIDE.U32 R2, R3, 0x4, R8 ;  /* 0x000000040302b825 */ /* 0x000fc800078e0008 */
[----:B------:R-:W-:Y:S02]  /*3070*/  VIADD R9, R5, 0xc0 ;  /* 0x000000c005097836 */ /* 0x000fe40000000000 */
[----:B------:R-:W-:Y:S01]  /*3080*/  IMAD.X R7, RZ, RZ, R7, P2 ;  /* 0x000000ffff077224 */ /* 0x000fe200010e0607 */
[----:B------:R-:W-:Y:S01]  /*3090*/  ISETP.GE.AND P2, PT, R11, R0, PT ;  /* 0x000000000b00720c */ /* 0x000fe20003f46270 */
[C---:B------:R-:W-:Y:S02]  /*30a0*/  VIADD R13, R5.reuse, 0x100 ;  /* 0x00000100050d7836 */ /* 0x040fe40000000000 */
[C---:B------:R-:W-:Y:S02]  /*30b0*/  VIADD R15, R5.reuse, 0x120 ;  /* 0x00000120050f7836 */ /* 0x040fe40000000000 */
[----:B------:R-:W-:Y:S02]  /*30c0*/  VIADD R5, R5, 0x140 ;  /* 0x0000014005057836 */ /* 0x000fe40000000000 */
[----:B--2---:R-:W-:-:S02]  /*30d0*/  IMAD.MOV.U32 R8, RZ, RZ, R10 ;  /* 0x000000ffff087224 */ /* 0x004fc400078e000a */
[----:B------:R0:W2:Y:S01]  /*30e0*/  @!P3 LDG.E.CONSTANT R10, desc[UR8][R2.64] ;  /* 0x00000008020ab981 */ /* 0x0000a2000c1e9900 */
[-C--:B------:R-:W-:Y:S01]  /*30f0*/  ISETP.GE.AND P3, PT, R9, R0.reuse, PT ;  /* 0x000000000900720c */ /* 0x080fe20003f66270 */
[--C-:B------:R-:W-:Y:S02]  /*3100*/  IMAD.MOV.U32 R9, RZ, RZ, R8.reuse ;  /* 0x000000ffff097224 */ /* 0x100fe400078e0008 */
[--C-:B------:R-:W-:Y:S02]  /*3110*/  IMAD.MOV.U32 R11, RZ, RZ, R8.reuse ;  /* 0x000000ffff0b7224 */ /* 0x100fe400078e0008 */
[----:B------:R-:W-:Y:S02]  /*3120*/  IMAD.MOV.U32 R12, RZ, RZ, R8 ;  /* 0x000000ffff0c7224 */ /* 0x000fe400078e0008 */
[----:B------:R-:W3:Y:S01]  /*3130*/  @!P6 LDG.E.CONSTANT R9, desc[UR8][R6.64+0x80] ;  /* 0x000080080609e981 */ /* 0x000ee2000c1e9900 */
[----:B------:R-:W-:-:S03]  /*3140*/  ISETP.GE.AND P6, PT, R13, R0, PT ;  /* 0x000000000d00720c */ /* 0x000fc60003fc6270 */
[----:B------:R-:W4:Y:S01]  /*3150*/  @!P5 LDG.E.CONSTANT R11, desc[UR8][R6.64+0x100] ;  /* 0x00010008060bd981 */ /* 0x000f22000c1e9900 */
[----:B------:R-:W-:-:S03]  /*3160*/  ISETP.GE.AND P5, PT, R15, R0, PT ;  /* 0x000000000f00720c */ /* 0x000fc60003fa6270 */
[----:B------:R-:W5:Y:S01]  /*3170*/  @!P1 LDG.E.CONSTANT R12, desc[UR8][R6.64+0x180] ;  /* 0x00018008060c9981 */ /* 0x000f62000c1e9900 */
[----:B------:R-:W-:Y:S01]  /*3180*/  ISETP.GE.AND P1, PT, R5, R0, PT ;  /* 0x000000000500720c */ /* 0x000fe20003f26270 */
[--C-:B------:R-:W-:Y:S02]  /*3190*/  IMAD.MOV.U32 R5, RZ, RZ, R8.reuse ;  /* 0x000000ffff057224 */ /* 0x100fe400078e0008 */
[--C-:B------:R-:W-:Y:S02]  /*31a0*/  IMAD.MOV.U32 R13, RZ, RZ, R8.reuse ;  /* 0x000000ffff0d7224 */ /* 0x100fe400078e0008 */
[--C-:B------:R-:W-:Y:S02]  /*31b0*/  IMAD.MOV.U32 R14, RZ, RZ, R8.reuse ;  /* 0x000000ffff0e7224 */ /* 0x100fe400078e0008 */
[--C-:B------:R-:W-:Y:S01]  /*31c0*/  IMAD.MOV.U32 R16, RZ, RZ, R8.reuse ;  /* 0x000000ffff107224 */ /* 0x100fe200078e0008 */
[----:B------:R-:W5:Y:S01]  /*31d0*/  @!P0 LDG.E.CONSTANT R5, desc[UR8][R6.64+0x200] ;  /* 0x0002000806058981 */ /* 0x000f62000c1e9900 */
[----:B------:R-:W-:-:S02]  /*31e0*/  IMAD.MOV.U32 R17, RZ, RZ, R8 ;  /* 0x000000ffff117224 */ /* 0x000fc400078e0008 */
[----:B------:R-:W-:Y:S01]  /*31f0*/  IMAD.MOV.U32 R18, RZ, RZ, R8 ;  /* 0x000000ffff127224 */ /* 0x000fe200078e0008 */
[----:B------:R-:W5:Y:S04]  /*3200*/  @!P4 LDG.E.CONSTANT R13, desc[UR8][R6.64+0x280] ;  /* 0x00028008060dc981 */ /* 0x000f68000c1e9900 */
[----:B------:R-:W5:Y:S04]  /*3210*/  @!P3 LDG.E.CONSTANT R14, desc[UR8][R6.64+0x300] ;  /* 0x00030008060eb981 */ /* 0x000f68000c1e9900 */
[----:B------:R-:W5:Y:S04]  /*3220*/  @!P2 LDG.E.CONSTANT R16, desc[UR8][R6.64+0x380] ;  /* 0x000380080610a981 */ /* 0x000f68000c1e9900 */
[----:B------:R-:W5:Y:S04]  /*3230*/  @!P6 LDG.E.CONSTANT R17, desc[UR8][R6.64+0x400] ;  /* 0x000400080611e981 */ /* 0x000f68000c1e9900 */
[----:B------:R-:W5:Y:S04]  /*3240*/  @!P5 LDG.E.CONSTANT R18, desc[UR8][R6.64+0x480] ;  /* 0x000480080612d981 */ /* 0x000f68000c1e9900 */
[----:B------:R1:W5:Y:S01]  /*3250*/  @!P1 LDG.E.CONSTANT R8, desc[UR8][R6.64+0x500] ;  /* 0x0005000806089981 */ /* 0x000362000c1e9900 */
[----:B0-----:R-:W0:Y:S01]  /*3260*/  S2R R2, SR_LANEID ;  /* 0x0000000000027919 */ /* 0x001e220000000000 */
[----:B------:R-:W1:Y:S01]  /*3270*/  S2UR UR5, SR_CgaCtaId ;  /* 0x00000000000579c3 */ /* 0x000e620000008800 */
[----:B------:R-:W-:Y:S01]  /*3280*/  SHF.R.U32.HI R3, RZ, 0x5, R4 ;  /* 0x00000005ff037819 */ /* 0x000fe20000011604 */
[----:B------:R-:W-:-:S02]  /*3290*/  UMOV UR4, 0x400 ;  /* 0x0000040000047882 */ /* 0x000fc40000000000 */
[----:B-1----:R-:W-:Y:S02]  /*32a0*/  ULEA UR4, UR5, UR4, 0x18 ;  /* 0x0000000405047291 */ /* 0x002fe4000f8ec0ff */
[----:B0-----:R-:W-:-:S05]  /*32b0*/  IMAD R15, R3, 0x160, R2 ;  /* 0x00000160030f7824 */ /* 0x001fca00078e0202 */
[----:B------:R-:W-:-:S05]  /*32c0*/  LEA R19, R15, UR4, 0x2 ;  /* 0x000000040f137c11 */ /* 0x000fca000f8e10ff */
[----:B------:R-:W-:Y:S01]  /*32d0*/  IMAD R20, R2, 0x28, R19 ;  /* 0x0000002802147824 */ /* 0x000fe200078e0213 */
[C---:B------:R-:W-:Y:S02]  /*32e0*/  LEA R6, R4.reuse, UR4, 0x2 ;  /* 0x0000000404067c11 */ /* 0x040fe4000f8e10ff */
[C---:B------:R-:W-:Y:S01]  /*32f0*/  ISETP.NE.AND P2, PT, R4.reuse, RZ, PT ;  /* 0x000000ff0400720c */ /* 0x040fe20003f45270 */
[----:B------:R-:W-:-:S05]  /*3300*/  IMAD R27, R4, 0xb, RZ ;  /* 0x0000000b041b7824 */ /* 0x000fca00078e02ff */
[C---:B------:R-:W-:Y:S01]  /*3310*/  ISETP.GE.AND P3, PT, R27.reuse, R0, PT ;  /* 0x000000001b00720c */ /* 0x040fe20003f66270 */
[C---:B------:R-:W-:Y:S02]  /*3320*/  VIADD R21, R27.reuse, 0x4 ;  /* 0x000000041b157836 */ /* 0x040fe40000000000 */
[C---:B------:R-:W-:Y:S02]  /*3330*/  VIADD R23, R27.reuse, 0x6 ;  /* 0x000000061b177836 */ /* 0x040fe40000000000 */
[C---:B------:R-:W-:Y:S02]  /*3340*/  VIADD R25, R27.reuse, 0x7 ;  /* 0x000000071b197836 */ /* 0x040fe40000000000 */
[----:B------:R-:W-:Y:S01]  /*3350*/  VIADD R29, R27, 0x9 ;  /* 0x000000091b1d7836 */ /* 0x000fe20000000000 */
        /* <DEDUP_REMOVED lines=12> */
[----:B------:R-:W0:Y:S04]  /*3420*/  LDS R7, [R20+0x28] ;  /* 0x0000280014077984 */ /* 0x000e280000000800 */
[----:B------:R-:W-:Y:S04]  /*3430*/  LDS R5, [R20] ;  /* 0x0000000014057984 */ /* 0x000fe80000000800 */
[----:B------:R-:W1:Y:S04]  /*3440*/  LDS R15, [R20+0x4] ;  /* 0x00000400140f7984 */ /* 0x000e680000000800 */
[----:B------:R-:W2:Y:S04]  /*3450*/  LDS R14, [R20+0x8] ;  /* 0x00000800140e7984 */ /* 0x000ea80000000800 */
[----:B------:R-:W3:Y:S04]  /*3460*/  LDS R13, [R20+0xc] ;  /* 0x00000c00140d7984 */ /* 0x000ee80000000800 */
[----:B------:R-:W-:Y:S04]  /*3470*/  LDS R12, [R20+0x10] ;  /* 0x00001000140c7984 */ /* 0x000fe80000000800 */
[----:B------:R-:W-:Y:S04]  /*3480*/  LDS R11, [R20+0x14] ;  /* 0x00001400140b7984 */ /* 0x000fe80000000800 */
[----:B------:R-:W-:Y:S04]  /*3490*/  LDS R10, [R20+0x18] ;  /* 0x00001800140a7984 */ /* 0x000fe80000000800 */
[----:B------:R-:W-:Y:S04]  /*34a0*/  LDS R9, [R20+0x1c] ;  /* 0x00001c0014097984 */ /* 0x000fe80000000800 */
[----:B------:R-:W-:Y:S04]  /*34b0*/  LDS R8, [R20+0x20] ;  /* 0x0000200014087984 */ /* 0x000fe80000000800 */
[----:B------:R-:W-:Y:S01]  /*34c0*/  LDS R16, [R20+0x24] ;  /* 0x0000240014107984 */ /* 0x000fe20000000800 */
[----:B------:R-:W-:Y:S06]  /*34d0*/  BAR.SYNC.DEFER_BLOCKING 0x0 ;  /* 0x0000000000007b1d */ /* 0x000fec0000010000 */
[----:B0-----:R-:W-:Y:S02]  /*34e0*/  STS [R6+0x130], R7 ;  /* 0x0001300706007388 */ /* 0x001fe40000000800 */
[----:B------:R-:W-:Y:S06]  /*34f0*/  BAR.SYNC.DEFER_BLOCKING 0x0 ;  /* 0x0000000000007b1d */ /* 0x000fec0000010000 */
[----:B------:R-:W0:Y:S01]  /*3500*/  @P2 LDS R18, [R6+0x12c] ;  /* 0x00012c0006122984 */ /* 0x000e220000000800 */
[----:B------:R-:W-:Y:S01]  /*3510*/  VIADD R19, R27, 0x1 ;  /* 0x000000011b137836 */ /* 0x000fe20000000000 */
[----:B------:R-:W-:Y:S01]  /*3520*/  BAR.SYNC.DEFER_BLOCKING 0x0 ;  /* 0x0000000000007b1d */ /* 0x000fe20000010000 */
[----:B-1----:R-:W-:-:S04]  /*3530*/  ISETP.NE.AND P0, PT, R5, R15, PT ;  /* 0x0000000f0500720c */ /* 0x002fc80003f05270 */
[----:B------:R-:W-:Y:S01]  /*3540*/  ISETP.GE.OR P6, PT, R19, R0, P0 ;  /* 0x000000001300720c */ /* 0x000fe200007c6670 */
[----:B------:R-:W-:Y:S01]  /*3550*/  VIADD R19, R27, 0x2 ;  /* 0x000000021b137836 */ /* 0x000fe20000000000 */
[----:B--2---:R-:W-:Y:S01]  /*3560*/  ISETP.NE.AND P0, PT, R15, R14, PT ;  /* 0x0000000e0f00720c */ /* 0x004fe20003f05270 */
[----:B------:R-:W-:-:S03]  /*3570*/  IMAD.MOV.U32 R17, RZ, RZ, 0x1 ;  /* 0x00000001ff117424 */ /* 0x000fc600078e00ff */
[----:B------:R-:W-:Y:S01]  /*3580*/  ISETP.GE.OR P4, PT, R19, R0, P0 ;  /* 0x000000001300720c */ /* 0x000fe20000786670 */
[----:B------:R-:W-:Y:S01]  /*3590*/  VIADD R19, R27, 0x3 ;  /* 0x000000031b137836 */ /* 0x000fe20000000000 */
[----:B---3--:R-:W-:Y:S02]  /*35a0*/  ISETP.NE.AND P0, PT, R14, R13, PT ;  /* 0x0000000d0e00720c */ /* 0x008fe40003f05270 */
[----:B0-----:R-:W-:-:S04]  /*35b0*/  @P2 ISETP.NE.AND P1, PT, R18, R5, PT ;  /* 0x000000051200220c */ /* 0x001fc80003f25270 */
[----:B------:R-:W-:-:S04]  /*35c0*/  @P2 SEL R17, RZ, 0x1, !P1 ;  /* 0x00000001ff112807 */ /* 0x000fc80004800000 */
[----:B------:R-:W-:Y:S02]  /*35d0*/  SEL R17, R17, 0x1, !P3 ;  /* 0x0000000111117807 */ /* 0x000fe40005800000 */
[----:B------:R-:W-:Y:S02]  /*35e0*/  ISETP.GE.OR P2, PT, R19, R0, P0 ;  /* 0x000000001300720c */ /* 0x000fe40000746670 */
[----:B------:R-:W-:Y:S01]  /*35f0*/  ISETP.NE.AND P0, PT, R13, R12, PT ;  /* 0x0000000c0d00720c */ /* 0x000fe20003f05270 */
[----:B------:R-:W-:Y:S02]  /*3600*/  VIADD R18, R17, 0x1 ;  /* 0x0000000111127836 */ /* 0x000fe40000000000 */
[----:B------:R-:W-:Y:S01]  /*3610*/  @!P6 IMAD.MOV R18, RZ, RZ, R17 ;  /* 0x000000ffff12e224 */ /* 0x000fe200078e0211 */
[----:B------:R-:W-:Y:S01]  /*3620*/  ISETP.GE.OR P0, PT, R21, R0, P0 ;  /* 0x000000001500720c */ /* 0x000fe20000706670 */
[----:B------:R-:W-:Y:S02]  /*3630*/  VIADD R21, R27, 0x5 ;  /* 0x000000051b157836 */ /* 0x000fe40000000000 */
[----:B------:R-:W-:Y:S01]  /*3640*/  VIADD R19, R18, 0x1 ;  /* 0x0000000112137836 */ /* 0x000fe20000000000 */
[----:B------:R-:W-:Y:S01]  /*3650*/  ISETP.NE.AND P1, PT, R12, R11, PT ;  /* 0x0000000b0c00720c */ /* 0x000fe20003f25270 */
[----:B------:R-:W-:Y:S01]  /*3660*/  @!P4 IMAD.MOV R19, RZ, RZ, R18 ;  /* 0x000000ffff13c224 */ /* 0x000fe200078e0212 */
[----:B------:R-:W-:-:S02]  /*3670*/  P2R R30, PR, RZ, 0x4 ;  /* 0x00000004ff1e7803 */ /* 0x000fc40000000000 */
[----:B------:R-:W-:Y:S01]  /*3680*/  ISETP.GE.OR P1, PT, R21, R0, P1 ;  /* 0x000000001500720c */ /* 0x000fe20000f26670 */
[----:B------:R-:W-:Y:S02]  /*3690*/  VIADD R20, R19, 0x1 ;  /* 0x0000000113147836 */ /* 0x000fe40000000000 */
[----:B------:R-:W-:Y:S01]  /*36a0*/  @!P2 IMAD.MOV R20, RZ, RZ, R19 ;  /* 0x000000ffff14a224 */ /* 0x000fe200078e0213 */
[----:B------:R-:W-:Y:S02]  /*36b0*/  ISETP.NE.AND P2, PT, R11, R10, PT ;  /* 0x0000000a0b00720c */ /* 0x000fe40003f45270 */
[----:B------:R-:W-:Y:S02]  /*36c0*/  ISETP.NE.AND P3, PT, R10, R9, PT ;  /* 0x000000090a00720c */ /* 0x000fe40003f65270 */
[-C--:B------:R-:W-:Y:S01]  /*36d0*/  ISETP.GE.OR P2, PT, R23, R0.reuse, P2 ;  /* 0x000000001700720c */ /* 0x080fe20001746670 */
[----:B------:R-:W-:Y:S01]  /*36e0*/  VIADD R21, R20, 0x1 ;  /* 0x0000000114157836 */ /* 0x000fe20000000000 */
[----:B------:R-:W-:Y:S01]  /*36f0*/  ISETP.GE.OR P3, PT, R25, R0, P3 ;  /* 0x000000001900720c */ /* 0x000fe20001f66670 */
[----:B------:R-:W-:Y:S01]  /*3700*/  @!P0 IMAD.MOV R21, RZ, RZ, R20 ;  /* 0x000000ffff158224 */ /* 0x000fe200078e0214 */
[----:B------:R-:W-:Y:S01]  /*3710*/  P2R R26, PR, RZ, 0x10 ;  /* 0x00000010ff1a7803 */ /* 0x000fe20000000000 */
[----:B------:R-:W-:Y:S01]  /*3720*/  VIADD R25, R27, 0x8 ;  /* 0x000000081b197836 */ /* 0x000fe20000000000 */
[----:B------:R-:W-:Y:S01]  /*3730*/  ISETP.NE.AND P4, PT, R9, R8, PT ;  /* 0x000000080900720c */ /* 0x000fe20003f85270 */
[----:B------:R-:W-:-:S02]  /*3740*/  VIADD R22, R21, 0x1 ;  /* 0x0000000115167836 */ /* 0x000fc40000000000 */
[----:B------:R-:W-:Y:S01]  /*3750*/  @!P1 IMAD.MOV R22, RZ, RZ, R21 ;  /* 0x000000ffff169224 */ /* 0x000fe200078e0215 */
[----:B------:R-:W-:Y:S02]  /*3760*/  P2R R35, PR, RZ, 0x2 ;  /* 0x00000002ff237803 */ /* 0x000fe40000000000 */
[----:B------:R-:W-:Y:S01]  /*3770*/  ISETP.GE.OR P4, PT, R25, R0, P4 ;  /* 0x000000001900720c */ /* 0x000fe20002786670 */
[----:B------:R-:W-:Y:S01]  /*3780*/  VIADD R23, R22, 0x1 ;  /* 0x0000000116177836 */ /* 0x000fe20000000000 */
[----:B------:R-:W-:Y:S02]  /*3790*/  ISETP.NE.AND P1, PT, R26, RZ, PT ;  /* 0x000000ff1a00720c */ /* 0x000fe40003f25270 */
[----:B------:R-:W-:Y:S01]  /*37a0*/  ISETP.NE.AND P5, PT, R8, R16, PT ;  /* 0x000000100800720c */ /* 0x000fe20003fa5270 */
[----:B------:R-:W-:Y:S01]  /*37b0*/  @!P2 IMAD.MOV R23, RZ, RZ, R22 ;  /* 0x000000ffff17a224 */ /* 0x000fe200078e0216 */
[----:B------:R-:W-:Y:S01]  /*37c0*/  P2R R24, PR, RZ, 0x40 ;  /* 0x00000040ff187803 */ /* 0x000fe20000000000 */
[----:B------:R-:W-:Y:S01]  /*37d0*/  VIADD R27, R27, 0xa ;  /* 0x0000000a1b1b7836 */ /* 0x000fe20000000000 */
[----:B------:R-:W-:-:S02]  /*37e0*/  P2R R36, PR, RZ, 0x2 ;  /* 0x00000002ff247803 */ /* 0x000fc40000000000 */
[----:B------:R-:W-:Y:S02]  /*37f0*/  ISETP.GE.OR P5, PT, R29, R0, P5 ;  /* 0x000000001d00720c */ /* 0x000fe40002fa6670 */
[----:B------:R-:W-:Y:S01]  /*3800*/  ISETP.NE.AND P1, PT, R24, RZ, PT ;  /* 0x000000ff1800720c */ /* 0x000fe20003f25270 */
[----:B------:R-:W-:Y:S01]  /*3810*/  VIADD R24, R23, 0x1 ;  /* 0x0000000117187836 */ /* 0x000fe20000000000 */
[----:B------:R-:W-:Y:S01]  /*3820*/  ISETP.NE.AND P6, PT, R16, R7, PT ;  /* 0x000000071000720c */ /* 0x000fe20003fc5270 */
[----:B------:R-:W-:-:S03]  /*3830*/  @!P3 IMAD.MOV R24, RZ, RZ, R23 ;  /* 0x000000ffff18b224 */ /* 0x000fc600078e0217 */
[----:B------:R-:W-:Y:S01]  /*3840*/  ISETP.GE.OR P6, PT, R27, R0, P6 ;  /* 0x000000001b00720c */ /* 0x000fe200037c6670 */
[----:B------:R-:W-:Y:S02]  /*3850*/  VIADD R25, R24, 0x1 ;  /* 0x0000000118197836 */ /* 0x000fe40000000000 */
[----:B------:R-:W-:-:S04]  /*3860*/  @!P4 IMAD.MOV R25, RZ, RZ, R24 ;  /* 0x000000ffff19c224 */ /* 0x000fc800078e0218 */
[C---:B------:R-:W-:Y:S01]  /*3870*/  VIADD R26, R25.reuse, 0x1 ;  /* 0x00000001191a7836 */ /* 0x040fe20000000000 */
[----:B------:R-:W-:-:S05]  /*3880*/  @!P5 IADD3 R26, PT, PT, R25, RZ, RZ ;  /* 0x000000ff191ad210 */ /* 0x000fca0007ffe0ff */
[----:B------:R-:W-:Y:S02]  /*3890*/  VIADD R27, R26, 0x1 ;  /* 0x000000011a1b7836 */ /* 0x000fe40000000000 */
[----:B------:R-:W-:Y:S01]  /*38a0*/  @!P6 IMAD.MOV R27, RZ, RZ, R26 ;  /* 0x000000ffff1be224 */ /* 0x000fe200078e021a */
[----:B------:R-:W-:-:S04]  /*38b0*/  P2R R34, PR, RZ, 0x1 ;  /* 0x00000001ff227803 */ /* 0x000fc80000000000 */
[----:B------:R-:W0:Y:S01]  /*38c0*/  SHFL.UP P0, R28, R27, 0x1, RZ ;  /* 0x042000001b1c7989 */ /* 0x000e2200000000ff */
[----:B------:R-:W-:Y:S01]  /*38d0*/  P2R R37, PR, RZ, 0x2 ;  /* 0x00000002ff257803 */ /* 0x000fe20000000000 */
[----:B0-----:R-:W-:-:S05]  /*38e0*/  @P0 IMAD.IADD R28, R28, 0x1, R27 ;  /* 0x000000011c1c0824 */ /* 0x001fca00078e021b */
[----:B------:R-:W0:Y:S01]  /*38f0*/  SHFL.UP P1, R29, R28, 0x2, RZ ;  /* 0x044000001c1d7989 */ /* 0x000e2200000200ff */
[----:B------:R-:W-:Y:S01]  /*3900*/  ISETP.NE.AND P0, PT, R30, RZ, PT ;  /* 0x000000ff1e00720c */ /* 0x000fe20003f05270 */
[----:B0-----:R-:W-:-:S05]  /*3910*/  @P1 IMAD.IADD R29, R28, 0x1, R29 ;  /* 0x000000011c1d1824 */ /* 0x001fca00078e021d */
[----:B------:R-:W0:Y:S02]  /*3920*/  SHFL.UP P1, R30, R29, 0x4, RZ ;  /* 0x048000001d1e7989 */ /* 0x000e2400000200ff */
[----:B0-----:R-:W-:-:S05]  /*3930*/  @P1 IMAD.IADD R30, R29, 0x1, R30 ;  /* 0x000000011d1e1824 */ /* 0x001fca00078e021e */
[----:B------:R-:W0:Y:S02]  /*3940*/  SHFL.UP P1, R31, R30, 0x8, RZ ;  /* 0x050000001e1f7989 */ /* 0x000e2400000200ff */
[----:B0-----:R-:W-:-:S05]  /*3950*/  @P1 IMAD.IADD R31, R30, 0x1, R31 ;  /* 0x000000011e1f1824 */ /* 0x001fca00078e021f */
[----:B------:R-:W0:Y:S02]  /*3960*/  SHFL.UP P1, R32, R31, 0x10, RZ ;  /* 0x060000001f207989 */ /* 0x000e2400000200ff */
[----:B0-----:R-:W-:Y:S01]  /*3970*/  @P1 IMAD.IADD R32, R31, 0x1, R32 ;  /* 0x000000011f201824 */ /* 0x001fe200078e0220 */
[----:B------:R-:W-:-:S13]  /*3980*/  ISETP.NE.AND P1, PT, R2, 0x1f, PT ;  /* 0x0000001f0200780c */ /* 0x000fda0003f25270 */
[----:B------:R-:W-:-:S05]  /*3990*/  @!P1 LEA R33, R3, UR4, 0x2 ;  /* 0x0000000403219c11 */ /* 0x000fca000f8e10ff */
[----:B------:R-:W-:Y:S01]  /*39a0*/  @!P1 STS [R33], R32 ;  /* 0x0000002021009388 */ /* 0x000fe20000000800 */
[----:B------:R-:W-:Y:S01]  /*39b0*/  BAR.SYNC.DEFER_BLOCKING 0x0 ;  /* 0x0000000000007b1d */ /* 0x000fe20000010000 */
[----:B------:R-:W-:-:S05]  /*39c0*/  ISETP.NE.AND P1, PT, R2, RZ, PT ;  /* 0x000000ff0200720c */ /* 0x000fca0003f25270 */
[----:B------:R-:W0:Y:S01]  /*39d0*/  LDS.64 R2, [UR4] ;  /* 0x00000004ff027984 */ /* 0x000e220008000a00 */
[----:B------:R-:W-:-:S05]  /*39e0*/  IMAD.IADD R27, R32, 0x1, -R27 ;  /* 0x00000001201b7824 */ /* 0x000fca00078e0a1b */
[----:B------:R-:W-:Y:S01]  /*39f0*/  SEL R28, R27, RZ, P1 ;  /* 0x000000ff1b1c7207 */ /* 0x000fe20000800000 */
[----:B------:R-:W-:Y:S01]  /*3a00*/  BAR.SYNC.DEFER_BLOCKING 0x0 ;  /* 0x0000000000007b1d */ /* 0x000fe20000010000 */
[----:B------:R-:W-:-:S04]  /*3a10*/  ISETP.GE.U32.AND P1, PT, R4, 0x20, PT ;  /* 0x000000200400780c */ /* 0x000fc80003f26070 */
[----:B0-----:R-:W-:Y:S02]  /*3a20*/  SEL R27, R2, RZ, P1 ;  /* 0x000000ff021b7207 */ /* 0x001fe40000800000 */
[----:B------:R-:W-:-:S03]  /*3a30*/  ISETP.NE.AND P1, PT, R17, RZ, PT ;  /* 0x000000ff1100720c */ /* 0x000fc60003f25270 */
[----:B------:R-:W-:-:S10]  /*3a40*/  IMAD.IADD R27, R27, 0x1, R28 ;  /* 0x000000011b1b7824 */ /* 0x000fd400078e021c */
[----:B------:R-:W-:-:S05]  /*3a50*/  @P1 LEA R28, R27, UR4, 0x2 ;  /* 0x000000041b1c1c11 */ /* 0x000fca000f8e10ff */
[----:B------:R0:W-:Y:S01]  /*3a60*/  @P1 STS [R28], R5 ;  /* 0x000000051c001388 */ /* 0x0001e20000000800 */
[----:B------:R-:W-:-:S13]  /*3a70*/  ISETP.NE.AND P1, PT, R37, RZ, PT ;  /* 0x000000ff2500720c */ /* 0x000fda0003f25270 */
[----:B------:R-:W-:-:S05]  /*3a80*/  @P1 IMAD.IADD R17, R17, 0x1, R27 ;  /* 0x0000000111111824 */ /* 0x000fca00078e021b */
[----:B------:R-:W-:-:S05]  /*3a90*/  @P1 LEA R30, R17, UR4, 0x2 ;  /* 0x00000004111e1c11 */ /* 0x000fca000f8e10ff */
[----:B------:R-:W-:Y:S01]  /*3aa0*/  @P1 STS [R30], R15 ;  /* 0x0000000f1e001388 */ /* 0x000fe20000000800 */
[----:B------:R-:W-:Y:S01]  /*3ab0*/  ISETP.NE.AND P1, PT, R36, RZ, PT ;  /* 0x000000ff2400720c */ /* 0x000fe20003f25270 */
[----:B------:R-:W-:-:S12]  /*3ac0*/  @P0 IMAD.IADD R19, R19, 0x1, R27 ;  /* 0x0000000113130824 */ /* 0x000fd800078e021b */
[----:B------:R-:W-:-:S05]  /*3ad0*/  @P1 IMAD.IADD R18, R18, 0x1, R27 ;  /* 0x0000000112121824 */ /* 0x000fca00078e021b */
[----:B------:R-:W-:Y:S02]  /*3ae0*/  @P1 LEA R17, R18, UR4, 0x2 ;  /* 0x0000000412111c11 */ /* 0x000fe4000f8e10ff */
[----:B------:R-:W-:-:S03]  /*3af0*/  @P0 LEA R18, R19, UR4, 0x2 ;  /* 0x0000000413120c11 */ /* 0x000fc6000f8e10ff */
[----:B------:R-:W-:Y:S04]  /*3b00*/  @P1 STS [R17], R14 ;  /* 0x0000000e11001388 */ /* 0x000fe80000000800 */
[----:B------:R-:W-:Y:S01]  /*3b10*/  @P0 STS [R18], R13 ;  /* 0x0000000d12000388 */ /* 0x000fe20000000800 */
[----:B------:R-:W-:Y:S02]  /*3b20*/  ISETP.NE.AND P0, PT, R34, RZ, PT ;  /* 0x000000ff2200720c */ /* 0x000fe40003f05270 */
[----:B------:R-:W-:Y:S02]  /*3b30*/  ISETP.NE.AND P1, PT, R35, RZ, PT ;  /* 0x000000ff2300720c */ /* 0x000fe40003f25270 */
[----:B------:R-:W-:-:S09]  /*3b40*/  IADD3 R0, PT, PT, R3, R0, R2 ;  /* 0x0000000003007210 */ /* 0x000fd20007ffe002 */
[----:B------:R-:W-:-:S05]  /*3b50*/  @P0 IMAD.IADD R20, R20, 0x1, R27 ;  /* 0x0000000114140824 */ /* 0x000fca00078e021b */
[----:B0-----:R-:W-:Y:S01]  /*3b60*/  @P0 LEA R5, R20, UR4, 0x2 ;  /* 0x0000000414050c11 */ /* 0x001fe2000f8e10ff */
[----:B------:R-:W-:-:S04]  /*3b70*/  @P1 IMAD.IADD R21, R21, 0x1, R27 ;  /* 0x0000000115151824 */ /* 0x000fc800078e021b */
[----:B------:R0:W-:Y:S01]  /*3b80*/  @P0 STS [R5], R12 ;  /* 0x0000000c05000388 */ /* 0x0001e20000000800 */
[--C-:B------:R-:W-:Y:S02]  /*3b90*/  @P2 IMAD.IADD R22, R22, 0x1, R27.reuse ;  /* 0x0000000116162824 */ /* 0x100fe400078e021b */
[--C-:B------:R-:W-:Y:S02]  /*3ba0*/  @P3 IMAD.IADD R23, R23, 0x1, R27.reuse ;  /* 0x0000000117173824 */ /* 0x100fe400078e021b */
[--C-:B------:R-:W-:Y:S02]  /*3bb0*/  @P4 IMAD.IADD R24, R24, 0x1, R27.reuse ;  /* 0x0000000118184824 */ /* 0x100fe400078e021b */
[----:B0-----:R-:W-:Y:S01]  /*3bc0*/  VIADD R5, R0, 0xfffffd40 ;  /* 0xfffffd4000057836 */ /* 0x001fe20000000000 */
[----:B------:R-:W-:Y:S01]  /*3bd0*/  @P1 LEA R20, R21, UR4, 0x2 ;  /* 0x0000000415141c11 */ /* 0x000fe2000f8e10ff */
[--C-:B------:R-:W-:Y:S01]  /*3be0*/  @P5 IMAD.IADD R25, R25, 0x1, R27.reuse ;  /* 0x0000000119195824 */ /* 0x100fe200078e021b */
[----:B------:R-:W-:Y:S01]  /*3bf0*/  @P2 LEA R13, R22, UR4, 0x2 ;  /* 0x00000004160d2c11 */ /* 0x000fe2000f8e10ff */
[----:B------:R-:W-:Y:S01]  /*3c00*/  @P6 IMAD.IADD R26, R26, 0x1, R27 ;  /* 0x000000011a1a6824 */ /* 0x000fe200078e021b */
[----:B------:R-:W-:-:S02]  /*3c10*/  ISETP.GE.AND P0, PT, R4, R5, PT ;  /* 0x000000050400720c */ /* 0x000fc40003f06270 */
[----:B------:R-:W-:Y:S02]  /*3c20*/  @P3 LEA R14, R23, UR4, 0x2 ;  /* 0x00000004170e3c11 */ /* 0x000fe4000f8e10ff */
[----:B------:R-:W-:Y:S01]  /*3c30*/  @P4 LEA R15, R24, UR4, 0x2 ;  /* 0x00000004180f4c11 */ /* 0x000fe2000f8e10ff */
[----:B------:R0:W-:Y:S01]  /*3c40*/  @P1 STS [R20], R11 ;  /* 0x0000000b14001388 */ /* 0x0001e20000000800 */
[----:B------:R-:W-:Y:S02]  /*3c50*/  @P5 LEA R25, R25, UR4, 0x2 ;  /* 0x0000000419195c11 */ /* 0x000fe4000f8e10ff */
[----:B------:R-:W-:Y:S01]  /*3c60*/  @P6 LEA R26, R26, UR4, 0x2 ;  /* 0x000000041a1a6c11 */ /* 0x000fe2000f8e10ff */
[----:B------:R0:W-:Y:S04]  /*3c70*/  @P2 STS [R13], R10 ;  /* 0x0000000a0d002388 */ /* 0x0001e80000000800 */
[----:B------:R0:W-:Y:S01]  /*3c80*/  @P3 STS [R14], R9 ;  /* 0x000000090e003388 */ /* 0x0001e20000000800 */
[----:B------:R-:W-:Y:S03]  /*3c90*/  BSSY.RECONVERGENT B0, `(.L_x_311) ;  /* 0x000007a000007945 */ /* 0x000fe60003800200 */
[----:B------:R0:W-:Y:S04]  /*3ca0*/  @P4 STS [R15], R8 ;  /* 0x000000080f004388 */ /* 0x0001e80000000800 */
[----:B------:R0:W-:Y:S04]  /*3cb0*/  @P5 STS [R25], R16 ;  /* 0x0000001019005388 */ /* 0x0001e80000000800 */
[----:B------:R0:W-:Y:S01]  /*3cc0*/  @P6 STS [R26], R7 ;  /* 0x000000071a006388 */ /* 0x0001e20000000800 */
[----:B------:R-:W-:Y:S06]  /*3cd0*/  BAR.SYNC.DEFER_BLOCKING 0x0 ;  /* 0x0000000000007b1d */ /* 0x000fec0000010000 */
[----:B------:R-:W-:Y:S05]  /*3ce0*/  @P0 BRA `(.L_x_312) ;  /* 0x0000000400d00947 */ /* 0x000fea0003800000 */
[----:B------:R-:W-:Y:S01]  /*3cf0*/  IADD3 R3, PT, PT, R3, UR6, R2 ;  /* 0x0000000603037c10 */ /* 0x000fe2000fffe002 */
[----:B------:R-:W-:Y:S03]  /*3d00*/  BSSY.RECONVERGENT B1, `(.L_x_313) ;  /* 0x0000016000017945 */ /* 0x000fe60003800200 */
[----:B------:R-:W-:-:S04]  /*3d10*/  IADD3 R0, PT, PT, R3, -0x2c1, -R4 ;  /* 0xfffffd3f03007810 */ /* 0x000fc80007ffe804 */
[C---:B------:R-:W-:Y:S02]  /*3d20*/  LOP3.LUT R2, R0.reuse, 0xc0, RZ, 0xc0, !PT ;  /* 0x000000c000027812 */ /* 0x040fe400078ec0ff */
[----:B------:R-:W-:Y:S02]  /*3d30*/  ISETP.GE.U32.AND P1, PT, R0, 0xc0, PT ;  /* 0x000000c00000780c */ /* 0x000fe40003f26070 */
[----:B------:R-:W-:-:S13]  /*3d40*/  ISETP.NE.AND P0, PT, R2, 0xc0, PT ;  /* 0x000000c00200780c */ /* 0x000fda0003f05270 */
[----:B------:R-:W-:Y:S05]  /*3d50*/  @!P0 BRA `(.L_x_314) ;  /* 0x0000000000408947 */ /* 0x000fea0003800000 */
[----:B------:R-:W1:Y:S01]  /*3d60*/  LDC.64 R2, c[0x0][0x388] ;  /* 0x0000e200ff027b82 */ /* 0x000e620000000a00 */
[----:B------:R-:W-:-:S05]  /*3d70*/  LEA.HI R0, R0, 0x1, RZ, 0x1a ;  /* 0x0000000100007811 */ /* 0x000fca00078fd0ff */
[C---:B0-----:R-:W-:Y:S01]  /*3d80*/  IMAD.SHL.U32 R7, R0.reuse, 0x40, RZ ;  /* 0x0000004000077824 */ /* 0x041fe200078e00ff */
[----:B------:R-:W-:-:S04]  /*3d90*/  LOP3.LUT R0, R0, 0x3, RZ, 0xc0, !PT ;  /* 0x0000000300007812 */ /* 0x000fc800078ec0ff */
[----:B------:R-:W-:Y:S01]  /*3da0*/  LOP3.LUT R7, R7, 0xc0, RZ, 0xc0, !PT ;  /* 0x000000c007077812 */ /* 0x000fe200078ec0ff */
[----:B------:R-:W-:Y:S02]  /*3db0*/  IMAD.MOV R0, RZ, RZ, -R0 ;  /* 0x000000ffff007224 */ /* 0x000fe400078e0a00 */
[----:B-1----:R-:W-:-:S04]  /*3dc0*/  IMAD.WIDE.U32 R2, R4, 0x4, R2 ;  /* 0x0000000404027825 */ /* 0x002fc800078e0002 */
[----:B------:R-:W-:-:S07]  /*3dd0*/  IMAD.IADD R4, R4, 0x1, R7 ;  /* 0x0000000104047824 */ /* 0x000fce00078e0207 */
.L_x_315:
        /* <DEDUP_REMOVED lines=8> */
.L_x_314:
[----:B------:R-:W-:Y:S05]  /*3e60*/  BSYNC.RECONVERGENT B1 ;  /* 0x0000000000017941 */ /* 0x000fea0003800200 */
.L_x_313:
[----:B------:R-:W-:Y:S05]  /*3e70*/  @!P1 BRA `(.L_x_312) ;  /* 0x00000004006c9947 */ /* 0x000fea0003800000 */
[----:B------:R-:W1:Y:S01]  /*3e80*/  LDC.64 R2, c[0x0][0x388] ;  /* 0x0000e200ff027b82 */ /* 0x000e620000000a00 */
[----:B------:R-:W-:Y:S01]  /*3e90*/  IMAD.IADD R0, R5, 0x1, -R4 ;  /* 0x0000000105007824 */ /* 0x000fe200078e0a04 */
[----:B------:R-:W-:Y:S04]  /*3ea0*/  BSSY.RECONVERGENT B1, `(.L_x_316) ;  /* 0x0000033000017945 */ /* 0x000fe80003800200 */
[----:B------:R-:W-:Y:S02]  /*3eb0*/  ISETP.GT.AND P1, PT, R0, 0x300, PT ;  /* 0x000003000000780c */ /* 0x000fe40003f24270 */
[----:B------:R-:W-:-:S05]  /*3ec0*/  LEA R0, R4, UR4, 0x2 ;  /* 0x0000000404007c11 */ /* 0x000fca000f8e10ff */
[----:B------:R-:W-:Y:S02]  /*3ed0*/  VIADD R0, R0, 0x200 ;  /* 0x0000020000007836 */ /* 0x000fe40000000000 */
[----:B-1----:R-:W-:-:S03]  /*3ee0*/  IMAD.WIDE.U32 R2, R4, 0x4, R2 ;  /* 0x0000000404027825 */ /* 0x002fc600078e0002 */
[----:B------:R-:W-:-:S05]  /*3ef0*/  IADD3 R2, P0, PT, R2, 0x200, RZ ;  /* 0x0000020002027810 */ /* 0x000fca0007f1e0ff */
[----:B------:R-:W-:Y:S01]  /*3f00*/  IMAD.X R3, RZ, RZ, R3, P0 ;  /* 0x000000ffff037224 */ /* 0x000fe200000e0603 */
[----:B------:R-:W-:Y:S01]  /*3f10*/  PLOP3.LUT P0, PT, PT, PT, PT, 0x80, 0x8 ;  /* 0x000000000008781c */ /* 0x000fe20003f0f070 */
[----:B------:R-:W-:-:S12]  /*3f20*/  @!P1 BRA `(.L_x_317) ;  /* 0x0000000000a89947 */ /* 0x000fd80003800000 */
[----:B------:R-:W-:Y:S01]  /*3f30*/  PLOP3.LUT P0, PT, PT, PT, PT, 0x8, 0x80 ;  /* 0x000000000080781c */ /* 0x000fe20003f0e170 */
[----:B------:R-:W-:-:S12]  /*3f40*/  VIADD R39, R5, 0xfffffd00 ;  /* 0xfffffd0005277836 */ /* 0x000fd80000000000 */
.L_x_318:
[----:B0-----:R-:W0:Y:S01]  /*3f50*/  LDS R7, [R0+-0x200] ;  /* 0xfffe000000077984 */ /* 0x001e220000000800 */
        /* <DEDUP_REMOVED lines=39> */
.L_x_317:
[----:B------:R-:W-:Y:S05]  /*41d0*/  BSYNC.RECONVERGENT B1 ;  /* 0x0000000000017941 */ /* 0x000fea0003800200 */
.L_x_316:
[----:B------:R-:W-:Y:S01]  /*41e0*/  IMAD.IADD R6, R5, 0x1, -R4 ;  /* 0x0000000105067824 */ /* 0x000fe200078e0a04 */
[----:B------:R-:W-:Y:S04]  /*41f0*/  BSSY.RECONVERGENT B1, `(.L_x_319) ;  /* 0x000001a000017945 */ /* 0x000fe80003800200 */
[----:B------:R-:W-:-:S13]  /*4200*/  ISETP.GT.AND P1, PT, R6, 0x100, PT ;  /* 0x000001000600780c */ /* 0x000fda0003f24270 */
[----:B------:R-:W-:Y:S05]  /*4210*/  @!P1 BRA `(.L_x_320) ;  /* 0x00000000005c9947 */ /* 0x000fea0003800000 */
[----:B0-----:R-:W0:Y:S01]  /*4220*/  LDS R7, [R0+-0x200] ;  /* 0xfffe000000077984 */ /* 0x001e220000000800 */
        /* <DEDUP_REMOVED lines=22> */
.L_x_320:
[----:B------:R-:W-:Y:S05]  /*4390*/  BSYNC.RECONVERGENT B1 ;  /* 0x0000000000017941 */ /* 0x000fea0003800200 */
.L_x_319:
[----:B------:R-:W-:-:S13]  /*43a0*/  ISETP.LT.OR P0, PT, R4, R5, P0 ;  /* 0x000000050400720c */ /* 0x000fda0000701670 */
[----:B0-----:R-:W0:Y:S04]  /*43b0*/  @P0 LDS R7, [R0+-0x200] ;  /* 0xfffe000000070984 */ /* 0x001e280000000800 */
[----:B------:R-:W1:Y:S04]  /*43c0*/  @P0 LDS R9, [R0+-0x100] ;  /* 0xffff000000090984 */ /* 0x000e680000000800 */
[----:B------:R-:W2:Y:S04]  /*43d0*/  @P0 LDS R11, [R0] ;  /* 0x00000000000b0984 */ /* 0x000ea80000000800 */
[----:B------:R-:W3:Y:S04]  /*43e0*/  @P0 LDS R13, [R0+0x100] ;  /* 0x00010000000d0984 */ /* 0x000ee80000000800 */
[----:B0-----:R4:W-:Y:S04]  /*43f0*/  @P0 STG.E desc[UR8][R2.64+-0x200], R7 ;  /* 0xfffe000702000986 */ /* 0x0019e8000c101908 */
[----:B-1----:R4:W-:Y:S04]  /*4400*/  @P0 STG.E desc[UR8][R2.64+-0x100], R9 ;  /* 0xffff000902000986 */ /* 0x0029e8000c101908 */
[----:B--2---:R4:W-:Y:S04]  /*4410*/  @P0 STG.E desc[UR8][R2.64], R11 ;  /* 0x0000000b02000986 */ /* 0x0049e8000c101908 */
[----:B---3--:R4:W-:Y:S02]  /*4420*/  @P0 STG.E desc[UR8][R2.64+0x100], R13 ;  /* 0x0001000d02000986 */ /* 0x0089e4000c101908 */
.L_x_312:
[----:B------:R-:W-:Y:S05]  /*4430*/  BSYNC.RECONVERGENT B0 ;  /* 0x0000000000007941 */ /* 0x000fea0003800200 */
.L_x_311:
[----:B------:R-:W-:Y:S06]  /*4440*/  BAR.SYNC.DEFER_BLOCKING 0x0 ;  /* 0x0000000000007b1d */ /* 0x000fec0000010000 */
[----:B------:R-:W-:Y:S05]  /*4450*/  BRA `(.L_x_321) ;  /* 0x0000002000587947 */ /* 0x000fea0003800000 */
.L_x_310:
        /* <DEDUP_REMOVED lines=18> */
[----:B------:R-:W-:Y:S01]  /*4580*/  ISETP.GE.AND P0, PT, R17, R0, PT ;  /* 0x000000001100720c */ /* 0x000fe20003f06270 */
[----:B------:R-:W-:-:S02]  /*4590*/  VIADD R19, R3, 0xa0 ;  /* 0x000000a003137836 */ /* 0x000fc40000000000 */
[----:B------:R-:W-:Y:S02]  /*45a0*/  @!P3 IMAD.IADD R9, R2, 0x1, R3 ;  /* 0x000000010209b824 */ /* 0x000fe400078e0203 */
[----:B------:R-:W-:Y:S01]  /*45b0*/  IMAD.X R7, RZ, RZ, R7, P2 ;  /* 0x000000ffff077224 */ /* 0x000fe200010e0607 */
[-C--:B------:R-:W-:Y:S01]  /*45c0*/  ISETP.GE.AND P4, PT, R19, R0.reuse, PT ;  /* 0x000000001300720c */ /* 0x080fe20003f86270 */
[----:B------:R-:W-:Y:S01]  /*45d0*/  @!P3 IMAD.WIDE.U32 R8, R9, 0x4, R4 ;  /* 0x000000040908b825 */ /* 0x000fe200078e0004 */
[----:B------:R-:W-:-:S03]  /*45e0*/  ISETP.GE.AND P2, PT, R15, R0, PT ;  /* 0x000000000f00720c */ /* 0x000fc60003f46270 */
[C---:B------:R-:W-:Y:S02]  /*45f0*/  VIADD R17, R3.reuse, 0x100 ;  /* 0x0000010003117836 */ /* 0x040fe40000000000 */
[C---:B------:R-:W-:Y:S02]  /*4600*/  VIADD R19, R3.reuse, 0x120 ;  /* 0x0000012003137836 */ /* 0x040fe40000000000 */
[----:B------:R-:W-:Y:S02]  /*4610*/  VIADD R3, R3, 0x140 ;  /* 0x0000014003037836 */ /* 0x000fe40000000000 */
[----:B--2---:R-:W-:Y:S02]  /*4620*/  IMAD.MOV.U32 R10, RZ, RZ, R11 ;  /* 0x000000ffff0a7224 */ /* 0x004fe400078e000b */
[----:B------:R0:W2:Y:S01]  /*4630*/  @!P3 LDG.E.CONSTANT R11, desc[UR8][R8.64] ;  /* 0x00000008080bb981 */ /* 0x0000a2000c1e9900 */
[----:B------:R-:W-:Y:S01]  /*4640*/  ISETP.GE.AND P3, PT, R13, R0, PT ;  /* 0x000000000d00720c */ /* 0x000fe20003f66270 */
[----:B------:R-:W-:-:S02]  /*4650*/  IMAD.MOV.U32 R13, RZ, RZ, R10 ;  /* 0x000000ffff0d7224 */ /* 0x000fc400078e000a */
        /* <DEDUP_REMOVED lines=8> */
[--C-:B0-----:R-:W-:Y:S02]  /*46e0*/  IMAD.MOV.U32 R8, RZ, RZ, R10.reuse ;  /* 0x000000ffff087224 */ /* 0x101fe400078e000a */
        /* <DEDUP_REMOVED lines=11> */
[----:B------:R-:W5:Y:S01]  /*47a0*/  @!P1 LDG.E.CONSTANT R10, desc[UR8][R6.64+0x500] ;  /* 0x00050008060a9981 */ /* 0x000f62000c1e9900 */
[----:B------:R-:W-:-:S06]  /*47b0*/  IMAD.WIDE R2, R2, 0x4, R4 ;  /* 0x0000000402027825 */ /* 0x000fcc00078e0204 */
[----:B------:R0:W5:Y:S01]  /*47c0*/  LDG.E.CONSTANT R3, desc[UR8][R2.64+-0x4] ;  /* 0xfffffc0802037981 */ /* 0x000162000c1e9900 */
[----:B------:R-:W1:Y:S01]  /*47d0*/  S2R R28, SR_LANEID ;  /* 0x00000000001c7919 */ /* 0x000e620000000000 */
[----:B------:R-:W0:Y:S01]  /*47e0*/  S2UR UR5, SR_CgaCtaId ;  /* 0x00000000000579c3 */ /* 0x000e220000008800 */
[----:B------:R-:W-:Y:S01]  /*47f0*/  SHF.R.U32.HI R12, RZ, 0x5, R27 ;  /* 0x00000005ff0c7819 */ /* 0x000fe2000001161b */
[----:B------:R-:W-:Y:S02]  /*4800*/  UMOV UR4, 0x400 ;  /* 0x0000040000047882 */ /* 0x000fe40000000000 */
[----:B0-----:R-:W-:Y:S02]  /*4810*/  ULEA UR4, UR5, UR4, 0x18 ;  /* 0x0000000405047291 */ /* 0x001fe4000f8ec0ff */
[----:B-1----:R-:W-:-:S05]  /*4820*/  IMAD R4, R12, 0x160, R28 ;  /* 0x000001600c047824 */ /* 0x002fca00078e021c */
[----:B------:R-:W-:-:S05]  /*4830*/  LEA R4, R4, UR4, 0x2 ;  /* 0x0000000404047c11 */ /* 0x000fca000f8e10ff */
[----:B------:R-:W-:Y:S01]  /*4840*/  IMAD R2, R28, 0x28, R4 ;  /* 0x000000281c027824 */ /* 0x000fe200078e0204 */
[C---:B------:R-:W-:Y:S02]  /*4850*/  LEA R6, R27.reuse, UR4, 0x2 ;  /* 0x000000041b067c11 */ /* 0x040fe4000f8e10ff */
[----:B------:R-:W-:Y:S01]  /*4860*/  ISETP.NE.AND P0, PT, R27, RZ, PT ;  /* 0x000000ff1b00720c */ /* 0x000fe20003f05270 */
        /* <DEDUP_REMOVED lines=16> */
[----:B------:R-:W-:Y:S04]  /*4970*/  LDS R21, [R2+0xc] ;  /* 0x00000c0002157984 */ /* 0x000fe80000000800 */
        /* <DEDUP_REMOVED lines=10> */
[----:B------:R-:W-:Y:S01]  /*4a20*/  IMAD R13, R27, 0xb, RZ ;  /* 0x0000000b1b0d7824 */ /* 0x000fe200078e02ff */
[----:B------:R-:W-:Y:S03]  /*4a30*/  BAR.SYNC.DEFER_BLOCKING 0x0 ;  /* 0x0000000000007b1d */ /* 0x000fe60000010000 */
[----:B------:R-:W-:Y:S01]  /*4a40*/  VIADD R5, R13, 0x1 ;  /* 0x000000010d057836 */ /* 0x000fe20000000000 */
[----:B-1----:R-:W-:-:S04]  /*4a50*/  ISETP.NE.AND P0, PT, R38, R26, PT ;  /* 0x0000001a2600720c */ /* 0x002fc80003f05270 */
[----:B------:R-:W-:Y:S02]  /*4a60*/  ISETP.GE.OR P2, PT, R5, R0, P0 ;  /* 0x000000000500720c */ /* 0x000fe40000746670 */
[----:B--2---:R-:W-:Y:S02]  /*4a70*/  ISETP.NE.AND P0, PT, R26, R24, PT ;  /* 0x000000181a00720c */ /* 0x004fe40003f05270 */
[----:B------:R-:W-:Y:S02]  /*4a80*/  P2R R44, PR, RZ, 0x4 ;  /* 0x00000004ff2c7803 */ /* 0x000fe40000000000 */
[----:B0-----:R-:W-:Y:S01]  /*4a90*/  ISETP.NE.AND P3, PT, R3, R38, PT ;  /* 0x000000260300720c */ /* 0x001fe20003f65270 */
[----:B------:R-:W-:-:S03]  /*4aa0*/  VIADD R3, R13, 0x2 ;  /* 0x000000020d037836 */ /* 0x000fc60000000000 */
[-C--:B------:R-:W-:Y:S02]  /*4ab0*/  ISETP.GE.OR P3, PT, R13, R0.reuse, P3 ;  /* 0x000000000d00720c */ /* 0x080fe40001f66670 */
[-C--:B------:R-:W-:Y:S02]  /*4ac0*/  ISETP.GE.OR P4, PT, R3, R0.reuse, P0 ;  /* 0x000000000300720c */ /* 0x080fe40000786670 */
[----:B------:R-:W-:Y:S02]  /*4ad0*/  SEL R39, RZ, 0x1, !P3 ;  /* 0x00000001ff277807 */ /* 0x000fe40005800000 */
[----:B------:R-:W-:Y:S02]  /*4ae0*/  IADD3 R3, PT, PT, R13, 0x3, RZ ;  /* 0x000000030d037810 */ /* 0x000fe40007ffe0ff */
[----:B------:R-:W-:Y:S01]  /*4af0*/  ISETP.NE.AND P0, PT, R24, R21, PT ;  /* 0x000000151800720c */ /* 0x000fe20003f05270 */
[----:B------:R-:W-:Y:S02]  /*4b00*/  VIADD R9, R39, 0x1 ;  /* 0x0000000127097836 */ /* 0x000fe40000000000 */
[----:B------:R-:W-:Y:S01]  /*4b10*/  @!P2 IMAD.MOV R9, RZ, RZ, R39 ;  /* 0x000000ffff09a224 */ /* 0x000fe200078e0227 */
[----:B------:R-:W-:Y:S01]  /*4b20*/  ISETP.GE.OR P2, PT, R3, R0, P0 ;  /* 0x000000000300720c */ /* 0x000fe20000746670 */
[----:B------:R-:W-:Y:S01]  /*4b30*/  VIADD R3, R13, 0x4 ;  /* 0x000000040d037836 */ /* 0x000fe20000000000 */
[----:B------:R-:W-:Y:S01]  /*4b40*/  ISETP.NE.AND P0, PT, R21, R19, PT ;  /* 0x000000131500720c */ /* 0x000fe20003f05270 */
[----:B------:R-:W-:-:S03]  /*4b50*/  VIADD R8, R9, 0x1 ;  /* 0x0000000109087836 */ /* 0x000fc60000000000 */
[----:B------:R-:W-:Y:S01]  /*4b60*/  ISETP.GE.OR P1, PT, R3, R0, P0 ;  /* 0x000000000300720c */ /* 0x000fe20000726670 */
[----:B------:R-:W-:Y:S01]  /*4b70*/  @!P4 IMAD.MOV R8, RZ, RZ, R9 ;  /* 0x000000ffff08c224 */ /* 0x000fe200078e0209 */
[----:B------:R-:W-:Y:S01]  /*4b80*/  ISETP.NE.AND P0, PT, R19, R18, PT ;  /* 0x000000121300720c */ /* 0x000fe20003f05270 */
[----:B------:R-:W-:Y:S01]  /*4b90*/  VIADD R3, R13, 0x5 ;  /* 0x000000050d037836 */ /* 0x000fe20000000000 */
[----:B------:R-:W-:Y:S01]  /*4ba0*/  P2R R43, PR, RZ, 0x4 ;  /* 0x00000004ff2b7803 */ /* 0x000fe20000000000 */
[----:B------:R-:W-:Y:S02]  /*4bb0*/  VIADD R7, R8, 0x1 ;  /* 0x0000000108077836 */ /* 0x000fe40000000000 */
[----:B------:R-:W-:Y:S01]  /*4bc0*/  @!P2 IMAD.MOV R7, RZ, RZ, R8 ;  /* 0x000000ffff07a224 */ /* 0x000fe200078e0208 */
[-C--:B------:R-:W-:Y:S01]  /*4bd0*/  ISETP.GE.OR P2, PT, R3, R0.reuse, P0 ;  /* 0x000000000300720c */ /* 0x080fe20000746670 */
[----:B------:R-:W-:Y:S01]  /*4be0*/  VIADD R3, R13, 0x6 ;  /* 0x000000060d037836 */ /* 0x000fe20000000000 */
[----:B------:R-:W-:Y:S01]  /*4bf0*/  ISETP.NE.AND P0, PT, R18, R17, PT ;  /* 0x000000111200720c */ /* 0x000fe20003f05270 */
[----:B------:R-:W-:Y:S01]  /*4c00*/  VIADD R6, R7, 0x1 ;  /* 0x0000000107067836 */ /* 0x000fe20000000000 */
[----:B------:R-:W-:Y:S01]  /*4c10*/  P2R R42, PR, RZ, 0x2 ;  /* 0x00000002ff2a7803 */ /* 0x000fe20000000000 */
[----:B------:R-:W-:Y:S01]  /*4c20*/  @!P1 IMAD.MOV R6, RZ, RZ, R7 ;  /* 0x000000ffff069224 */ /* 0x000fe200078e0207 */
[----:B------:R-:W-:Y:S01]  /*4c30*/  ISETP.GE.OR P1, PT, R3, R0, P0 ;  /* 0x000000000300720c */ /* 0x000fe20000726670 */
[----:B------:R-:W-:Y:S01]  /*4c40*/  VIADD R3, R13, 0x7 ;  /* 0x000000070d037836 */ /* 0x000fe20000000000 */
[----:B------:R-:W-:Y:S01]  /*4c50*/  ISETP.NE.AND P6, PT, R17, R16, PT ;  /* 0x000000101100720c */ /* 0x000fe20003fc5270 */
[----:B------:R-:W-:Y:S01]  /*4c60*/  VIADD R5, R6, 0x1 ;  /* 0x0000000106057836 */ /* 0x000fe20000000000 */
[----:B------:R-:W-:Y:S01]  /*4c70*/  P2R R41, PR, RZ, 0x4 ;  /* 0x00000004ff297803 */ /* 0x000fe20000000000 */
[----:B------:R-:W-:Y:S01]  /*4c80*/  VIADD R15, R13, 0x8 ;  /* 0x000000080d0f7836 */ /* 0x000fe20000000000 */
[----:B------:R-:W-:Y:S01]  /*4c90*/  ISETP.GE.OR P6, PT, R3, R0, P6 ;  /* 0x000000000300720c */ /* 0x000fe200037c6670 */
[----:B------:R-:W-:Y:S01]  /*4ca0*/  @!P2 IMAD.MOV R5, RZ, RZ, R6 ;  /* 0x000000ffff05a224 */ /* 0x000fe200078e0206 */
[----:B------:R-:W-:-:S02]  /*4cb0*/  ISETP.NE.AND P2, PT, R16, R11, PT ;  /* 0x0000000b1000720c */ /* 0x000fc40003f45270 */
[----:B------:R-:W-:Y:S01]  /*4cc0*/  P2R R45, PR, RZ, 0x2 ;  /* 0x00000002ff2d7803 */ /* 0x000fe20000000000 */
[----:B------:R-:W-:Y:S01]  /*4cd0*/  VIADD R4, R5, 0x1 ;  /* 0x0000000105047836 */ /* 0x000fe20000000000 */
[----:B------:R-:W-:Y:S01]  /*4ce0*/  ISETP.GE.OR P2, PT, R15, R0, P2 ;  /* 0x000000000f00720c */ /* 0x000fe20001746670 */
[----:B------:R-:W-:Y:S01]  /*4cf0*/  @!P1 IMAD.MOV R4, RZ, RZ, R5 ;  /* 0x000000ffff049224 */ /* 0x000fe200078e0205 */
[----:B------:R-:W-:Y:S01]  /*4d00*/  ISETP.NE.AND P1, PT, R11, R10, PT ;  /* 0x0000000a0b00720c */ /* 0x000fe20003f25270 */
[C---:B------:R-:W-:Y:S01]  /*4d10*/  VIADD R15, R13.reuse, 0x9 ;  /* 0x000000090d0f7836 */ /* 0x040fe20000000000 */
[----:B------:R-:W-:Y:S01]  /*4d20*/  P2R R2, PR, RZ, 0x10 ;  /* 0x00000010ff027803 */ /* 0x000fe20000000000 */
[----:B------:R-:W-:Y:S01]  /*4d30*/  VIADD R13, R13, 0xa ;  /* 0x0000000a0d0d7836 */ /* 0x000fe20000000000 */
[----:B------:R-:W-:Y:S02]  /*4d40*/  ISETP.NE.AND P0, PT, R10, R29, PT ;  /* 0x0000001d0a00720c */ /* 0x000fe40003f05270 */
[----:B------:R-:W-:Y:S01]  /*4d50*/  ISETP.GE.OR P1, PT, R15, R0, P1 ;  /* 0x000000000f00720c */ /* 0x000fe20000f26670 */
[----:B------:R-:W-:-:S02]  /*4d60*/  VIADD R3, R4, 0x1 ;  /* 0x0000000104037836 */ /* 0x000fc40000000000 */
[----:B------:R-:W-:Y:S01]  /*4d70*/  @!P6 IMAD.MOV R3, RZ, RZ, R4 ;  /* 0x000000ffff03e224 */ /* 0x000fe200078e0204 */
[----:B------:R-:W-:Y:S01]  /*4d80*/  ISETP.GE.OR P0, PT, R13, R0, P0 ;  /* 0x000000000d00720c */ /* 0x000fe20000706670 */
[----:B------:R0:W-:Y:S02]  /*4d90*/  STL [R1], R2 ;  /* 0x0000000201007387 */ /* 0x0001e40000100800 */
[----:B0-----:R-:W-:Y:S02]  /*4da0*/  VIADD R2, R3, 0x1 ;  /* 0x0000000103027836 */ /* 0x001fe40000000000 */
[----:B------:R-:W-:-:S04]  /*4db0*/  @!P2 IMAD.MOV R2, RZ, RZ, R3 ;  /* 0x000000ffff02a224 */ /* 0x000fc800078e0203 */
[----:B------:R-:W-:Y:S02]  /*4dc0*/  VIADD R0, R2, 0x1 ;  /* 0x0000000102007836 */ /* 0x000fe40000000000 */
[----:B------:R-:W-:-:S04]  /*4dd0*/  @!P1 IMAD.MOV R0, RZ, RZ, R2 ;  /* 0x000000ffff009224 */ /* 0x000fc800078e0202 */
[----:B------:R-:W-:Y:S02]  /*4de0*/  VIADD R13, R0, 0x1 ;  /* 0x00000001000d7836 */ /* 0x000fe40000000000 */
[----:B------:R-:W-:-:S05]  /*4df0*/  @!P0 IMAD.MOV R13, RZ, RZ, R0 ;  /* 0x000000ffff0d8224 */ /* 0x000fca00078e0200 */
        /* <DEDUP_REMOVED lines=13> */
[----:B------:R-:W-:Y:S01]  /*4ed0*/  IMAD.IADD R31, R22, 0x1, -R13 ;  /* 0x00000001161f7824 */ /* 0x000fe200078e0a0d */
[----:B------:R-:W-:Y:S06]  /*4ee0*/  BAR.SYNC.DEFER_BLOCKING 0x0 ;  /* 0x0000000000007b1d */ /* 0x000fec0000010000 */
[----:B------:R-:W0:Y:S01]  /*4ef0*/  LDS.64 R12, [UR4] ;  /* 0x00000004ff0c7984 */ /* 0x000e220008000a00 */
[----:B------:R-:W-:-:S04]  /*4f00*/  ISETP.NE.AND P4, PT, R28, RZ, PT ;  /* 0x000000ff1c00720c */ /* 0x000fc80003f85270 */
[----:B------:R-:W-:Y:S02]  /*4f10*/  SEL R15, R31, RZ, P4 ;  /* 0x000000ff1f0f7207 */ /* 0x000fe40002000000 */
[----:B------:R-:W-:-:S03]  /*4f20*/  ISETP.GE.U32.AND P4, PT, R27, 0x20, PT ;  /* 0x000000201b00780c */ /* 0x000fc60003f86070 */
[----:B0-----:R-:W-:-:S05]  /*4f30*/  IMAD.IADD R20, R12, 0x1, R15 ;  /* 0x000000010c147824 */ /* 0x001fca00078e020f */
[----:B------:R-:W-:Y:S02]  /*4f40*/  SEL R40, R31, R20, !P4 ;  /* 0x000000141f287207 */ /* 0x000fe40006000000 */
[----:B------:R-:W-:Y:S01]  /*4f50*/  ISETP.GT.U32.AND P4, PT, R27, 0x1f, PT ;  /* 0x0000001f1b00780c */ /* 0x000fe20003f84070 */
[----:B------:R-:W-:-:S12]  /*4f60*/  IMAD.IADD R13, R12, 0x1, R13 ;  /* 0x000000010c0d7824 */ /* 0x000fd800078e020d */
[----:B------:R-:W-:Y:S05]  /*4f70*/  @P4 BRA `(.L_x_322) ;  /* 0x0000000800644947 */ /* 0x000fea0003800000 */
[----:B------:R-:W0:Y:S01]  /*4f80*/  S2R R28, SR_CTAID.X ;  /* 0x00000000001c7919 */ /* 0x000e220000002500 */
[----:B------:R-:W0:Y:S01]  /*4f90*/  LDC.64 R22, c[0x0][0x3a8] ;  /* 0x0000ea00ff167b82 */ /* 0x000e220000000a00 */
[----:B------:R-:W-:Y:S02]  /*4fa0*/  ISETP.NE.AND P4, PT, R27, RZ, PT ;  /* 0x000000ff1b00720c */ /* 0x000fe40003f85270 */
[----:B------:R-:W-:-:S11]  /*4fb0*/  LOP3.LUT R36, RZ, R27, RZ, 0x33, !PT ;  /* 0x0000001bff247212 */ /* 0x000fd600078e33ff */
[----:B------:R-:W-:Y:S01]  /*4fc0*/  @!P4 IMAD.MOV.U32 R12, RZ, RZ, 0x64 ;  /* 0x00000064ff0cc424 */ /* 0x000fe200078e00ff */
[----:B------:R-:W-:Y:S01]  /*4fd0*/  @!P4 STS [UR4+0x2c], R13 ;  /* 0x00002c0dff00c988 */ /* 0x000fe20008000804 */
[----:B0-----:R-:W-:-:S05]  /*4fe0*/  IMAD.WIDE.U32 R22, R28, 0x8, R22 ;  /* 0x000000081c167825 */ /* 0x001fca00078e0016 */
[----:B------:R0:W-:Y:S02]  /*4ff0*/  @!P4 ST.E.64.STRONG.GPU desc[UR8][R22.64+0x100], R12 ;  /* 0x0001000c1600c985 */ /* 0x0001e4000c10fb08 */
[----:B0-----:R-:W0:Y:S02]  /*5000*/  LDC R12, c[0x0][0x370] ;  /* 0x0000dc00ff0c7b82 */ /* 0x001e240000000800 */
[----:B0-----:R-:W-:-:S13]  /*5010*/  ISETP.GT.U32.AND P5, PT, R12, 0x1f3, PT ;  /* 0x000001f30c00780c */ /* 0x001fda0003fa4070 */
[----:B------:R-:W-:Y:S05]  /*5020*/  @P5 BRA `(.L_x_323) ;  /* 0x0000000000085947 */ /* 0x000fea0003800000 */
[----:B------:R0:W-:Y:S06]  /*5030*/  MEMBAR.SC.CTA ;  /* 0x0000000000007992 */ /* 0x0001ec0000000000 */
[----:B0-----:R-:W-:Y:S05]  /*5040*/  BRA `(.L_x_324) ;  /* 0x0000000000087947 */ /* 0x001fea0003800000 */
.L_x_323:
[----:B------:R-:W-:Y:S05]  /*5050*/  NANOSLEEP 0x1c2 ;  /* 0x000001c20000795d */ /* 0x000fea0003800000 */
[----:B------:R-:W-:Y:S01]  /*5060*/  NOP ;  /* 0x0000000000007918 */ /* 0x000fe20000000000 */
.L_x_324:
[----:B------:R-:W-:-:S05]  /*5070*/  IMAD.WIDE R22, R36, 0x8, R22 ;  /* 0x0000000824167825 */ /* 0x000fca00078e0216 */
[----:B------:R-:W2:Y:S01]  /*5080*/  LD.E.64.STRONG.GPU R14, desc[UR8][R22.64+0x100] ;  /* 0x00010008160e7980 */ /* 0x000ea2000c10fb00 */
[----:B------:R-:W-:Y:S01]  /*5090*/  UMOV UR5, 0xffffffff ;  /* 0xffffffff00057882 */ /* 0x000fe20000000000 */
[----:B--2---:R-:W-:Y:S02]  /*50a0*/  ISETP.NE.AND P4, PT, R14, 0x63, PT ;  /* 0x000000630e00780c */ /* 0x004fe40003f85270 */
[----:B------:R-:W-:Y:S11]  /*50b0*/  BRA.DIV UR5, `(.L_x_325) ;  /* 0x0000001e05c07947 */ /* 0x000ff6000b800000 */
[----:B------:R-:W-:-:S13]  /*50c0*/  VOTE.ANY P4, !P4 ;  /* 0x0000000000ff7806 */ /* 0x000fda0006080100 */
.L_x_383:
[----:B------:R-:W-:Y:S05]  /*50d0*/  @!P4 BRA `(.L_x_326) ;  /* 0x000000000030c947 */ /* 0x000fea0003800000 */
.L_x_330:
[----:B------:R-:W-:Y:S05]  /*50e0*/  YIELD ;  /* 0x0000000000007946 */ /* 0x000fea0003800000 */
[----:B------:R-:W-:Y:S05]  /*50f0*/  @P5 BRA `(.L_x_327) ;  /* 0x0000000000085947 */ /* 0x000fea0003800000 */
[----:B------:R0:W-:Y:S06]  /*5100*/  MEMBAR.SC.CTA ;  /* 0x0000000000007992 */ /* 0x0001ec0000000000 */
[----:B0-----:R-:W-:Y:S05]  /*5110*/  BRA `(.L_x_328) ;  /* 0x0000000000087947 */ /* 0x001fea0003800000 */
.L_x_327:
[----:B------:R-:W-:Y:S05]  /*5120*/  NANOSLEEP 0x15e ;  /* 0x0000015e0000795d */ /* 0x000fea0003800000 */
[----:B------:R-:W-:Y:S01]  /*5130*/  NOP ;  /* 0x0000000000007918 */ /* 0x000fe20000000000 */
.L_x_328:
[----:B------:R-:W2:Y:S01]  /*5140*/  LD.E.64.STRONG.GPU R14, desc[UR8][R22.64+0x100] ;  /* 0x00010008160e7980 */ /* 0x000ea2000c10fb00 */
[----:B------:R-:W-:Y:S01]  /*5150*/  UMOV UR5, 0xffffffff ;  /* 0xffffffff00057882 */ /* 0x000fe20000000000 */
[----:B--2---:R-:W-:Y:S02]  /*5160*/  ISETP.NE.AND P4, PT, R14, 0x63, PT ;  /* 0x000000630e00780c */ /* 0x004fe40003f85270 */
[----:B------:R-:W-:Y:S11]  /*5170*/  BRA.DIV UR5, `(.L_x_329) ;  /* 0x0000001e05b07947 */ /* 0x000ff6000b800000 */
[----:B------:R-:W-:-:S13]  /*5180*/  VOTE.ANY P4, !P4 ;  /* 0x0000000000ff7806 */ /* 0x000fda0006080100 */
.L_x_386:
[----:B------:R-:W-:Y:S05]  /*5190*/  @P4 BRA `(.L_x_330) ;  /* 0xfffffffc00d04947 */ /* 0x000fea000383ffff */
.L_x_326:
[----:B------:R-:W-:Y:S01]  /*51a0*/  UMOV UR5, 0xffffffff ;  /* 0xffffffff00057882 */ /* 0x000fe20000000000 */
[----:B------:R-:W-:Y:S02]  /*51b0*/  ISETP.NE.AND P4, PT, R14, 0x65, PT ;  /* 0x000000650e00780c */ /* 0x000fe40003f85270 */
[----:B------:R-:W-:Y:S11]  /*51c0*/  BRA.DIV UR5, `(.L_x_331) ;  /* 0x0000001e05bc7947 */ /* 0x000ff6000b800000 */
[----:B------:R-:W0:Y:S01]  /*51d0*/  S2R R22, SR_GEMASK ;  /* 0x0000000000167919 */ /* 0x000e220000003c00 */
[----:B------:R-:W-:Y:S01]  /*51e0*/  VOTE.ANY R20, PT, !P4 ;  /* 0x0000000000147806 */ /* 0x000fe200060e0100 */
[----:B------:R-:W1:Y:S03]  /*51f0*/  S2R R25, SR_LANEID ;  /* 0x0000000000197919 */ /* 0x000e660000000000 */
[----:B0-----:R-:W-:Y:S01]  /*5200*/  LOP3.LUT R20, R20, 0x80000000, R22, 0xec, !PT ;  /* 0x8000000014147812 */ /* 0x001fe200078eec16 */
[----:B-1----:R-:W-:-:S04]  /*5210*/  VIADD R32, R25, 0x2 ;  /* 0x0000000219207836 */ /* 0x002fc80000000000 */
[----:B------:R-:W-:Y:S02]  /*5220*/  VIADD R23, R20, 0xffffffff ;  /* 0xffffffff14177836 */ /* 0x000fe40000000000 */
[----:B------:R-:W-:-:S03]  /*5230*/  VIADD R31, R25, 0x4 ;  /* 0x00000004191f7836 */ /* 0x000fc60000000000 */
        /* <DEDUP_REMOVED lines=17> */
[----:B------:R-:W-:Y:S02]  /*5350*/  VIADD R33, R25, 0x10 ;  /* 0x0000001019217836 */ /* 0x000fe40000000000 */
[----:B------:R-:W1:Y:S01]  /*5360*/  S2R R25, SR_CTAID.X ;  /* 0x0000000000197919 */ /* 0x000e620000002500 */
[----:B------:R-:W2:Y:S02]  /*5370*/  SHFL.DOWN PT, R28, R15, 0x8, R35 ;  /* 0x090000000f1c7989 */ /* 0x000ea400000e0023 */
[----:B--2---:R-:W-:Y:S02]  /*5380*/  SEL R20, R28, RZ, !P4 ;  /* 0x000000ff1c147207 */ /* 0x004fe40006000000 */
[----:B0-----:R-:W-:Y:S01]  /*5390*/  IADD3 R34, P4, PT, R22, 0x100, RZ ;  /* 0x0000010016227810 */ /* 0x001fe20007f9e0ff */
[----:B-1----:R-:W-:-:S02]  /*53a0*/  IMAD.IADD R36, R36, 0x1, R25 ;  /* 0x0000000124247824 */ /* 0x002fc400078e0219 */
[----:B------:R-:W-:Y:S02]  /*53b0*/  IMAD.IADD R15, R15, 0x1, R20 ;  /* 0x000000010f0f7824 */ /* 0x000fe400078e0214 */
[----:B------:R-:W-:Y:S01]  /*53c0*/  IMAD.X R37, RZ, RZ, R23, P4 ;  /* 0x000000ffff257224 */ /* 0x000fe200020e0617 */
[----:B------:R-:W-:Y:S02]  /*53d0*/  ISETP.GT.AND P4, PT, R33, R35, PT ;  /* 0x000000232100720c */ /* 0x000fe40003f84270 */
[----:B------:R-:W0:Y:S02]  /*53e0*/  SHFL.DOWN PT, R28, R15, 0x10, R35 ;  /* 0x0a0000000f1c7989 */ /* 0x000e2400000e0023 */
[----:B0-----:R-:W-:Y:S02]  /*53f0*/  SEL R28, R28, RZ, !P4 ;  /* 0x000000ff1c1c7207 */ /* 0x001fe40006000000 */
[----:B------:R-:W-:-:S03]  /*5400*/  ISETP.NE.AND P4, PT, R14, 0x65, PT ;  /* 0x000000650e00780c */ /* 0x000fc60003f85270 */
[----:B------:R-:W-:-:S10]  /*5410*/  IMAD.IADD R35, R15, 0x1, R28 ;  /* 0x000000010f237824 */ /* 0x000fd400078e021c */
[----:B------:R-:W-:-:S13]  /*5420*/  VOTE.ALL P4, P4 ;  /* 0x0000000000ff7806 */ /* 0x000fda0002080000 */
.L_x_395:
[----:B------:R-:W-:Y:S05]  /*5430*/  @!P4 BRA `(.L_x_332) ;  /* 0x0000000000e4c947 */ /* 0x000fea0003800000 */
.L_x_340:
        /* <DEDUP_REMOVED lines=9> */
.L_x_398:
[----:B------:R-:W-:Y:S05]  /*54d0*/  @!P4 BRA `(.L_x_334) ;  /* 0x000000000034c947 */ /* 0x000fea0003800000 */
[----:B------:R-:W-:-:S13]  /*54e0*/  ISETP.GT.U32.AND P5, PT, R12, 0x1f3, PT ;  /* 0x000001f30c00780c */ /* 0x000fda0003fa4070 */
.L_x_338:
[----:B------:R-:W-:Y:S05]  /*54f0*/  YIELD ;  /* 0x0000000000007946 */ /* 0x000fea0003800000 */
[----:B------:R-:W-:Y:S05]  /*5500*/  @P5 BRA `(.L_x_335) ;  /* 0x0000000000085947 */ /* 0x000fea0003800000 */
[----:B------:R0:W-:Y:S06]  /*5510*/  MEMBAR.SC.CTA ;  /* 0x0000000000007992 */ /* 0x0001ec0000000000 */
[----:B0-----:R-:W-:Y:S05]  /*5520*/  BRA `(.L_x_336) ;  /* 0x0000000000087947 */ /* 0x001fea0003800000 */
.L_x_335:
[----:B------:R-:W-:Y:S05]  /*5530*/  NANOSLEEP 0x15e ;  /* 0x0000015e0000795d */ /* 0x000fea0003800000 */
[----:B------:R-:W-:Y:S01]  /*5540*/  NOP ;  /* 0x0000000000007918 */ /* 0x000fe20000000000 */
.L_x_336:
[----:B------:R-:W2:Y:S01]  /*5550*/  LD.E.64.STRONG.GPU R14, desc[UR8][R22.64+-0x100] ;  /* 0xffff0008160e7980 */ /* 0x000ea2000c10fb00 */
[----:B------:R-:W-:Y:S01]  /*5560*/  UMOV UR5, 0xffffffff ;  /* 0xffffffff00057882 */ /* 0x000fe20000000000 */
[----:B--2---:R-:W-:Y:S02]  /*5570*/  ISETP.NE.AND P4, PT, R14, 0x63, PT ;  /* 0x000000630e00780c */ /* 0x004fe40003f85270 */
[----:B------:R-:W-:Y:S11]  /*5580*/  BRA.DIV UR5, `(.L_x_337) ;  /* 0x0000002205007947 */ /* 0x000ff6000b800000 */
[----:B------:R-:W-:-:S13]  /*5590*/  VOTE.ANY P4, !P4 ;  /* 0x0000000000ff7806 */ /* 0x000fda0006080100 */
.L_x_401:
[----:B------:R-:W-:Y:S05]  /*55a0*/  @P4 BRA `(.L_x_338) ;  /* 0xfffffffc00d04947 */ /* 0x000fea000383ffff */
.L_x_334:
[----:B------:R-:W-:Y:S01]  /*55b0*/  UMOV UR5, 0xffffffff ;  /* 0xffffffff00057882 */ /* 0x000fe20000000000 */
[----:B------:R-:W-:Y:S02]  /*55c0*/  ISETP.NE.AND P4, PT, R14, 0x65, PT ;  /* 0x000000650e00780c */ /* 0x000fe40003f85270 */
[----:B------:R-:W-:Y:S11]  /*55d0*/  BRA.DIV UR5, `(.L_x_339) ;  /* 0x00000022050c7947 */ /* 0x000ff6000b800000 */
[----:B------:R-:W0:Y:S01]  /*55e0*/  S2R R22, SR_GEMASK ;  /* 0x0000000000167919 */ /* 0x000e220000003c00 */
[----:B------:R-:W-:Y:S01]  /*55f0*/  VOTE.ANY R20, PT, !P4 ;  /* 0x0000000000147806 */ /* 0x000fe200060e0100 */
[----:B------:R-:W-:Y:S01]  /*5600*/  VIADD R36, R36, 0xffffffe0 ;  /* 0xffffffe024247836 */ /* 0x000fe20000000000 */
[----:B------:R-:W1:Y:S02]  /*5610*/  S2R R23, SR_LANEID ;  /* 0x0000000000177919 */ /* 0x000e640000000000 */
[----:B0-----:R-:W-:-:S05]  /*5620*/  LOP3.LUT R20, R20, 0x80000000, R22, 0xec, !PT ;  /* 0x8000000014147812 */ /* 0x001fca00078eec16 */
[----:B------:R-:W-:-:S05]  /*5630*/  VIADD R22, R20, 0xffffffff ;  /* 0xffffffff14167836 */ /* 0x000fca0000000000 */
[----:B------:R-:W-:-:S06]  /*5640*/  LOP3.LUT R22, R20, R22, RZ, 0xc, !PT ;  /* 0x0000001614167212 */ /* 0x000fcc00078e0cff */
[----:B------:R-:W0:Y:S02]  /*5650*/  POPC R22, R22 ;  /* 0x0000001600167309 */ /* 0x000e240000000000 */
[----:B0-----:R-:W0:Y:S01]  /*5660*/  SHFL.DOWN PT, R28, R15, 0x1, R22 ;  /* 0x082000000f1c7989 */ /* 0x001e2200000e0016 */
[----:B-1----:R-:W-:-:S04]  /*5670*/  ISETP.GE.AND P4, PT, R23, R22, PT ;  /* 0x000000161700720c */ /* 0x002fc80003f86270 */
        /* <DEDUP_REMOVED lines=17> */
[----:B------:R-:W-:Y:S02]  /*5790*/  ISETP.NE.AND P4, PT, R14, 0x65, PT ;  /* 0x000000650e00780c */ /* 0x000fe40003f85270 */
[----:B------:R-:W-:-:S11]  /*57a0*/  IADD3 R35, PT, PT, R15, R28, R35 ;  /* 0x0000001c0f237210 */ /* 0x000fd60007ffe023 */
[----:B------:R-:W-:-:S13]  /*57b0*/  VOTE.ALL P4, P4 ;  /* 0x0000000000ff7806 */ /* 0x000fda0002080000 */
.L_x_410:
[----:B------:R-:W-:Y:S05]  /*57c0*/  @P4 BRA `(.L_x_340) ;  /* 0xfffffffc001c4947 */ /* 0x000fea000383ffff */
.L_x_332:
[----:B------:R-:W-:Y:S01]  /*57d0*/  ISETP.NE.AND P4, PT, R27, RZ, PT ;  /* 0x000000ff1b00720c */ /* 0x000fe20003f85270 */
[----:B------:R-:W0:Y:S01]  /*57e0*/  S2R R22, SR_CTAID.X ;  /* 0x0000000000167919 */ /* 0x000e220000002500 */
[----:B------:R-:W0:Y:S01]  /*57f0*/  LDC.64 R14, c[0x0][0x3a8] ;  /* 0x0000ea00ff0e7b82 */ /* 0x000e220000000a00 */
[----:B------:R-:W1:Y:S10]  /*5800*/  S2R R25, SR_LANEID ;  /* 0x0000000000197919 */ /* 0x000e740000000000 */
[----:B------:R-:W2:Y:S01]  /*5810*/  @!P4 S2R R23, SR_CgaCtaId ;  /* 0x000000000017c919 */ /* 0x000ea20000008800 */
[----:B------:R-:W-:Y:S01]  /*5820*/  @!P4 MOV R20, 0x400 ;  /* 0x000004000014c802 */ /* 0x000fe20000000f00 */
[----:B------:R-:W-:-:S02]  /*5830*/  @!P4 IMAD.IADD R13, R13, 0x1, R35 ;  /* 0x000000010d0dc824 */ /* 0x000fc400078e0223 */
[----:B------:R-:W-:Y:S02]  /*5840*/  @!P4 IMAD.MOV.U32 R12, RZ, RZ, 0x65 ;  /* 0x00000065ff0cc424 */ /* 0x000fe400078e00ff */
[----:B0-----:R-:W-:-:S05]  /*5850*/  IMAD.WIDE.U32 R14, R22, 0x8, R14 ;  /* 0x00000008160e7825 */ /* 0x001fca00078e000e */
[----:B------:R0:W-:Y:S01]  /*5860*/  @!P4 ST.E.64.STRONG.GPU desc[UR8][R14.64+0x100], R12 ;  /* 0x0001000c0e00c985 */ /* 0x0001e2000c10fb08 */
[----:B--2---:R-:W-:-:S05]  /*5870*/  @!P4 LEA R22, R23, R20, 0x18 ;  /* 0x000000141716c211 */ /* 0x004fca00078ec0ff */
[----:B------:R0:W-:Y:S04]  /*5880*/  @!P4 STS [R22+0x28], R13 ;  /* 0x0000280d1600c388 */ /* 0x0001e80000000800 */
[----:B------:R0:W-:Y:S01]  /*5890*/  @!P4 STS [R22+0x24], R35 ;  /* 0x000024231600c388 */ /* 0x0001e20000000800 */
[----:B-1----:R-:W-:-:S13]  /*58a0*/  ISETP.NE.AND P4, PT, R25, RZ, PT ;  /* 0x000000ff1900720c */ /* 0x002fda0003f85270 */
[----:B------:R-:W1:Y:S01]  /*58b0*/  @!P4 S2R R23, SR_CgaCtaId ;  /* 0x000000000017c919 */ /* 0x000e620000008800 */
[----:B------:R-:W-:-:S04]  /*58c0*/  @!P4 MOV R20, 0x400 ;  /* 0x000004000014c802 */ /* 0x000fc80000000f00 */
[----:B-1----:R-:W-:Y:S01]  /*58d0*/  @!P4 LEA R28, R23, R20, 0x18 ;  /* 0x00000014171cc211 */ /* 0x002fe200078ec0ff */
[----:B------:R-:W-:Y:S02]  /*58e0*/  IMAD.MOV.U32 R20, RZ, RZ, R40 ;  /* 0x000000ffff147224 */ /* 0x000fe400078e0028 */
[----:B------:R-:W-:Y:S02]  /*58f0*/  @!P4 IMAD.MOV.U32 R20, RZ, RZ, R35 ;  /* 0x000000ffff14c224 */ /* 0x000fe400078e0023 */
[----:B------:R0:W-:Y:S05]  /*5900*/  @!P4 STS [R28+0xc], R35 ;  /* 0x00000c231c00c388 */ /* 0x0001ea0000000800 */
.L_x_322:
[----:B0-----:R-:W0:Y:S01]  /*5910*/  S2R R12, SR_CTAID.X ;  /* 0x00000000000c7919 */ /* 0x001e220000002500 */
[----:B------:R-:W1:Y:S01]  /*5920*/  LDCU UR5, c[0x0][0x3a0] ;  /* 0x00007400ff0577ac */ /* 0x000e620008000800 */
[----:B------:R-:W-:Y:S01]  /*5930*/  ISETP.NE.AND P4, PT, R27, RZ, PT ;  /* 0x000000ff1b00720c */ /* 0x000fe20003f85270 */
[----:B0-----:R-:W-:-:S05]  /*5940*/  IMAD R22, R12, 0x2c0, RZ ;  /* 0x000002c00c167824 */ /* 0x001fca00078e02ff */
[----:B-1----:R-:W-:Y:S01]  /*5950*/  IADD3 R23, PT, PT, -R22, UR5, RZ ;  /* 0x0000000516177c10 */ /* 0x002fe2000fffe1ff */
[----:B------:R-:W-:Y:S05]  /*5960*/  WARPSYNC.ALL ;  /* 0x0000000000007948 */ /* 0x000fea0003800000 */
[----:B------:R-:W2:Y:S01]  /*5970*/  LDL.LU R31, [R1] ;  /* 0x00000000011f7983 */ /* 0x000ea20000300800 */
[----:B------:R-:W0:Y:S01]  /*5980*/  S2UR UR5, SR_CgaCtaId ;  /* 0x00000000000579c3 */ /* 0x000e220000008800 */
[----:B------:R-:W-:Y:S01]  /*5990*/  UMOV UR4, 0x400 ;  /* 0x0000040000047882 */ /* 0x000fe20000000000 */
[----:B------:R-:W-:Y:S01]  /*59a0*/  P2R R30, PR, RZ, 0x2 ;  /* 0x00000002ff1e7803 */ /* 0x000fe20000000000 */
[----:B------:R-:W-:Y:S05]  /*59b0*/  BSSY.RECONVERGENT B0, `(.L_x_341) ;  /* 0x00000bf000007945 */ /* 0x000fea0003800200 */
[----:B------:R-:W-:Y:S01]  /*59c0*/  BAR.SYNC.DEFER_BLOCKING 0x0 ;  /* 0x0000000000007b1d */ /* 0x000fe20000010000 */
[----:B------:R-:W-:-:S02]  /*59d0*/  ISETP.NE.AND P1, PT, R44, RZ, PT ;  /* 0x000000ff2c00720c */ /* 0x000fc40003f25270 */
[----:B------:R-:W-:Y:S02]  /*59e0*/  P2R R28, PR, RZ, 0x1 ;  /* 0x00000001ff1c7803 */ /* 0x000fe40000000000 */
[----:B------:R-:W-:Y:S02]  /*59f0*/  ISETP.NE.AND P0, PT, R43, RZ, PT ;  /* 0x000000ff2b00720c */ /* 0x000fe40003f05270 */
[----:B------:R-:W-:Y:S02]  /*5a00*/  ISETP.NE.AND P5, PT, R41, RZ, PT ;  /* 0x000000ff2900720c */ /* 0x000fe40003fa5270 */
[----:B------:R-:W-:Y:S01]  /*5a10*/  IADD3 R23, PT, PT, -R23, 0x2c0, RZ ;  /* 0x000002c017177810 */ /* 0x000fe20007ffe1ff */
[----:B0-----:R-:W-:-:S09]  /*5a20*/  ULEA UR4, UR5, UR4, 0x18 ;  /* 0x0000000405047291 */ /* 0x001fd2000f8ec0ff */
[----:B------:R-:W0:Y:S02]  /*5a30*/  @P4 LDS R13, [UR4+0xc] ;  /* 0x00000c04ff0d4984 */ /* 0x000e240008000800 */
[----:B0-----:R-:W-:Y:S01]  /*5a40*/  @P4 IMAD.IADD R20, R20, 0x1, R13 ;  /* 0x0000000114144824 */ /* 0x001fe200078e020d */
[----:B------:R-:W-:Y:S01]  /*5a50*/  ISETP.NE.AND P4, PT, R42, RZ, PT ;  /* 0x000000ff2a00720c */ /* 0x000fe20003f85270 */
[----:B------:R-:W0:Y:S02]  /*5a60*/  LDS.128 R12, [UR4+0x20] ;  /* 0x00002004ff0c7984 */ /* 0x000e240008000c00 */
[--C-:B------:R-:W-:Y:S02]  /*5a70*/  IMAD.IADD R8, R8, 0x1, R20.reuse ;  /* 0x0000000108087824 */ /* 0x100fe400078e0214 */
[--C-:B------:R-:W-:Y:S02]  /*5a80*/  IMAD.IADD R4, R4, 0x1, R20.reuse ;  /* 0x0000000104047824 */ /* 0x100fe400078e0214 */
[----:B------:R-:W-:-:S02]  /*5a90*/  IMAD.IADD R2, R2, 0x1, R20 ;  /* 0x0000000102027824 */ /* 0x000fc400078e0214 */
[----:B0-----:R-:W-:Y:S01]  /*5aa0*/  @P3 IMAD.IADD R12, R20, 0x1, -R13 ;  /* 0x00000001140c3824 */ /* 0x001fe200078e0a0d */
[----:B------:R-:W-:Y:S01]  /*5ab0*/  @P1 IADD3 R39, PT, PT, -R13, R20, R39 ;  /* 0x000000140d271210 */ /* 0x000fe20007ffe127 */
[----:B------:R-:W-:-:S03]  /*5ac0*/  @P0 IMAD.IADD R8, R8, 0x1, -R13 ;  /* 0x0000000108080824 */ /* 0x000fc600078e0a0d */
[----:B------:R-:W-:Y:S01]  /*5ad0*/  @P3 LEA R25, R12, UR4, 0x2 ;  /* 0x000000040c193c11 */ /* 0x000fe2000f8e10ff */
[----:B------:R-:W-:Y:S01]  /*5ae0*/  BAR.SYNC.DEFER_BLOCKING 0x0 ;  /* 0x0000000000007b1d */ /* 0x000fe20000010000 */
[----:B------:R-:W-:Y:S01]  /*5af0*/  IMAD.IADD R12, R9, 0x1, R20 ;  /* 0x00000001090c7824 */ /* 0x000fe200078e0214 */
[----:B------:R-:W-:Y:S02]  /*5b00*/  @P1 LEA R39, R39, UR4, 0x2 ;  /* 0x0000000427271c11 */ /* 0x000fe4000f8e10ff */
[----:B------:R-:W-:Y:S02]  /*5b10*/  @P0 LEA R8, R8, UR4, 0x2 ;  /* 0x0000000408080c11 */ /* 0x000fe4000f8e10ff */
[----:B------:R-:W-:Y:S04]  /*5b20*/  @P3 STS [R25], R38 ;  /* 0x0000002619003388 */ /* 0x000fe80000000800 */
[----:B------:R-:W-:Y:S01]  /*5b30*/  @P1 STS [R39], R26 ;  /* 0x0000001a27001388 */ /* 0x000fe20000000800 */
[----:B------:R-:W-:-:S02]  /*5b40*/  ISETP.NE.AND P1, PT, R30, RZ, PT ;  /* 0x000000ff1e00720c */ /* 0x000fc40003f25270 */
[----:B--2---:R-:W-:-:S13]  /*5b50*/  ISETP.NE.AND P3, PT, R31, RZ, PT ;  /* 0x000000ff1f00720c */ /* 0x004fda0003f65270 */
[----:B------:R-:W-:Y:S02]  /*5b60*/  @P3 IMAD.IADD R9, R12, 0x1, -R13 ;  /* 0x000000010c093824 */ /* 0x000fe400078e0a0d */
[----:B------:R-:W-:-:S03]  /*5b70*/  IMAD.IADD R12, R7, 0x1, R20 ;  /* 0x00000001070c7824 */ /* 0x000fc600078e0214 */
[----:B------:R-:W-:-:S05]  /*5b80*/  @P3 LEA R9, R9, UR4, 0x2 ;  /* 0x0000000409093c11 */ /* 0x000fca000f8e10ff */
[----:B------:R0:W-:Y:S01]  /*5b90*/  @P3 STS [R9], R24 ;  /* 0x0000001809003388 */ /* 0x0001e20000000800 */
[----:B------:R-:W-:-:S03]  /*5ba0*/  ISETP.NE.AND P3, PT, R45, RZ, PT ;  /* 0x000000ff2d00720c */ /* 0x000fc60003f65270 */
[----:B------:R1:W-:Y:S01]  /*5bb0*/  @P0 STS [R8], R21 ;  /* 0x0000001508000388 */ /* 0x0003e20000000800 */
[----:B------:R-:W-:Y:S02]  /*5bc0*/  ISETP.NE.AND P0, PT, R28, RZ, PT ;  /* 0x000000ff1c00720c */ /* 0x000fe40003f05270 */
[----:B------:R-:W-:Y:S01]  /*5bd0*/  IADD3 R28, PT, PT, R6, R20, RZ ;  /* 0x00000014061c7210 */ /* 0x000fe20007ffe0ff */
[--C-:B------:R-:W-:Y:S02]  /*5be0*/  @P4 IMAD.IADD R6, R12, 0x1, -R13.reuse ;  /* 0x000000010c064824 */ /* 0x100fe400078e0a0d */
[--C-:B------:R-:W-:Y:S02]  /*5bf0*/  IMAD.IADD R12, R5, 0x1, R20.reuse ;  /* 0x00000001050c7824 */ /* 0x100fe400078e0214 */
[----:B0-----:R-:W-:Y:S01]  /*5c00*/  IMAD.IADD R24, R3, 0x1, R20 ;  /* 0x0000000103187824 */ /* 0x001fe200078e0214 */
[----:B------:R-:W-:Y:S01]  /*5c10*/  @P4 LEA R6, R6, UR4, 0x2 ;  /* 0x0000000406064c11 */ /* 0x000fe2000f8e10ff */
[----:B------:R-:W-:-:S02]  /*5c20*/  @P5 IMAD.IADD R7, R28, 0x1, -R13 ;  /* 0x000000011c075824 */ /* 0x000fc400078e0a0d */
[----:B-1----:R-:W-:Y:S02]  /*5c30*/  IMAD.IADD R8, R0, 0x1, R20 ;  /* 0x0000000100087824 */ /* 0x002fe400078e0214 */
[--C-:B------:R-:W-:Y:S01]  /*5c40*/  @P3 IMAD.IADD R0, R12, 0x1, -R13.reuse ;  /* 0x000000010c003824 */ /* 0x100fe200078e0a0d */
[----:B------:R-:W-:Y:S01]  /*5c50*/  @P5 LEA R7, R7, UR4, 0x2 ;  /* 0x0000000407075c11 */ /* 0x000fe2000f8e10ff */
[--C-:B------:R-:W-:Y:S01]  /*5c60*/  @P6 IMAD.IADD R3, R4, 0x1, -R13.reuse ;  /* 0x0000000104036824 */ /* 0x100fe200078e0a0d */
[----:B------:R0:W-:Y:S01]  /*5c70*/  @P4 STS [R6], R19 ;  /* 0x0000001306004388 */ /* 0x0001e20000000800 */
[--C-:B------:R-:W-:Y:S02]  /*5c80*/  @P2 IMAD.IADD R4, R24, 0x1, -R13.reuse ;  /* 0x0000000118042824 */ /* 0x100fe400078e0a0d */
[--C-:B------:R-:W-:Y:S01]  /*5c90*/  @P1 IMAD.IADD R5, R2, 0x1, -R13.reuse ;  /* 0x0000000102051824 */ /* 0x100fe200078e0a0d */
[----:B------:R-:W-:Y:S01]  /*5ca0*/  @P3 LEA R2, R0, UR4, 0x2 ;  /* 0x0000000400023c11 */ /* 0x000fe2000f8e10ff */
[----:B------:R-:W-:Y:S01]  /*5cb0*/  @P0 IMAD.IADD R8, R8, 0x1, -R13 ;  /* 0x0000000108080824 */ /* 0x000fe200078e0a0d */
[----:B------:R-:W-:Y:S01]  /*5cc0*/  @P6 LEA R3, R3, UR4, 0x2 ;  /* 0x0000000403036c11 */ /* 0x000fe2000f8e10ff */
[----:B------:R0:W-:Y:S01]  /*5cd0*/  @P5 STS [R7], R18 ;  /* 0x0000001207005388 */ /* 0x0001e20000000800 */
[----:B------:R-:W-:Y:S01]  /*5ce0*/  @P2 LEA R4, R4, UR4, 0x2 ;  /* 0x0000000404042c11 */ /* 0x000fe2000f8e10ff */
[--C-:B------:R-:W-:Y:S01]  /*5cf0*/  IMAD.IADD R0, R15, 0x1, -R23.reuse ;  /* 0x000000010f007824 */ /* 0x100fe200078e0a17 */
[----:B------:R-:W-:Y:S01]  /*5d00*/  @P1 LEA R9, R5, UR4, 0x2 ;  /* 0x0000000405091c11 */ /* 0x000fe2000f8e10ff */
[----:B------:R0:W-:Y:S01]  /*5d10*/  @P3 STS [R2], R17 ;  /* 0x0000001102003388 */ /* 0x0001e20000000800 */
[----:B------:R-:W-:Y:S01]  /*5d20*/  @P0 LEA R8, R8, UR4, 0x2 ;  /* 0x0000000408080c11 */ /* 0x000fe2000f8e10ff */
[----:B------:R-:W-:-:S02]  /*5d30*/  IMAD.IADD R5, R14, 0x1, -R23 ;  /* 0x000000010e057824 */ /* 0x000fc400078e0a17 */
[----:B------:R0:W-:Y:S04]  /*5d40*/  @P6 STS [R3], R16 ;  /* 0x0000001003006388 */ /* 0x0001e80000000800 */
[----:B------:R0:W-:Y:S04]  /*5d50*/  @P2 STS [R4], R11 ;  /* 0x0000000b04002388 */ /* 0x0001e80000000800 */
[----:B------:R0:W-:Y:S04]  /*5d60*/  @P1 STS [R9], R10 ;  /* 0x0000000a09001388 */ /* 0x0001e80000000800 */
[----:B------:R0:W-:Y:S01]  /*5d70*/  @P0 STS [R8], R29 ;  /* 0x0000001d08000388 */ /* 0x0001e20000000800 */
[----:B------:R-:W-:Y:S01]  /*5d80*/  BAR.SYNC.DEFER_BLOCKING 0x0 ;  /* 0x0000000000007b1d */ /* 0x000fe20000010000 */
[----:B------:R-:W-:-:S13]  /*5d90*/  ISETP.GE.AND P0, PT, R27, R0, PT ;  /* 0x000000001b00720c */ /* 0x000fda0003f06270 */
[----:B0-----:R-:W-:Y:S05]  /*5da0*/  @P0 BRA `(.L_x_342) ;  /* 0x0000000400fc0947 */ /* 0x001fea0003800000 */
[----:B------:R-:W0:Y:S01]  /*5db0*/  LDCU UR5, c[0x0][0x3a0] ;  /* 0x00007400ff0577ac */ /* 0x000e220008000800 */
[----:B------:R-:W-:Y:S01]  /*5dc0*/  IMAD.IADD R22, R22, 0x1, R27 ;  /* 0x0000000116167824 */ /* 0x000fe200078e021b */
[----:B------:R-:W-:Y:S04]  /*5dd0*/  BSSY.RECONVERGENT B1, `(.L_x_343) ;  /* 0x0000018000017945 */ /* 0x000fe80003800200 */
[----:B0-----:R-:W-:-:S05]  /*5de0*/  IADD3 R22, PT, PT, -R22, UR5, R15 ;  /* 0x0000000516167c10 */ /* 0x001fca000fffe10f */
[----:B------:R-:W-:-:S05]  /*5df0*/  VIADD R22, R22, 0xfffffd3f ;  /* 0xfffffd3f16167836 */ /* 0x000fca0000000000 */
        /* <DEDUP_REMOVED lines=13> */
.L_x_345:
        /* <DEDUP_REMOVED lines=8> */
.L_x_344:
[----:B------:R-:W-:Y:S05]  /*5f50*/  BSYNC.RECONVERGENT B1 ;  /* 0x0000000000017941 */ /* 0x000fea0003800200 */
.L_x_343:
[----:B------:R-:W-:Y:S05]  /*5f60*/  @!P1 BRA `(.L_x_342) ;  /* 0x00000004008c9947 */ /* 0x000fea0003800000 */
[----:B------:R-:W0:Y:S01]  /*5f70*/  LDCU.64 UR6, c[0x0][0x388] ;  /* 0x00007100ff0677ac */ /* 0x000e220008000a00 */
[----:B-1----:R-:W-:Y:S01]  /*5f80*/  IMAD.IADD R2, R0, 0x1, -R27 ;  /* 0x0000000100027824 */ /* 0x002fe200078e0a1b */
[C---:B------:R-:W-:Y:S01]  /*5f90*/  LEA R4, R27.reuse, UR4, 0x2 ;  /* 0x000000041b047c11 */ /* 0x040fe2000f8e10ff */
[----:B------:R-:W-:Y:S01]  /*5fa0*/  BSSY.RECONVERGENT B1, `(.L_x_346) ;  /* 0x0000038000017945 */ /* 0x000fe20003800200 */
[----:B------:R-:W-:Y:S01]  /*5fb0*/  IMAD.IADD R13, R27, 0x1, R13 ;  /* 0x000000011b0d7824 */ /* 0x000fe200078e020d */
[----:B------:R-:W-:Y:S02]  /*5fc0*/  PLOP3.LUT P0, PT, PT, PT, PT, 0x80, 0x8 ;  /* 0x000000000008781c */ /* 0x000fe40003f0f070 */
[----:B------:R-:W-:Y:S01]  /*5fd0*/  ISETP.GT.AND P1, PT, R2, 0x300, PT ;  /* 0x000003000200780c */ /* 0x000fe20003f24270 */
        /* <DEDUP_REMOVED lines=8> */
.L_x_348:
[----:B-1----:R-:W0:Y:S01]  /*6060*/  LDS R15, [R4+-0x200] ;  /* 0xfffe0000040f7984 */ /* 0x002e220000000800 */
[----:B------:R-:W-:-:S03]  /*6070*/  IMAD.WIDE R6, R13, 0x4, R2 ;  /* 0x000000040d067825 */ /* 0x000fc600078e0202 */
[----:B------:R-:W1:Y:S01]  /*6080*/  LDS R17, [R4+-0x100] ;  /* 0xffff000004117984 */ /* 0x000e620000000800 */
[C---:B------:R-:W-:Y:S02]  /*6090*/  VIADD R9, R13.reuse, 0x100 ;  /* 0x000001000d097836 */ /* 0x040fe40000000000 */
[C---:B------:R-:W-:Y:S01]  /*60a0*/  VIADD R11, R13.reuse, 0x200 ;  /* 0x000002000d0b7836 */ /* 0x040fe20000000000 */
[----:B------:R-:W2:Y:S01]  /*60b0*/  LDS R19, [R4] ;  /* 0x0000000004137984 */ /* 0x000ea20000000800 */
[----:B------:R-:W-:Y:S02]  /*60c0*/  VIADD R41, R13, 0x300 ;  /* 0x000003000d297836 */ /* 0x000fe40000000000 */
[--C-:B------:R-:W-:Y:S01]  /*60d0*/  IMAD.WIDE R8, R9, 0x4, R2.reuse ;  /* 0x0000000409087825 */ /* 0x100fe200078e0202 */
[----:B------:R-:W3:Y:S03]  /*60e0*/  LDS R21, [R4+0x100] ;  /* 0x0001000004157984 */ /* 0x000ee60000000800 */
[----:B------:R-:W-:Y:S01]  /*60f0*/  IMAD.WIDE R10, R11, 0x4, R2 ;  /* 0x000000040b0a7825 */ /* 0x000fe200078e0202 */
[----:B------:R-:W4:Y:S03]  /*6100*/  LDS R23, [R4+0x200] ;  /* 0x0002000004177984 */ /* 0x000f260000000800 */
        /* <DEDUP_REMOVED lines=17> */
[----:B------:R1:W-:Y:S01]  /*6220*/  STG.E desc[UR8][R6.64], R19 ;  /* 0x0000001306007986 */ /* 0x0003e2000c101908 */
[----:B0-----:R-:W-:-:S03]  /*6230*/  IMAD.WIDE R14, R41, 0x4, R2 ;  /* 0x00000004290e7825 */ /* 0x001fc600078e0202 */
        /* <DEDUP_REMOVED lines=14> */
.L_x_347:
[----:B------:R-:W-:Y:S05]  /*6320*/  BSYNC.RECONVERGENT B1 ;  /* 0x0000000000017941 */ /* 0x000fea0003800200 */
.L_x_346:
[----:B-1----:R-:W-:Y:S01]  /*6330*/  IMAD.IADD R6, R0, 0x1, -R27 ;  /* 0x0000000100067824 */ /* 0x002fe200078e0a1b */
        /* <DEDUP_REMOVED lines=26> */
.L_x_350:
[----:B------:R-:W-:Y:S05]  /*64e0*/  BSYNC.RECONVERGENT B1 ;  /* 0x0000000000017941 */ /* 0x000fea0003800200 */
.L_x_349:
        /* <DEDUP_REMOVED lines=11> */
.L_x_342:
[----:B------:R-:W-:Y:S05]  /*65a0*/  BSYNC.RECONVERGENT B0 ;  /* 0x0000000000007941 */ /* 0x000fea0003800200 */
.L_x_341:
[----:B------:R-:W-:Y:S06]  /*65b0*/  BAR.SYNC.DEFER_BLOCKING 0x0 ;  /* 0x0000000000007b1d */ /* 0x000fec0000010000 */
.L_x_321:
[----:B------:R-:W2:Y:S02]  /*65c0*/  S2R R0, SR_TID.X ;  /* 0x0000000000007919 */ /* 0x000ea40000002100 */
[----:B--2---:R-:W-:-:S13]  /*65d0*/  ISETP.NE.AND P0, PT, R0, RZ, PT ;  /* 0x000000ff0000720c */ /* 0x004fda0003f05270 */
[----:B------:R-:W-:Y:S05]  /*65e0*/  @P0 EXIT ;  /* 0x000000000000094d */ /* 0x000fea0003800000 */
[----:B-1--4-:R-:W1:Y:S02]  /*65f0*/  LDC.64 R2, c[0x0][0x398] ;  /* 0x0000e600ff027b82 */ /* 0x012e640000000a00 */
[----:B-1----:R-:W-:Y:S01]  /*6600*/  STG.E desc[UR8][R2.64], R5 ;  /* 0x0000000502007986 */ /* 0x002fe2000c101908 */
[----:B------:R-:W-:Y:S05]  /*6610*/  EXIT ;  /* 0x000000000000794d */ /* 0x000fea0003800000 */
.L_x_284:
[----:B------:R-:W-:Y:S01]  /*6620*/  BSSY B0, `(.L_x_351) ;  /* 0x0000006000007945 */ /* 0x000fe20003800000 */
[----:B------:R-:W-:Y:S01]  /*6630*/  PLOP3.LUT P4, PT, P4, PT, PT, 0x8, 0x80 ;  /* 0x000000000080781c */ /* 0x000fe2000278e170 */
[----:B------:R-:W-:-:S12]  /*6640*/  IMAD.MOV.U32 R20, RZ, RZ, -0x1 ;  /* 0xffffffffff147424 */ /* 0x000fd800078e00ff */
[----:B------:R-:W-:Y:S05]  /*6650*/  WARPSYNC.COLLECTIVE R20, `(.L_x_352) ;  /* 0x0000000014087348 */ /* 0x000fea0003c00000 */
[----:B------:R-:W-:Y:S01]  /*6660*/  VOTE.ANY P4, P4 ;  /* 0x0000000000ff7806 */ /* 0x000fe20002080100 */
[----:B------:R-:W-:-:S12]  /*6670*/  ENDCOLLECTIVE ;  /* 0x000000000000791b */ /* 0x000fd80003800000 */
.L_x_352:
[----:B------:R-:W-:Y:S05]  /*6680*/  BSYNC B0 ;  /* 0x0000000000007941 */ /* 0x000fea0003800000 */
.L_x_351:
[----:B------:R-:W-:Y:S05]  /*6690*/  BRA `(.L_x_353) ;  /* 0xffffffb400087947 */ /* 0x000fea000383ffff */
.L_x_288:
[----:B------:R-:W-:Y:S01]  /*66a0*/  BSSY B0, `(.L_x_354) ;  /* 0x0000006000007945 */ /* 0x000fe20003800000 */
[----:B------:R-:W-:Y:S01]  /*66b0*/  PLOP3.LUT P4, PT, P4, PT, PT, 0x8, 0x80 ;  /* 0x000000000080781c */ /* 0x000fe2000278e170 */
[----:B------:R-:W-:-:S12]  /*66c0*/  IMAD.MOV.U32 R20, RZ, RZ, -0x1 ;  /* 0xffffffffff147424 */ /* 0x000fd800078e00ff */
[----:B------:R-:W-:Y:S05]  /*66d0*/  WARPSYNC.COLLECTIVE R20, `(.L_x_355) ;  /* 0x0000000014087348 */ /* 0x000fea0003c00000 */
[----:B------:R-:W-:Y:S01]  /*66e0*/  VOTE.ANY P4, P4 ;  /* 0x0000000000ff7806 */ /* 0x000fe20002080100 */
[----:B------:R-:W-:-:S12]  /*66f0*/  ENDCOLLECTIVE ;  /* 0x000000000000791b */ /* 0x000fd80003800000 */
.L_x_355:
[----:B------:R-:W-:Y:S05]  /*6700*/  BSYNC B0 ;  /* 0x0000000000007941 */ /* 0x000fea0003800000 */
.L_x_354:
[----:B------:R-:W-:Y:S05]  /*6710*/  BRA `(.L_x_356) ;  /* 0xffffffb400187947 */ /* 0x000fea000383ffff */
.L_x_290:
[----:B------:R-:W0:Y:S01]  /*6720*/  S2R R20, SR_CTAID.X ;  /* 0x0000000000147919 */ /* 0x000e220000002500 */
[----:B------:R-:W-:Y:S01]  /*6730*/  BSSY B0, `(.L_x_357) ;  /* 0x0000008000007945 */ /* 0x000fe20003800000 */
[----:B------:R-:W-:Y:S01]  /*6740*/  PLOP3.LUT P4, PT, P4, PT, PT, 0x8, 0x80 ;  /* 0x000000000080781c */ /* 0x000fe2000278e170 */
[----:B------:R-:W1:Y:S01]  /*6750*/  S2R R41, SR_GEMASK ;  /* 0x0000000000297919 */ /* 0x000e620000003c00 */
[----:B0-----:R-:W-:Y:S02]  /*6760*/  IMAD.IADD R37, R37, 0x1, R20 ;  /* 0x0000000125257824 */ /* 0x001fe400078e0214 */
[----:B------:R-:W-:-:S09]  /*6770*/  IMAD.MOV.U32 R20, RZ, RZ, -0x1 ;  /* 0xffffffffff147424 */ /* 0x000fd200078e00ff */
[----:B-1----:R-:W-:Y:S05]  /*6780*/  WARPSYNC.COLLECTIVE R20, `(.L_x_358) ;  /* 0x0000000014087348 */ /* 0x002fea0003c00000 */
[----:B------:R-:W-:Y:S01]  /*6790*/  VOTE.ANY R20, PT, P4 ;  /* 0x0000000000147806 */ /* 0x000fe200020e0100 */
[----:B-1----:R-:W-:Y:S06]  /*67a0*/  ENDCOLLECTIVE ;  /* 0x000000000000791b */ /* 0x002fec0003800000 */
.L_x_358:
[----:B------:R-:W-:Y:S05]  /*67b0*/  BSYNC B0 ;  /* 0x0000000000007941 */ /* 0x000fea0003800000 */
.L_x_357:
[----:B------:R-:W-:Y:S01]  /*67c0*/  LOP3.LUT R20, R20, 0x80000000, R41, 0xec, !PT ;  /* 0x8000000014147812 */ /* 0x000fe200078eec29 */
[----:B------:R-:W-:Y:S01]  /*67d0*/  VIADD R31, R40, 0x2 ;  /* 0x00000002281f7836 */ /* 0x000fe20000000000 */
[----:B------:R-:W-:Y:S01]  /*67e0*/  ISETP.NE.AND P4, PT, R24, 0x65, PT ;  /* 0x000000651800780c */ /* 0x000fe20003f85270 */
[----:B------:R-:W-:Y:S02]  /*67f0*/  VIADD R30, R40, 0x4 ;  /* 0x00000004281e7836 */ /* 0x000fe40000000000 */
[----:B------:R-:W-:-:S05]  /*6800*/  VIADD R23, R20, 0xffffffff ;  /* 0xffffffff14177836 */ /* 0x000fca0000000000 */
[----:B------:R-:W-:Y:S01]  /*6810*/  LOP3.LUT R32, R20, R23, RZ, 0xc, !PT ;  /* 0x0000001714207212 */ /* 0x000fe200078e0cff */
[----:B------:R-:W-:Y:S02]  /*6820*/  IMAD.MOV.U32 R23, RZ, RZ, 0x1 ;  /* 0x00000001ff177424 */ /* 0x000fe400078e00ff */
[----:B------:R-:W-:-:S03]  /*6830*/  IMAD.MOV.U32 R20, RZ, RZ, -0x1 ;  /* 0xffffffffff147424 */ /* 0x000fc600078e00ff */
[----:B------:R-:W0:Y:S02]  /*6840*/  POPC R32, R32 ;  /* 0x0000002000207309 */ /* 0x000e240000000000 */
[----:B0-----:R-:W-:Y:S01]  /*6850*/  IMAD.MOV.U32 R22, RZ, RZ, R32 ;  /* 0x000000ffff167224 */ /* 0x001fe200078e0020 */
[----:B------:R-:W-:-:S13]  /*6860*/  ISETP.GE.AND P1, PT, R40, R32, PT ;  /* 0x000000202800720c */ /* 0x000fda0003f26270 */
[----:B------:R-:W-:Y:S05]  /*6870*/  WARPSYNC.COLLECTIVE R20, `(.L_x_359) ;  /* 0x0000000014087348 */ /* 0x000fea0003c00000 */
[----:B------:R0:W1:Y:S02]  /*6880*/  SHFL.DOWN P5, R28, R25, R23, R22 ;  /* 0x08000017191c7389 */ /* 0x00006400000a0016 */
[----:B01----:R-:W-:Y:S05]  /*6890*/  ENDCOLLECTIVE ;  /* 0x000000000000791b */ /* 0x003fea0003800000 */
.L_x_359:
[----:B------:R-:W-:Y:S01]  /*68a0*/  IMAD.MOV.U32 R23, RZ, RZ, 0x2 ;  /* 0x00000002ff177424 */ /* 0x000fe200078e00ff */
[----:B------:R-:W-:Y:S02]  /*68b0*/  SEL R28, R28, RZ, !P1 ;  /* 0x000000ff1c1c7207 */ /* 0x000fe40004800000 */
[----:B------:R-:W-:-:S03]  /*68c0*/  ISETP.GT.AND P1, PT, R31, R32, PT ;  /* 0x000000201f00720c */ /* 0x000fc60003f24270 */
[----:B------:R-:W-:-:S04]  /*68d0*/  IMAD.IADD R29, R28, 0x1, R25 ;  /* 0x000000011c1d7824 */ /* 0x000fc800078e0219 */
[----:B------:R-:W-:-:S07]  /*68e0*/  IMAD.MOV.U32 R25, RZ, RZ, R29 ;  /* 0x000000ffff197224 */ /* 0x000fce00078e001d */
[----:B------:R-:W-:Y:S05]  /*68f0*/  WARPSYNC.COLLECTIVE R20, `(.L_x_360) ;  /* 0x0000000014087348 */ /* 0x000fea0003c00000 */
[----:B------:R0:W1:Y:S02]  /*6900*/  SHFL.DOWN P5, R28, R25, R23, R22 ;  /* 0x08000017191c7389 */ /* 0x00006400000a0016 */
[----:B01----:R-:W-:Y:S05]  /*6910*/  ENDCOLLECTIVE ;  /* 0x000000000000791b */ /* 0x003fea0003800000 */
.L_x_360:
[----:B------:R-:W-:Y:S01]  /*6920*/  IMAD.MOV.U32 R23, RZ, RZ, 0x4 ;  /* 0x00000004ff177424 */ /* 0x000fe200078e00ff */
[----:B------:R-:W-:Y:S02]  /*6930*/  SEL R28, R28, RZ, !P1 ;  /* 0x000000ff1c1c7207 */ /* 0x000fe40004800000 */
[----:B------:R-:W-:-:S03]  /*6940*/  ISETP.GT.AND P1, PT, R30, R32, PT ;  /* 0x000000201e00720c */ /* 0x000fc60003f24270 */
[----:B------:R-:W-:Y:S02]  /*6950*/  IMAD.IADD R33, R29, 0x1, R28 ;  /* 0x000000011d217824 */ /* 0x000fe400078e021c */
[----:B------:R-:W-:Y:S02]  /*6960*/  VIADD R29, R40, 0x8 ;  /* 0x00000008281d7836 */ /* 0x000fe40000000000 */
[----:B------:R-:W-:-:S07]  /*6970*/  IMAD.MOV.U32 R25, RZ, RZ, R33 ;  /* 0x000000ffff197224 */ /* 0x000fce00078e0021 */
[----:B------:R-:W-:Y:S05]  /*6980*/  WARPSYNC.COLLECTIVE R20, `(.L_x_361) ;  /* 0x0000000014087348 */ /* 0x000fea0003c00000 */
[----:B------:R0:W1:Y:S02]  /*6990*/  SHFL.DOWN P5, R28, R25, R23, R22 ;  /* 0x08000017191c7389 */ /* 0x00006400000a0016 */
[----:B01----:R-:W-:Y:S05]  /*69a0*/  ENDCOLLECTIVE ;  /* 0x000000000000791b */ /* 0x003fea0003800000 */
.L_x_361:
        /* <DEDUP_REMOVED lines=9> */
.L_x_362:
[----:B------:R-:W-:Y:S01]  /*6a40*/  IMAD.MOV.U32 R23, RZ, RZ, 0x10 ;  /* 0x00000010ff177424 */ /* 0x000fe200078e00ff */
[----:B------:R-:W-:Y:S02]  /*6a50*/  SEL R28, R28, RZ, !P1 ;  /* 0x000000ff1c1c7207 */ /* 0x000fe40004800000 */
[----:B------:R-:W-:-:S03]  /*6a60*/  ISETP.GT.AND P1, PT, R33, R32, PT ;  /* 0x000000202100720c */ /* 0x000fc60003f24270 */
[----:B------:R-:W-:-:S10]  /*6a70*/  IMAD.IADD R25, R35, 0x1, R28 ;  /* 0x0000000123197824 */ /* 0x000fd400078e021c */
[----:B------:R-:W-:Y:S05]  /*6a80*/  WARPSYNC.COLLECTIVE R20, `(.L_x_363) ;  /* 0x0000000014087348 */ /* 0x000fea0003c00000 */
[----:B------:R0:W1:Y:S02]  /*6a90*/  SHFL.DOWN P5, R28, R25, R23, R22 ;  /* 0x08000017191c7389 */ /* 0x00006400000a0016 */
[----:B01----:R-:W-:Y:S05]  /*6aa0*/  ENDCOLLECTIVE ;  /* 0x000000000000791b */ /* 0x003fea0003800000 */
.L_x_363:
[----:B------:R-:W-:Y:S05]  /*6ab0*/  WARPSYNC.COLLECTIVE R20, `(.L_x_364) ;  /* 0x0000000014087348 */ /* 0x000fea0003c00000 */
[----:B------:R-:W-:Y:S01]  /*6ac0*/  VOTE.ALL P4, P4 ;  /* 0x0000000000ff7806 */ /* 0x000fe20002080000 */
[----:B------:R-:W-:-:S12]  /*6ad0*/  ENDCOLLECTIVE ;  /* 0x000000000000791b */ /* 0x000fd80003800000 */
.L_x_364:
[----:B------:R-:W0:Y:S01]  /*6ae0*/  LDC.64 R22, c[0x0][0x3a8] ;  /* 0x0000ea00ff167b82 */ /* 0x000e220000000a00 */
[----:B------:R-:W-:-:S05]  /*6af0*/  SEL R28, R28, RZ, !P1 ;  /* 0x000000ff1c1c7207 */ /* 0x000fca0004800000 */
[----:B------:R-:W-:Y:S01]  /*6b00*/  IMAD.IADD R32, R25, 0x1, R28 ;  /* 0x0000000119207824 */ /* 0x000fe200078e021c */
[----:B0-----:R-:W-:-:S05]  /*6b10*/  IADD3 R35, P1, PT, R22, 0x100, RZ ;  /* 0x0000010016237810 */ /* 0x001fca0007f3e0ff */
[----:B------:R-:W-:Y:S01]  /*6b20*/  IMAD.X R36, RZ, RZ, R23, P1 ;  /* 0x000000ffff247224 */ /* 0x000fe200008e0617 */
[----:B------:R-:W-:Y:S07]  /*6b30*/  BRA `(.L_x_365) ;  /* 0xffffffb000b47947 */ /* 0x000fee000383ffff */
.L_x_292:
[----:B------:R-:W-:Y:S01]  /*6b40*/  BSSY B0, `(.L_x_366) ;  /* 0x0000006000007945 */ /* 0x000fe20003800000 */
[----:B------:R-:W-:Y:S01]  /*6b50*/  PLOP3.LUT P4, PT, P4, PT, PT, 0x8, 0x80 ;  /* 0x000000000080781c */ /* 0x000fe2000278e170 */
[----:B------:R-:W-:-:S12]  /*6b60*/  IMAD.MOV.U32 R20, RZ, RZ, -0x1 ;  /* 0xffffffffff147424 */ /* 0x000fd800078e00ff */
[----:B------:R-:W-:Y:S05]  /*6b70*/  WARPSYNC.COLLECTIVE R20, `(.L_x_367) ;  /* 0x0000000014087348 */ /* 0x000fea0003c00000 */
[----:B------:R-:W-:Y:S01]  /*6b80*/  VOTE.ANY P4, P4 ;  /* 0x0000000000ff7806 */ /* 0x000fe20002080100 */
[----:B------:R-:W-:-:S12]  /*6b90*/  ENDCOLLECTIVE ;  /* 0x000000000000791b */ /* 0x000fd80003800000 */
.L_x_367:
[----:B------:R-:W-:Y:S05]  /*6ba0*/  BSYNC B0 ;  /* 0x0000000000007941 */ /* 0x000fea0003800000 */
.L_x_366:
[----:B------:R-:W-:Y:S05]  /*6bb0*/  BRA `(.L_x_368) ;  /* 0xffffffb000bc7947 */ /* 0x000fea000383ffff */
.L_x_296:
[----:B------:R-:W-:Y:S01]  /*6bc0*/  BSSY B0, `(.L_x_369) ;  /* 0x0000006000007945 */ /* 0x000fe20003800000 */
[----:B------:R-:W-:Y:S02]  /*6bd0*/  PLOP3.LUT P4, PT, P4, PT, PT, 0x8, 0x80 ;  /* 0x000000000080781c */ /* 0x000fe4000278e170 */
[----:B------:R-:W-:-:S11]  /*6be0*/  MOV R20, 0xffffffff ;  /* 0xffffffff00147802 */ /* 0x000fd60000000f00 */
[----:B------:R-:W-:Y:S05]  /*6bf0*/  WARPSYNC.COLLECTIVE R20, `(.L_x_370) ;  /* 0x0000000014087348 */ /* 0x000fea0003c00000 */
[----:B------:R-:W-:Y:S01]  /*6c00*/  VOTE.ANY P4, P4 ;  /* 0x0000000000ff7806 */ /* 0x000fe20002080100 */
[----:B------:R-:W-:-:S12]  /*6c10*/  ENDCOLLECTIVE ;  /* 0x000000000000791b */ /* 0x000fd80003800000 */
.L_x_370:
[----:B------:R-:W-:Y:S05]  /*6c20*/  BSYNC B0 ;  /* 0x0000000000007941 */ /* 0x000fea0003800000 */
.L_x_369:
[----:B------:R-:W-:Y:S05]  /*6c30*/  BRA `(.L_x_371) ;  /* 0xffffffb000cc7947 */ /* 0x000fea000383ffff */
.L_x_298:
[----:B------:R-:W-:Y:S01]  /*6c40*/  BSSY B0, `(.L_x_372) ;  /* 0x0000006000007945 */ /* 0x000fe20003800000 */
[----:B------:R-:W-:Y:S01]  /*6c50*/  PLOP3.LUT P4, PT, P4, PT, PT, 0x8, 0x80 ;  /* 0x000000000080781c */ /* 0x000fe2000278e170 */
[----:B------:R-:W-:-:S12]  /*6c60*/  IMAD.MOV.U32 R20, RZ, RZ, -0x1 ;  /* 0xffffffffff147424 */ /* 0x000fd800078e00ff */
[----:B------:R-:W-:Y:S05]  /*6c70*/  WARPSYNC.COLLECTIVE R20, `(.L_x_373) ;  /* 0x0000000014087348 */ /* 0x000fea0003c00000 */
[----:B------:R-:W-:Y:S01]  /*6c80*/  VOTE.ANY R20, PT, P4 ;  /* 0x0000000000147806 */ /* 0x000fe200020e0100 */
[----:B------:R-:W-:Y:S06]  /*6c90*/  ENDCOLLECTIVE ;  /* 0x000000000000791b */ /* 0x000fec0003800000 */
.L_x_373:
[----:B------:R-:W-:Y:S05]  /*6ca0*/  BSYNC B0 ;  /* 0x0000000000007941 */ /* 0x000fea0003800000 */
.L_x_372:
[----:B------:R-:W-:Y:S01]  /*6cb0*/  LOP3.LUT R20, R20, 0x80000000, R41, 0xec, !PT ;  /* 0x8000000014147812 */ /* 0x000fe200078eec29 */
[----:B------:R-:W-:Y:S01]  /*6cc0*/  VIADD R37, R37, 0xffffffe0 ;  /* 0xffffffe025257836 */ /* 0x000fe20000000000 */
[----:B------:R-:W-:-:S03]  /*6cd0*/  ISETP.NE.AND P4, PT, R24, 0x65, PT ;  /* 0x000000651800780c */ /* 0x000fc60003f85270 */
[----:B------:R-:W-:-:S05]  /*6ce0*/  VIADD R23, R20, 0xffffffff ;  /* 0xffffffff14177836 */ /* 0x000fca0000000000 */
[----:B------:R-:W-:Y:S01]  /*6cf0*/  LOP3.LUT R44, R20, R23, RZ, 0xc, !PT ;  /* 0x00000017142c7212 */ /* 0x000fe200078e0cff */
[----:B------:R-:W-:Y:S02]  /*6d00*/  IMAD.MOV.U32 R23, RZ, RZ, 0x1 ;  /* 0x00000001ff177424 */ /* 0x000fe400078e00ff */
[----:B------:R-:W-:Y:S01]  /*6d10*/  IMAD.MOV.U32 R20, RZ, RZ, -0x1 ;  /* 0xffffffffff147424 */ /* 0x000fe200078e00ff */
[----:B------:R0:W1:Y:S06]  /*6d20*/  POPC R22, R44 ;  /* 0x0000002c00167309 */ /* 0x00006c0000000000 */
[----:B01----:R-:W-:Y:S05]  /*6d30*/  WARPSYNC.COLLECTIVE R20, `(.L_x_374) ;  /* 0x0000000014087348 */ /* 0x003fea0003c00000 */
[----:B-1----:R1:W2:Y:S02]  /*6d40*/  SHFL.DOWN P5, R28, R25, R23, R22 ;  /* 0x08000017191c7389 */ /* 0x0022a400000a0016 */
[----:B012---:R-:W-:Y:S05]  /*6d50*/  ENDCOLLECTIVE ;  /* 0x000000000000791b */ /* 0x007fea0003800000 */
.L_x_374:
[----:B------:R-:W-:Y:S01]  /*6d60*/  ISETP.GE.AND P1, PT, R40, R22, PT ;  /* 0x000000162800720c */ /* 0x000fe20003f26270 */
[----:B------:R-:W-:-:S03]  /*6d70*/  IMAD.MOV.U32 R23, RZ, RZ, 0x2 ;  /* 0x00000002ff177424 */ /* 0x000fc600078e00ff */
[----:B------:R-:W-:Y:S02]  /*6d80*/  SEL R28, R28, RZ, !P1 ;  /* 0x000000ff1c1c7207 */ /* 0x000fe40004800000 */
[----:B------:R-:W-:-:S03]  /*6d90*/  ISETP.GT.AND P1, PT, R31, R22, PT ;  /* 0x000000161f00720c */ /* 0x000fc60003f24270 */
[----:B------:R-:W-:-:S04]  /*6da0*/  IMAD.IADD R45, R28, 0x1, R25 ;  /* 0x000000011c2d7824 */ /* 0x000fc800078e0219 */
[----:B------:R-:W-:-:S07]  /*6db0*/  IMAD.MOV.U32 R25, RZ, RZ, R45 ;  /* 0x000000ffff197224 */ /* 0x000fce00078e002d */
[----:B------:R-:W-:Y:S05]  /*6dc0*/  WARPSYNC.COLLECTIVE R20, `(.L_x_375) ;  /* 0x0000000014087348 */ /* 0x000fea0003c00000 */
[----:B------:R0:W1:Y:S02]  /*6dd0*/  SHFL.DOWN P5, R28, R25, R23, R22 ;  /* 0x08000017191c7389 */ /* 0x00006400000a0016 */
[----:B01----:R-:W-:Y:S05]  /*6de0*/  ENDCOLLECTIVE ;  /* 0x000000000000791b */ /* 0x003fea0003800000 */
.L_x_375:
        /* <DEDUP_REMOVED lines=8> */
.L_x_376:
[----:B------:R-:W-:Y:S01]  /*6e70*/  IMAD.MOV.U32 R23, RZ, RZ, 0x8 ;  /* 0x00000008ff177424 */ /* 0x000fe200078e00ff */
[----:B------:R-:W-:Y:S02]  /*6e80*/  SEL R45, R28, RZ, !P1 ;  /* 0x000000ff1c2d7207 */ /* 0x000fe40004800000 */
[----:B------:R-:W-:-:S03]  /*6e90*/  ISETP.GT.AND P1, PT, R29, R22, PT ;  /* 0x000000161d00720c */ /* 0x000fc60003f24270 */
[----:B------:R-:W-:-:S10]  /*6ea0*/  IMAD.IADD R25, R44, 0x1, R45 ;  /* 0x000000012c197824 */ /* 0x000fd400078e022d */
[----:B------:R-:W-:Y:S05]  /*6eb0*/  WARPSYNC.COLLECTIVE R20, `(.L_x_377) ;  /* 0x0000000014087348 */ /* 0x000fea0003c00000 */
[----:B------:R0:W1:Y:S02]  /*6ec0*/  SHFL.DOWN P5, R28, R25, R23, R22 ;  /* 0x08000017191c7389 */ /* 0x00006400000a0016 */
[----:B01----:R-:W-:Y:S05]  /*6ed0*/  ENDCOLLECTIVE ;  /* 0x000000000000791b */ /* 0x003fea0003800000 */
.L_x_377:
        /* <DEDUP_REMOVED lines=8> */
.L_x_378:
[----:B------:R-:W-:Y:S05]  /*6f60*/  WARPSYNC.COLLECTIVE R20, `(.L_x_379) ;  /* 0x0000000014087348 */ /* 0x000fea0003c00000 */
[----:B------:R-:W-:Y:S01]  /*6f70*/  VOTE.ALL P4, P4 ;  /* 0x0000000000ff7806 */ /* 0x000fe20002080000 */
[----:B------:R-:W-:-:S12]  /*6f80*/  ENDCOLLECTIVE ;  /* 0x000000000000791b */ /* 0x000fd80003800000 */
.L_x_379:
[----:B------:R-:W-:-:S04]  /*6f90*/  SEL R28, R28, RZ, !P1 ;  /* 0x000000ff1c1c7207 */ /* 0x000fc80004800000 */
[----:B------:R-:W-:Y:S01]  /*6fa0*/  IADD3 R32, PT, PT, R45, R28, R32 ;  /* 0x0000001c2d207210 */ /* 0x000fe20007ffe020 */
[----:B------:R-:W-:Y:S06]  /*6fb0*/  BRA `(.L_x_380) ;  /* 0xffffffb0006c7947 */ /* 0x000fec000383ffff */
.L_x_325:
[----:B------:R-:W-:Y:S01]  /*6fc0*/  BSSY B0, `(.L_x_381) ;  /* 0x0000006000007945 */ /* 0x000fe20003800000 */
[----:B------:R-:W-:Y:S01]  /*6fd0*/  PLOP3.LUT P4, PT, P4, PT, PT, 0x8, 0x80 ;  /* 0x000000000080781c */ /* 0x000fe2000278e170 */
[----:B------:R-:W-:-:S12]  /*6fe0*/  IMAD.MOV.U32 R20, RZ, RZ, -0x1 ;  /* 0xffffffffff147424 */ /* 0x000fd800078e00ff */
[----:B------:R-:W-:Y:S05]  /*6ff0*/  WARPSYNC.COLLECTIVE R20, `(.L_x_382) ;  /* 0x0000000014087348 */ /* 0x000fea0003c00000 */
[----:B------:R-:W-:Y:S01]  /*7000*/  VOTE.ANY P4, P4 ;  /* 0x0000000000ff7806 */ /* 0x000fe20002080100 */
[----:B------:R-:W-:-:S12]  /*7010*/  ENDCOLLECTIVE ;  /* 0x000000000000791b */ /* 0x000fd80003800000 */
.L_x_382:
[----:B------:R-:W-:Y:S05]  /*7020*/  BSYNC B0 ;  /* 0x0000000000007941 */ /* 0x000fea0003800000 */
.L_x_381:
[----:B------:R-:W-:Y:S05]  /*7030*/  BRA `(.L_x_383) ;  /* 0xffffffe000247947 */ /* 0x000fea000383ffff */
.L_x_329:
[----:B------:R-:W-:Y:S01]  /*7040*/  BSSY B0, `(.L_x_384) ;  /* 0x0000006000007945 */ /* 0x000fe20003800000 */
[----:B------:R-:W-:Y:S01]  /*7050*/  PLOP3.LUT P4, PT, P4, PT, PT, 0x8, 0x80 ;  /* 0x000000000080781c */ /* 0x000fe2000278e170 */
[----:B------:R-:W-:-:S12]  /*7060*/  IMAD.MOV.U32 R20, RZ, RZ, -0x1 ;  /* 0xffffffffff147424 */ /* 0x000fd800078e00ff */
[----:B------:R-:W-:Y:S05]  /*7070*/  WARPSYNC.COLLECTIVE R20, `(.L_x_385) ;  /* 0x0000000014087348 */ /* 0x000fea0003c00000 */
[----:B------:R-:W-:Y:S01]  /*7080*/  VOTE.ANY P4, P4 ;  /* 0x0000000000ff7806 */ /* 0x000fe20002080100 */
[----:B------:R-:W-:-:S12]  /*7090*/  ENDCOLLECTIVE ;  /* 0x000000000000791b */ /* 0x000fd80003800000 */
.L_x_385:
[----:B------:R-:W-:Y:S05]  /*70a0*/  BSYNC B0 ;  /* 0x0000000000007941 */ /* 0x000fea0003800000 */
.L_x_384:
[----:B------:R-:W-:Y:S05]  /*70b0*/  BRA `(.L_x_386) ;  /* 0xffffffe000347947 */ /* 0x000fea000383ffff */
.L_x_331:
[----:B------:R-:W-:Y:S01]  /*70c0*/  BSSY B0, `(.L_x_387) ;  /* 0x0000006000007945 */ /* 0x000fe20003800000 */
[----:B------:R-:W-:Y:S01]  /*70d0*/  PLOP3.LUT P4, PT, P4, PT, PT, 0x8, 0x80 ;  /* 0x000000000080781c */ /* 0x000fe2000278e170 */
[----:B------:R-:W-:-:S12]  /*70e0*/  IMAD.MOV.U32 R20, RZ, RZ, -0x1 ;  /* 0xffffffffff147424 */ /* 0x000fd800078e00ff */
[----:B------:R-:W-:Y:S05]  /*70f0*/  WARPSYNC.COLLECTIVE R20, `(.L_x_388) ;  /* 0x0000000014087348 */ /* 0x000fea0003c00000 */
[----:B------:R-:W-:Y:S01]  /*7100*/  VOTE.ANY R20, PT, P4 ;  /* 0x0000000000147806 */ /* 0x000fe200020e0100 */
[----:B------:R-:W-:Y:S06]  /*7110*/  ENDCOLLECTIVE ;  /* 0x000000000000791b */ /* 0x000fec0003800000 */
.L_x_388:
[----:B------:R-:W-:Y:S05]  /*7120*/  BSYNC B0 ;  /* 0x0000000000007941 */ /* 0x000fea0003800000 */
.L_x_387:
[----:B------:R-:W0:Y:S01]  /*7130*/  S2R R22, SR_GEMASK ;  /* 0x0000000000167919 */ /* 0x000e220000003c00 */
[----:B------:R-:W-:Y:S01]  /*7140*/  IMAD.MOV.U32 R25, RZ, RZ, R15 ;  /* 0x000000ffff197224 */ /* 0x000fe200078e000f */
[----:B------:R-:W1:Y:S01]  /*7150*/  S2R R34, SR_LANEID ;  /* 0x0000000000227919 */ /* 0x000e620000000000 */
[----:B0-----:R-:W-:Y:S01]  /*7160*/  LOP3.LUT R20, R20, 0x80000000, R22, 0xec, !PT ;  /* 0x8000000014147812 */ /* 0x001fe200078eec16 */
[----:B-1----:R-:W-:-:S04]  /*7170*/  VIADD R32, R34, 0x2 ;  /* 0x0000000222207836 */ /* 0x002fc80000000000 */
[----:B------:R-:W-:Y:S02]  /*7180*/  VIADD R23, R20, 0xffffffff ;  /* 0xffffffff14177836 */ /* 0x000fe40000000000 */
[----:B------:R-:W-:-:S03]  /*7190*/  VIADD R31, R34, 0x4 ;  /* 0x00000004221f7836 */ /* 0x000fc60000000000 */
        /* <DEDUP_REMOVED lines=9> */
.L_x_389:
        /* <DEDUP_REMOVED lines=8> */
.L_x_390:
[----:B------:R-:W-:Y:S01]  /*72b0*/  IMAD.MOV.U32 R23, RZ, RZ, 0x4 ;  /* 0x00000004ff177424 */ /* 0x000fe200078e00ff */
[----:B------:R-:W-:Y:S02]  /*72c0*/  SEL R33, R28, RZ, !P4 ;  /* 0x000000ff1c217207 */ /* 0x000fe40006000000 */
[----:B------:R-:W-:-:S03]  /*72d0*/  ISETP.NE.AND P4, PT, R14, 0x65, PT ;  /* 0x000000650e00780c */ /* 0x000fc60003f85270 */
[----:B------:R-:W-:Y:S02]  /*72e0*/  IMAD.IADD R33, R30, 0x1, R33 ;  /* 0x000000011e217824 */ /* 0x000fe400078e0221 */
[----:B------:R-:W-:Y:S02]  /*72f0*/  VIADD R30, R34, 0x8 ;  /* 0x00000008221e7836 */ /* 0x000fe40000000000 */
[----:B------:R-:W-:-:S07]  /*7300*/  IMAD.MOV.U32 R25, RZ, RZ, R33 ;  /* 0x000000ffff197224 */ /* 0x000fce00078e0021 */
[----:B------:R-:W-:Y:S05]  /*7310*/  WARPSYNC.COLLECTIVE R20, `(.L_x_391) ;  /* 0x0000000014087348 */ /* 0x000fea0003c00000 */
[----:B------:R0:W1:Y:S02]  /*7320*/  SHFL.DOWN P5, R28, R25, R23, R22 ;  /* 0x08000017191c7389 */ /* 0x00006400000a0016 */
[----:B01----:R-:W-:Y:S05]  /*7330*/  ENDCOLLECTIVE ;  /* 0x000000000000791b */ /* 0x003fea0003800000 */
.L_x_391:
[----:B------:R-:W-:Y:S01]  /*7340*/  IMAD.MOV.U32 R23, RZ, RZ, 0x8 ;  /* 0x00000008ff177424 */ /* 0x000fe200078e00ff */
[----:B------:R-:W-:-:S04]  /*7350*/  ISETP.GT.AND P5, PT, R31, R35, PT ;  /* 0x000000231f00720c */ /* 0x000fc80003fa4270 */
[----:B------:R-:W-:-:S05]  /*7360*/  SEL R28, R28, RZ, !P5 ;  /* 0x000000ff1c1c7207 */ /* 0x000fca0006800000 */
[----:B------:R-:W-:Y:S02]  /*7370*/  IMAD.IADD R15, R33, 0x1, R28 ;  /* 0x00000001210f7824 */ /* 0x000fe400078e021c */
[----:B------:R-:W-:Y:S02]  /*7380*/  VIADD R33, R34, 0x10 ;  /* 0x0000001022217836 */ /* 0x000fe40000000000 */
[----:B------:R-:W-:-:S07]  /*7390*/  IMAD.MOV.U32 R25, RZ, RZ, R15 ;  /* 0x000000ffff197224 */ /* 0x000fce00078e000f */
[----:B------:R-:W-:Y:S05]  /*73a0*/  WARPSYNC.COLLECTIVE R20, `(.L_x_392) ;  /* 0x0000000014087348 */ /* 0x000fea0003c00000 */
[----:B------:R0:W1:Y:S02]  /*73b0*/  SHFL.DOWN P5, R28, R25, R23, R22 ;  /* 0x08000017191c7389 */ /* 0x00006400000a0016 */
[----:B01----:R-:W-:Y:S05]  /*73c0*/  ENDCOLLECTIVE ;  /* 0x000000000000791b */ /* 0x003fea0003800000 */
.L_x_392:
[----:B------:R-:W-:Y:S01]  /*73d0*/  IMAD.MOV.U32 R23, RZ, RZ, 0x10 ;  /* 0x00000010ff177424 */ /* 0x000fe200078e00ff */
[----:B------:R-:W-:-:S04]  /*73e0*/  ISETP.GT.AND P5, PT, R30, R35, PT ;  /* 0x000000231e00720c */ /* 0x000fc80003fa4270 */
[----:B------:R-:W-:-:S05]  /*73f0*/  SEL R28, R28, RZ, !P5 ;  /* 0x000000ff1c1c7207 */ /* 0x000fca0006800000 */
[----:B------:R-:W-:-:S04]  /*7400*/  IMAD.IADD R15, R15, 0x1, R28 ;  /* 0x000000010f0f7824 */ /* 0x000fc800078e021c */
[----:B------:R-:W-:-:S07]  /*7410*/  IMAD.MOV.U32 R25, RZ, RZ, R15 ;  /* 0x000000ffff197224 */ /* 0x000fce00078e000f */
[----:B------:R-:W-:Y:S05]  /*7420*/  WARPSYNC.COLLECTIVE R20, `(.L_x_393) ;  /* 0x0000000014087348 */ /* 0x000fea0003c00000 */
[----:B------:R0:W1:Y:S02]  /*7430*/  SHFL.DOWN P5, R28, R25, R23, R22 ;  /* 0x08000017191c7389 */ /* 0x00006400000a0016 */
[----:B01----:R-:W-:Y:S05]  /*7440*/  ENDCOLLECTIVE ;  /* 0x000000000000791b */ /* 0x003fea0003800000 */
.L_x_393:
[----:B------:R-:W-:Y:S05]  /*7450*/  WARPSYNC.COLLECTIVE R20, `(.L_x_394) ;  /* 0x0000000014087348 */ /* 0x000fea0003c00000 */
[----:B------:R-:W-:Y:S01]  /*7460*/  VOTE.ALL P4, P4 ;  /* 0x0000000000ff7806 */ /* 0x000fe20002080000 */
[----:B------:R-:W-:-:S12]  /*7470*/  ENDCOLLECTIVE ;  /* 0x000000000000791b */ /* 0x000fd80003800000 */
.L_x_394:
[----:B------:R-:W0:Y:S01]  /*7480*/  S2R R22, SR_CTAID.X ;  /* 0x0000000000167919 */ /* 0x000e220000002500 */
[----:B------:R-:W-:-:S04]  /*7490*/  ISETP.GT.AND P5, PT, R33, R35, PT ;  /* 0x000000232100720c */ /* 0x000fc80003fa4270 */
[----:B------:R-:W-:-:S05]  /*74a0*/  SEL R28, R28, RZ, !P5 ;  /* 0x000000ff1c1c7207 */ /* 0x000fca0006800000 */
[----:B------:R-:W-:Y:S02]  /*74b0*/  IMAD.IADD R35, R15, 0x1, R28 ;  /* 0x000000010f237824 */ /* 0x000fe400078e021c */
[----:B------:R-:W1:Y:S01]  /*74c0*/  LDC.64 R14, c[0x0][0x3a8] ;  /* 0x0000ea00ff0e7b82 */ /* 0x000e620000000a00 */
[----:B0-----:R-:W-:Y:S01]  /*74d0*/  IMAD.IADD R36, R36, 0x1, R22 ;  /* 0x0000000124247824 */ /* 0x001fe200078e0216 */
[----:B-1----:R-:W-:-:S05]  /*74e0*/  IADD3 R34, P5, PT, R14, 0x100, RZ ;  /* 0x000001000e227810 */ /* 0x002fca0007fbe0ff */
[----:B------:R-:W-:Y:S01]  /*74f0*/  IMAD.X R37, RZ, RZ, R15, P5 ;  /* 0x000000ffff257224 */ /* 0x000fe200028e060f */
[----:B------:R-:W-:Y:S07]  /*7500*/  BRA `(.L_x_395) ;  /* 0xffffffdc00c87947 */ /* 0x000fee000383ffff */
.L_x_333:
[----:B------:R-:W-:Y:S01]  /*7510*/  BSSY B0, `(.L_x_396) ;  /* 0x0000006000007945 */ /* 0x000fe20003800000 */
[----:B------:R-:W-:Y:S01]  /*7520*/  PLOP3.LUT P4, PT, P4, PT, PT, 0x8, 0x80 ;  /* 0x000000000080781c */ /* 0x000fe2000278e170 */
[----:B------:R-:W-:-:S12]  /*7530*/  IMAD.MOV.U32 R20, RZ, RZ, -0x1 ;  /* 0xffffffffff147424 */ /* 0x000fd800078e00ff */
[----:B------:R-:W-:Y:S05]  /*7540*/  WARPSYNC.COLLECTIVE R20, `(.L_x_397) ;  /* 0x0000000014087348 */ /* 0x000fea0003c00000 */
[----:B------:R-:W-:Y:S01]  /*7550*/  VOTE.ANY P4, P4 ;  /* 0x0000000000ff7806 */ /* 0x000fe20002080100 */
[----:B------:R-:W-:-:S12]  /*7560*/  ENDCOLLECTIVE ;  /* 0x000000000000791b */ /* 0x000fd80003800000 */
.L_x_397:
[----:B------:R-:W-:Y:S05]  /*7570*/  BSYNC B0 ;  /* 0x0000000000007941 */ /* 0x000fea0003800000 */
.L_x_396:
[----:B------:R-:W-:Y:S05]  /*7580*/  BRA `(.L_x_398) ;  /* 0xffffffdc00d07947 */ /* 0x000fea000383ffff */
.L_x_337:
[----:B------:R-:W-:Y:S01]  /*7590*/  BSSY B0, `(.L_x_399) ;  /* 0x0000006000007945 */ /* 0x000fe20003800000 */
[----:B------:R-:W-:Y:S01]  /*75a0*/  PLOP3.LUT P4, PT, P4, PT, PT, 0x8, 0x80 ;  /* 0x000000000080781c */ /* 0x000fe2000278e170 */
[----:B------:R-:W-:-:S12]  /*75b0*/  IMAD.MOV.U32 R20, RZ, RZ, -0x1 ;  /* 0xffffffffff147424 */ /* 0x000fd800078e00ff */
[----:B------:R-:W-:Y:S05]  /*75c0*/  WARPSYNC.COLLECTIVE R20, `(.L_x_400) ;  /* 0x0000000014087348 */ /* 0x000fea0003c00000 */
[----:B------:R-:W-:Y:S01]  /*75d0*/  VOTE.ANY P4, P4 ;  /* 0x0000000000ff7806 */ /* 0x000fe20002080100 */
[----:B------:R-:W-:-:S12]  /*75e0*/  ENDCOLLECTIVE ;  /* 0x000000000000791b */ /* 0x000fd80003800000 */
.L_x_400:
[----:B------:R-:W-:Y:S05]  /*75f0*/  BSYNC B0 ;  /* 0x0000000000007941 */ /* 0x000fea0003800000 */
.L_x_399:
[----:B------:R-:W-:Y:S05]  /*7600*/  BRA `(.L_x_401) ;  /* 0xffffffdc00e47947 */ /* 0x000fea000383ffff */
.L_x_339:
[----:B------:R-:W-:Y:S01]  /*7610*/  BSSY B0, `(.L_x_402) ;  /* 0x0000006000007945 */ /* 0x000fe20003800000 */
[----:B------:R-:W-:Y:S01]  /*7620*/  PLOP3.LUT P4, PT, P4, PT, PT, 0x8, 0x80 ;  /* 0x000000000080781c */ /* 0x000fe2000278e170 */
[----:B------:R-:W-:-:S12]  /*7630*/  IMAD.MOV.U32 R20, RZ, RZ, -0x1 ;  /* 0xffffffffff147424 */ /* 0x000fd800078e00ff */
[----:B------:R-:W-:Y:S05]  /*7640*/  WARPSYNC.COLLECTIVE R20, `(.L_x_403) ;  /* 0x0000000014087348 */ /* 0x000fea0003c00000 */
[----:B------:R-:W-:Y:S01]  /*7650*/  VOTE.ANY R20, PT, P4 ;  /* 0x0000000000147806 */ /* 0x000fe200020e0100 */
[----:B------:R-:W-:Y:S06]  /*7660*/  ENDCOLLECTIVE ;  /* 0x000000000000791b */ /* 0x000fec0003800000 */
.L_x_403:
[----:B------:R-:W-:Y:S05]  /*7670*/  BSYNC B0 ;  /* 0x0000000000007941 */ /* 0x000fea0003800000 */
.L_x_402:
[----:B------:R-:W0:Y:S01]  /*7680*/  S2R R22, SR_GEMASK ;  /* 0x0000000000167919 */ /* 0x000e220000003c00 */
[----:B------:R-:W-:Y:S02]  /*7690*/  IMAD.MOV.U32 R25, RZ, RZ, R15 ;  /* 0x000000ffff197224 */ /* 0x000fe400078e000f */
[----:B------:R-:W-:Y:S02]  /*76a0*/  IMAD.MOV.U32 R23, RZ, RZ, 0x1 ;  /* 0x00000001ff177424 */ /* 0x000fe400078e00ff */
[----:B------:R-:W-:Y:S01]  /*76b0*/  VIADD R36, R36, 0xffffffe0 ;  /* 0xffffffe024247836 */ /* 0x000fe20000000000 */
[----:B0-----:R-:W-:-:S05]  /*76c0*/  LOP3.LUT R20, R20, 0x80000000, R22, 0xec, !PT ;  /* 0x8000000014147812 */ /* 0x001fca00078eec16 */
[----:B------:R-:W-:-:S05]  /*76d0*/  VIADD R22, R20, 0xffffffff ;  /* 0xffffffff14167836 */ /* 0x000fca0000000000 */
[----:B------:R-:W-:Y:S01]  /*76e0*/  LOP3.LUT R22, R20, R22, RZ, 0xc, !PT ;  /* 0x0000001614167212 */ /* 0x000fe200078e0cff */
[----:B------:R-:W-:-:S05]  /*76f0*/  IMAD.MOV.U32 R20, RZ, RZ, -0x1 ;  /* 0xffffffffff147424 */ /* 0x000fca00078e00ff */
[----:B------:R-:W0:Y:S02]  /*7700*/  POPC R22, R22 ;  /* 0x0000001600167309 */ /* 0x000e240000000000 */
[----:B0-----:R-:W-:Y:S05]  /*7710*/  WARPSYNC.COLLECTIVE R20, `(.L_x_404) ;  /* 0x0000000014087348 */ /* 0x001fea0003c00000 */
[----:B0-----:R0:W1:Y:S02]  /*7720*/  SHFL.DOWN P5, R28, R25, R23, R22 ;  /* 0x08000017191c7389 */ /* 0x00106400000a0016 */
[----:B01----:R-:W-:Y:S05]  /*7730*/  ENDCOLLECTIVE ;  /* 0x000000000000791b */ /* 0x003fea0003800000 */
.L_x_404:
[----:B------:R-:W0:Y:S01]  /*7740*/  S2R R20, SR_LANEID ;  /* 0x0000000000147919 */ /* 0x000e220000000000 */
[----:B------:R-:W-:Y:S01]  /*7750*/  IMAD.MOV.U32 R23, RZ, RZ, 0x2 ;  /* 0x00000002ff177424 */ /* 0x000fe200078e00ff */
[----:B0-----:R-:W-:Y:S01]  /*7760*/  ISETP.GE.AND P4, PT, R20, R22, PT ;  /* 0x000000161400720c */ /* 0x001fe20003f86270 */
[----:B------:R-:W-:-:S03]  /*7770*/  IMAD.MOV.U32 R20, RZ, RZ, -0x1 ;  /* 0xffffffffff147424 */ /* 0x000fc600078e00ff */
[----:B------:R-:W-:Y:S02]  /*7780*/  SEL R28, R28, RZ, !P4 ;  /* 0x000000ff1c1c7207 */ /* 0x000fe40006000000 */
[----:B------:R-:W-:-:S03]  /*7790*/  ISETP.GT.AND P4, PT, R32, R22, PT ;  /* 0x000000162000720c */ /* 0x000fc60003f84270 */
[----:B------:R-:W-:-:S04]  /*77a0*/  IMAD.IADD R15, R28, 0x1, R15 ;  /* 0x000000011c0f7824 */ /* 0x000fc800078e020f */
[----:B------:R-:W-:-:S07]  /*77b0*/  IMAD.MOV.U32 R25, RZ, RZ, R15 ;  /* 0x000000ffff197224 */ /* 0x000fce00078e000f */
[----:B------:R-:W-:Y:S05]  /*77c0*/  WARPSYNC.COLLECTIVE R20, `(.L_x_405) ;  /* 0x0000000014087348 */ /* 0x000fea0003c00000 */
[----:B------:R0:W1:Y:S02]  /*77d0*/  SHFL.DOWN P5, R28, R25, R23, R22 ;  /* 0x08000017191c7389 */ /* 0x00006400000a0016 */
[----:B01----:R-:W-:Y:S05]  /*77e0*/  ENDCOLLECTIVE ;  /* 0x000000000000791b */ /* 0x003fea0003800000 */
.L_x_405:
        /* <DEDUP_REMOVED lines=8> */
.L_x_406:
        /* <DEDUP_REMOVED lines=8> */
.L_x_407:
        /* <DEDUP_REMOVED lines=8> */
.L_x_408:
[----:B------:R-:W-:Y:S02]  /*7970*/  SEL R28, R28, RZ, !P4 ;  /* 0x000000ff1c1c7207 */ /* 0x000fe40006000000 */
[----:B------:R-:W-:Y:S02]  /*7980*/  ISETP.NE.AND P4, PT, R14, 0x65, PT ;  /* 0x000000650e00780c */ /* 0x000fe40003f85270 */
[----:B------:R-:W-:-:S11]  /*7990*/  IADD3 R35, PT, PT, R15, R28, R35 ;  /* 0x0000001c0f237210 */ /* 0x000fd60007ffe023 */
[----:B------:R-:W-:Y:S05]  /*79a0*/  WARPSYNC.COLLECTIVE R20, `(.L_x_409) ;  /* 0x0000000014087348 */ /* 0x000fea0003c00000 */
[----:B------:R-:W-:Y:S01]  /*79b0*/  VOTE.ALL P4, P4 ;  /* 0x0000000000ff7806 */ /* 0x000fe20002080000 */
[----:B------:R-:W-:-:S12]  /*79c0*/  ENDCOLLECTIVE ;  /* 0x000000000000791b */ /* 0x000fd80003800000 */
.L_x_409:
[----:B------:R-:W-:Y:S05]  /*79d0*/  BRA `(.L_x_410) ;  /* 0xffffffdc00787947 */ /* 0x000fea000383ffff */
.L_x_411:
        /* <DEDUP_REMOVED lines=10> */
.L_x_466:


//--------------------- .text._ZN6thrust24THRUST_300001_SM_1000_NS8cuda_cub4core6detail13_kernel_agentINS1_8__unique9InitAgentIN3cub18CUB_300001_SM_100013ScanTileStateIiLb1EEEPiiEEJSA_mSB_EEEvDpT0_ --------------------------
	.section	.text._ZN6thrust24THRUST_300001_SM_1000_NS8cuda_cub4core6detail13_kernel_agentINS1_8__unique9InitAgentIN3cub18CUB_300001_SM_100013ScanTileStateIiLb1EEEPiiEEJSA_mSB_EEEvDpT0_,"ax",@progbits
	.align	128
        .global         _ZN6thrust24THRUST_300001_SM_1000_NS8cuda_cub4core6detail13_kernel_agentINS1_8__unique9InitAgentIN3cub18CUB_300001_SM_100013ScanTileStateIiLb1EEEPiiEEJSA_mSB_EEEvDpT0_
        .type           _ZN6thrust24THRUST_300001_SM_1000_NS8cuda_cub4core6detail13_kernel_agentINS1_8__unique9InitAgentIN3cub18CUB_300001_SM_100013ScanTileStateIiLb1EEEPiiEEJSA_mSB_EEEvDpT0_,@function
        .size           _ZN6thrust24THRUST_300001_SM_1000_NS8cuda_cub4core6detail13_kernel_agentINS1_8__unique9InitAgentIN3cub18CUB_300001_SM_100013ScanTileStateIiLb1EEEPiiEEJSA_mSB_EEEvDpT0_,(.L_x_467 - _ZN6thrust24THRUST_300001_SM_1000_NS8cuda_cub4core6detail13_kernel_agentINS1_8__unique9InitAgentIN3cub18CUB_300001_SM_100013ScanTileStateIiLb1EEEPiiEEJSA_mSB_EEEvDpT0_)
        .other          _ZN6thrust24THRUST_300001_SM_1000_NS8cuda_cub4core6detail13_kernel_agentINS1_8__unique9InitAgentIN3cub18CUB_300001_SM_100013ScanTileStateIiLb1EEEPiiEEJSA_mSB_EEEvDpT0_,@"STO_CUDA_ENTRY STV_DEFAULT"
_ZN6thrust24THRUST_300001_SM_1000_NS8cuda_cub4core6detail13_kernel_agentINS1_8__unique9InitAgentIN3cub18CUB_300001_SM_100013ScanTileStateIiLb1EEEPiiEEJSA_mSB_EEEvDpT0_:
.text._ZN6thrust24THRUST_300001_SM_1000_NS8cuda_cub4core6detail13_kernel_agentINS1_8__unique9InitAgentIN3cub18CUB_300001_SM_100013ScanTileStateIiLb1EEEPiiEEJSA_mSB_EEEvDpT0_:
[----:B------:R-:W-:Y:S01]  /*0000*/  LDC R1, c[0x0][0x37c] ;  /* 0x0000df00ff017b82 */ /* 0x000fe20000000800 */
[----:B------:R-:W0:Y:S07]  /*0010*/  S2R R0, SR_TID.X ;  /* 0x0000000000007919 */ /* 0x000e2e0000002100 */
[----:B------:R-:W1:Y:S01]  /*0020*/  S2UR UR6, SR_CTAID.X ;  /* 0x00000000000679c3 */ /* 0x000e620000002500 */
[----:B------:R-:W2:Y:S07]  /*0030*/  LDCU UR4, c[0x0][0x388] ;  /* 0x00007100ff0477ac */ /* 0x000eae0008000800 */
[----:B------:R-:W1:Y:S01]  /*0040*/  LDC R7, c[0x0][0x360] ;  /* 0x0000d800ff077b82 */ /* 0x000e620000000800 */
[C---:B0-----:R-:W-:Y:S01]  /*0050*/  ISETP.GT.U32.AND P0, PT, R0.reuse, 0x1f, PT ;  /* 0x0000001f0000780c */ /* 0x041fe20003f04070 */
[----:B-1----:R-:W-:Y:S01]  /*0060*/  IMAD R7, R7, UR6, R0 ;  /* 0x0000000607077c24 */ /* 0x002fe2000f8e0200 */
[----:B------:R-:W-:-:S02]  /*0070*/  LOP3.LUT P2, RZ, R0, UR6, RZ, 0xfc, !PT ;  /* 0x0000000600ff7c12 */ /* 0x000fc4000f84fcff */
[----:B------:R-:W-:Y:S02]  /*0080*/  ISETP.NE.OR P0, PT, RZ, UR6, P0 ;  /* 0x00000006ff007c0c */ /* 0x000fe40008705670 */
[----:B--2---:R-:W-:Y:S01]  /*0090*/  ISETP.GE.AND P1, PT, R7, UR4, PT ;  /* 0x0000000407007c0c */ /* 0x004fe2000bf26270 */
[----:B------:R-:W0:Y:S10]  /*00a0*/  LDCU.64 UR4, c[0x0][0x358] ;  /* 0x00006b00ff0477ac */ /* 0x000e340008000a00 */
[----:B------:R-:W1:Y:S02]  /*00b0*/  @!P0 LDC.64 R4, c[0x0][0x380] ;  /* 0x0000e000ff048b82 */ /* 0x000e640000000a00 */
[----:B------:R-:W-:-:S06]  /*00c0*/  @!P1 MOV R6, 0x63 ;  /* 0x0000006300069802 */ /* 0x000fcc0000000f00 */
[----:B------:R-:W2:Y:S01]  /*00d0*/  @!P1 LDC.64 R2, c[0x0][0x380] ;  /* 0x0000e000ff029b82 */ /* 0x000ea20000000a00 */
[----:B-1----:R-:W-:-:S04]  /*00e0*/  @!P0 IMAD.WIDE.U32 R4, R0, 0x8, R4 ;  /* 0x0000000800048825 */ /* 0x002fc800078e0004 */
[----:B--2---:R-:W-:-:S04]  /*00f0*/  @!P1 IMAD.WIDE R2, R7, 0x8, R2 ;  /* 0x0000000807029825 */ /* 0x004fc800078e0202 */
[----:B------:R-:W-:-:S05]  /*0100*/  IMAD.MOV.U32 R7, RZ, RZ, RZ ;  /* 0x000000ffff077224 */ /* 0x000fca00078e00ff */
[----:B0-----:R0:W-:Y:S04]  /*0110*/  @!P1 STG.E.64 desc[UR4][R2.64+0x100], R6 ;  /* 0x0001000602009986 */ /* 0x0011e8000c101b04 */
[----:B------:R0:W-:Y:S01]  /*0120*/  @!P0 STG.E.64 desc[UR4][R4.64], RZ ;  /* 0x000000ff04008986 */ /* 0x0001e2000c101b04 */
[----:B------:R-:W-:Y:S05]  /*0130*/  @P2 EXIT ;  /* 0x000000000000294d */ /* 0x000fea0003800000 */
[----:B0-----:R-:W0:Y:S02]  /*0140*/  LDC.64 R2, c[0x0][0x390] ;  /* 0x0000e400ff027b82 */ /* 0x001e240000000a00 */
[----:B0-----:R-:W-:Y:S01]  /*0150*/  STG.E desc[UR4][R2.64], RZ ;  /* 0x000000ff02007986 */ /* 0x001fe2000c101904 */
[----:B------:R-:W-:Y:S05]  /*0160*/  EXIT ;  /* 0x000000000000794d */ /* 0x000fea0003800000 */
.L_x_412:
        /* <DEDUP_REMOVED lines=9> */
.L_x_467:


//--------------------- .text._Z28processAllCombinationsKernelPaPiS0_iS_S0_S0_iiiS0_S0_S0_ii --------------------------
	.section	.text._Z28processAllCombinationsKernelPaPiS0_iS_S0_S0_iiiS0_S0_S0_ii,"ax",@progbits
	.align	128
        .global         _Z28processAllCombinationsKernelPaPiS0_iS_S0_S0_iiiS0_S0_S0_ii
        .type           _Z28processAllCombinationsKernelPaPiS0_iS_S0_S0_iiiS0_S0_S0_ii,@function
        .size           _Z28processAllCombinationsKernelPaPiS0_iS_S0_S0_iiiS0_S0_S0_ii,(.L_x_468 - _Z28processAllCombinationsKernelPaPiS0_iS_S0_S0_iiiS0_S0_S0_ii)
        .other          _Z28processAllCombinationsKernelPaPiS0_iS_S0_S0_iiiS0_S0_S0_ii,@"STO_CUDA_ENTRY STV_DEFAULT"
_Z28processAllCombinationsKernelPaPiS0_iS_S0_S0_iiiS0_S0_S0_ii:
.text._Z28processAllCombinationsKernelPaPiS0_iS_S0_S0_iiiS0_S0_S0_ii:
[----:B------:R-:W0:Y:S08]  /*0000*/  LDC R1, c[0x0][0x37c] ;  /* 0x0000df00ff017b82 */ /* 0x000e300000000800 */
[----:B------:R-:W1:Y:S01]  /*0010*/  LDC R0, c[0x0][0x3e4] ;  /* 0x0000f900ff007b82 */ /* 0x000e620000000800 */
[----:B0-----:R-:W-:Y:S01]  /*0020*/  VIADD R1, R1, 0xfffffc00 ;  /* 0xfffffc0001017836 */ /* 0x001fe20000000000 */
[----:B-1----:R-:W-:-:S13]  /*0030*/  ISETP.GE.AND P0, PT, R0, 0x1, PT ;  /* 0x000000010000780c */ /* 0x002fda0003f06270 */
[----:B------:R-:W-:Y:S05]  /*0040*/  @!P0 EXIT ;  /* 0x000000000000894d */ /* 0x000fea0003800000 */
[----:B------:R-:W0:Y:S01]  /*0050*/  S2R R0, SR_TID.X ;  /* 0x0000000000007919 */ /* 0x000e220000002100 */
[----:B------:R-:W0:Y:S01]  /*0060*/  LDCU UR6, c[0x0][0x360] ;  /* 0x00006c00ff0677ac */ /* 0x000e220008000800 */
[----:B------:R-:W0:Y:S01]  /*0070*/  S2R R3, SR_CTAID.X ;  /* 0x0000000000037919 */ /* 0x000e220000002500 */
[----:B------:R-:W1:Y:S01]  /*0080*/  LDCU UR5, c[0x0][0x3b8] ;  /* 0x00007700ff0577ac */ /* 0x000e620008000800 */
[----:B------:R-:W1:Y:S01]  /*0090*/  LDCU UR4, c[0x0][0x398] ;  /* 0x00007300ff0477ac */ /* 0x000e620008000800 */
[----:B------:R-:W2:Y:S01]  /*00a0*/  LDCU.64 UR8, c[0x0][0x358] ;  /* 0x00006b00ff0877ac */ /* 0x000ea20008000a00 */
[----:B-1----:R-:W-:-:S03]  /*00b0*/  UIMAD UR5, UR5, UR4, URZ ;  /* 0x00000004050572a4 */ /* 0x002fc6000f8e02ff */
[----:B------:R-:W-:Y:S01]  /*00c0*/  UMOV UR4, URZ ;  /* 0x000000ff00047c82 */ /* 0x000fe20008000000 */
[----:B0-2---:R-:W-:-:S08]  /*00d0*/  IMAD R0, R3, UR6, R0 ;  /* 0x0000000603007c24 */ /* 0x005fd0000f8e0200 */
.L_x_438:
[----:B0-----:R-:W0:Y:S02]  /*00e0*/  LDC R3, c[0x0][0x3e4] ;  /* 0x0000f900ff037b82 */ /* 0x001e240000000800 */
[----:B0-----:R-:W-:Y:S01]  /*00f0*/  IMAD R2, R0, R3, UR4 ;  /* 0x0000000400027e24 */ /* 0x001fe2000f8e0203 */
[----:B------:R-:W-:-:S04]  /*0100*/  UIADD3 UR4, UPT, UPT, UR4, 0x1, URZ ;  /* 0x0000000104047890 */ /* 0x000fc8000fffe0ff */
[----:B------:R-:W-:Y:S02]  /*0110*/  ISETP.GE.AND P0, PT, R2, UR5, PT ;  /* 0x0000000502007c0c */ /* 0x000fe4000bf06270 */
[----:B------:R-:W-:-:S11]  /*0120*/  ISETP.NE.AND P1, PT, R3, UR4, PT ;  /* 0x0000000403007c0c */ /* 0x000fd6000bf25270 */
[----:B-1234-:R-:W-:Y:S05]  /*0130*/  @P0 EXIT ;  /* 0x000000000000094d */ /* 0x01efea0003800000 */
[----:B------:R-:W0:Y:S08]  /*0140*/  LDC R3, c[0x0][0x3b8] ;  /* 0x0000ee00ff037b82 */ /* 0x000e300000000800 */
[----:B------:R-:W1:Y:S08]  /*0150*/  LDC.64 R10, c[0x0][0x390] ;  /* 0x0000e400ff0a7b82 */ /* 0x000e700000000a00 */
[----:B------:R-:W2:Y:S01]  /*0160*/  LDC.64 R12, c[0x0][0x3a8] ;  /* 0x0000ea00ff0c7b82 */ /* 0x000ea20000000a00 */
[----:B0-----:R-:W-:-:S07]  /*0170*/  IABS R7, R3 ;  /* 0x0000000300077213 */ /* 0x001fce0000000000 */
[----:B------:R-:W0:Y:S01]  /*0180*/  LDC.64 R14, c[0x0][0x3b0] ;  /* 0x0000ec00ff0e7b82 */ /* 0x000e220000000a00 */
[----:B------:R-:W3:Y:S08]  /*0190*/  I2F.RP R6, R7 ;  /* 0x0000000700067306 */ /* 0x000ef00000209400 */
[----:B---3--:R-:W3:Y:S02]  /*01a0*/  MUFU.RCP R6, R6 ;  /* 0x0000000600067308 */ /* 0x008ee40000001000 */
[----:B---3--:R-:W-:-:S06]  /*01b0*/  VIADD R4, R6, 0xffffffe ;  /* 0x0ffffffe06047836 */ /* 0x008fcc0000000000 */
[----:B------:R3:W4:Y:S02]  /*01c0*/  F2I.FTZ.U32.TRUNC.NTZ R5, R4 ;  /* 0x0000000400057305 */ /* 0x000724000021f000 */
[----:B---3--:R-:W-:Y:S01]  /*01d0*/  IMAD.MOV.U32 R4, RZ, RZ, RZ ;  /* 0x000000ffff047224 */ /* 0x008fe200078e00ff */
[----:B----4-:R-:W-:-:S05]  /*01e0*/  IADD3 R8, PT, PT, RZ, -R5, RZ ;  /* 0x80000005ff087210 */ /* 0x010fca0007ffe0ff */
[----:B------:R-:W-:Y:S01]  /*01f0*/  IMAD R9, R8, R7, RZ ;  /* 0x0000000708097224 */ /* 0x000fe200078e02ff */
[----:B------:R-:W-:-:S03]  /*0200*/  IABS R8, R2 ;  /* 0x0000000200087213 */ /* 0x000fc60000000000 */
[----:B------:R-:W-:Y:S01]  /*0210*/  IMAD.HI.U32 R5, R5, R9, R4 ;  /* 0x0000000905057227 */ /* 0x000fe200078e0004 */
[----:B------:R-:W-:-:S04]  /*0220*/  LOP3.LUT R4, R2, R3, RZ, 0x3c, !PT ;  /* 0x0000000302047212 */ /* 0x000fc800078e3cff */
[----:B------:R-:W-:Y:S01]  /*0230*/  ISETP.GE.AND P2, PT, R4, RZ, PT ;  /* 0x000000ff0400720c */ /* 0x000fe20003f46270 */
[----:B------:R-:W-:-:S04]  /*0240*/  IMAD.HI.U32 R5, R5, R8, RZ ;  /* 0x0000000805057227 */ /* 0x000fc800078e00ff */
[----:B------:R-:W-:-:S04]  /*0250*/  IMAD.MOV R6, RZ, RZ, -R5 ;  /* 0x000000ffff067224 */ /* 0x000fc800078e0a05 */
[C---:B------:R-:W-:Y:S02]  /*0260*/  IMAD R6, R7.reuse, R6, R8 ;  /* 0x0000000607067224 */ /* 0x040fe400078e0208 */
[----:B------:R-:W3:Y:S03]  /*0270*/  LDC.64 R8, c[0x0][0x388] ;  /* 0x0000e200ff087b82 */ /* 0x000ee60000000a00 */
[----:B------:R-:W-:-:S13]  /*0280*/  ISETP.GT.U32.AND P3, PT, R7, R6, PT ;  /* 0x000000060700720c */ /* 0x000fda0003f64070 */
[-C--:B------:R-:W-:Y:S01]  /*0290*/  @!P3 IADD3 R6, PT, PT, R6, -R7.reuse, RZ ;  /* 0x800000070606b210 */ /* 0x080fe20007ffe0ff */
[----:B------:R-:W-:Y:S01]  /*02a0*/  @!P3 VIADD R5, R5, 0x1 ;  /* 0x000000010505b836 */ /* 0x000fe20000000000 */
[----:B------:R-:W-:Y:S02]  /*02b0*/  ISETP.NE.AND P3, PT, R3, RZ, PT ;  /* 0x000000ff0300720c */ /* 0x000fe40003f65270 */
[----:B------:R-:W-:-:S13]  /*02c0*/  ISETP.GE.U32.AND P0, PT, R6, R7, PT ;  /* 0x000000070600720c */ /* 0x000fda0003f06070 */
[----:B------:R-:W-:-:S05]  /*02d0*/  @P0 VIADD R5, R5, 0x1 ;  /* 0x0000000105050836 */ /* 0x000fca0000000000 */
[----:B------:R-:W-:-:S05]  /*02e0*/  MOV R17, R5 ;  /* 0x0000000500117202 */ /* 0x000fca0000000f00 */
[----:B------:R-:W-:Y:S01]  /*02f0*/  @!P2 IMAD.MOV R17, RZ, RZ, -R17 ;  /* 0x000000ffff11a224 */ /* 0x000fe200078e0a11 */
[----:B------:R-:W-:-:S05]  /*0300*/  @!P3 LOP3.LUT R17, RZ, R3, RZ, 0x33, !PT ;  /* 0x00000003ff11b212 */ /* 0x000fca00078e33ff */
[----:B-1----:R-:W-:-:S04]  /*0310*/  IMAD.WIDE R10, R17, 0x4, R10 ;  /* 0x00000004110a7825 */ /* 0x002fc800078e020a */
[----:B------:R-:W-:Y:S01]  /*0320*/  IMAD.MOV R4, RZ, RZ, -R17 ;  /* 0x000000ffff047224 */ /* 0x000fe200078e0a11 */
[----:B------:R-:W4:Y:S03]  /*0330*/  LDG.E R5, desc[UR8][R10.64] ;  /* 0x000000080a057981 */ /* 0x000f26000c1e1900 */
[----:B------:R-:W-:-:S04]  /*0340*/  IMAD R3, R3, R4, R2 ;  /* 0x0000000403037224 */ /* 0x000fc800078e0202 */
[----:B--2---:R-:W-:-:S04]  /*0350*/  IMAD.WIDE R12, R3, 0x4, R12 ;  /* 0x00000004030c7825 */ /* 0x004fc800078e020c */
[----:B0-----:R-:W-:Y:S01]  /*0360*/  IMAD.WIDE R14, R3, 0x4, R14 ;  /* 0x00000004030e7825 */ /* 0x001fe200078e020e */
[----:B------:R0:W5:Y:S04]  /*0370*/  LDG.E R6, desc[UR8][R12.64] ;  /* 0x000000080c067981 */ /* 0x000168000c1e1900 */
[----:B------:R0:W5:Y:S01]  /*0380*/  LDG.E R7, desc[UR8][R14.64] ;  /* 0x000000080e077981 */ /* 0x000162000c1e1900 */
[----:B------:R-:W-:Y:S01]  /*0390*/  BSSY.RECONVERGENT B0, `(.L_x_413) ;  /* 0x0000020000007945 */ /* 0x000fe20003800200 */
[----:B------:R-:W-:Y:S02]  /*03a0*/  HFMA2 R4, -RZ, RZ, 0, 0 ;  /* 0x00000000ff047431 */ /* 0x000fe400000001ff */
[----:B---3--:R-:W-:Y:S01]  /*03b0*/  IMAD.WIDE R8, R17, 0x4, R8 ;  /* 0x0000000411087825 */ /* 0x008fe200078e0208 */
[----:B----4-:R-:W-:-:S13]  /*03c0*/  ISETP.GE.AND P0, PT, R5, 0x1, PT ;  /* 0x000000010500780c */ /* 0x010fda0003f06270 */
[----:B0-----:R-:W-:Y:S05]  /*03d0*/  @!P0 BRA `(.L_x_414) ;  /* 0x00000000006c8947 */ /* 0x001fea0003800000 */
[----:B------:R0:W5:Y:S01]  /*03e0*/  LDG.E R11, desc[UR8][R8.64] ;  /* 0x00000008080b7981 */ /* 0x000162000c1e1900 */
[----:B------:R-:W-:Y:S02]  /*03f0*/  IMAD.MOV.U32 R10, RZ, RZ, RZ ;  /* 0x000000ffff0a7224 */ /* 0x000fe400078e00ff */
[----:B------:R-:W-:-:S07]  /*0400*/  IMAD.MOV.U32 R4, RZ, RZ, RZ ;  /* 0x000000ffff047224 */ /* 0x000fce00078e00ff */
.L_x_419:
[----:B0-----:R-:W0:Y:S01]  /*0410*/  LDCU.64 UR6, c[0x0][0x380] ;  /* 0x00007000ff0677ac */ /* 0x001e220008000a00 */
[----:B-----5:R-:W-:-:S04]  /*0420*/  IADD3 R3, PT, PT, R11, R10, RZ ;  /* 0x0000000a0b037210 */ /* 0x020fc80007ffe0ff */
[----:B0-----:R-:W-:-:S04]  /*0430*/  IADD3 R8, P0, PT, R3, UR6, RZ ;  /* 0x0000000603087c10 */ /* 0x001fc8000ff1e0ff */
[----:B------:R-:W-:-:S06]  /*0440*/  LEA.HI.X.SX32 R9, R3, UR7, 0x1, P0 ;  /* 0x0000000703097c11 */ /* 0x000fcc00080f0eff */
[----:B------:R0:W5:Y:S01]  /*0450*/  LDG.E.S8 R9, desc[UR8][R8.64] ;  /* 0x0000000808097981 */ /* 0x000162000c1e1300 */
[----:B------:R-:W-:Y:S01]  /*0460*/  ISETP.GE.AND P2, PT, R4, 0x1, PT ;  /* 0x000000010400780c */ /* 0x000fe20003f46270 */
[----:B------:R-:W-:Y:S01]  /*0470*/  VIADD R10, R10, 0x1 ;  /* 0x000000010a0a7836 */ /* 0x000fe20000000000 */
[----:B------:R-:W-:Y:S04]  /*0480*/  BSSY.RECONVERGENT B1, `(.L_x_415) ;  /* 0x000000f000017945 */ /* 0x000fe80003800200 */
[----:B------:R-:W-:-:S07]  /*0490*/  ISETP.NE.AND P0, PT, R10, R5, PT ;  /* 0x000000050a00720c */ /* 0x000fce0003f05270 */
[----:B0-----:R-:W-:Y:S06]  /*04a0*/  @!P2 BRA `(.L_x_416) ;  /* 0x000000000024a947 */ /* 0x001fec0003800000 */
[----:B------:R-:W-:Y:S01]  /*04b0*/  IMAD.MOV R12, RZ, RZ, -R4 ;  /* 0x000000ffff0c7224 */ /* 0x000fe200078e0a04 */
[----:B------:R-:W-:-:S07]  /*04c0*/  MOV R3, R1 ;  /* 0x0000000100037202 */ /* 0x000fce0000000f00 */
.L_x_418:
[----:B------:R-:W2:Y:S02]  /*04d0*/  LDL R8, [R3] ;  /* 0x0000000003087983 */ /* 0x000ea40000100800 */
[----:B--2--5:R-:W-:-:S13]  /*04e0*/  ISETP.NE.AND P2, PT, R8, R9, PT ;  /* 0x000000090800720c */ /* 0x024fda0003f45270 */
[----:B------:R-:W-:Y:S05]  /*04f0*/  @!P2 BRA `(.L_x_417) ;  /* 0x00000000001ca947 */ /* 0x000fea0003800000 */
[----:B------:R-:W-:Y:S02]  /*0500*/  VIADD R12, R12, 0x1 ;  /* 0x000000010c0c7836 */ /* 0x000fe40000000000 */
[----:B------:R-:W-:-:S03]  /*0510*/  VIADD R3, R3, 0x4 ;  /* 0x0000000403037836 */ /* 0x000fc60000000000 */
[----:B------:R-:W-:-:S13]  /*0520*/  ISETP.NE.AND P2, PT, R12, RZ, PT ;  /* 0x000000ff0c00720c */ /* 0x000fda0003f45270 */
[----:B------:R-:W-:Y:S05]  /*0530*/  @P2 BRA `(.L_x_418) ;  /* 0xfffffffc00e42947 */ /* 0x000fea000383ffff */
.L_x_416:
[C---:B------:R-:W-:Y:S01]  /*0540*/  LEA R3, R4.reuse, R1, 0x2 ;  /* 0x0000000104037211 */ /* 0x040fe200078e10ff */
[----:B------:R-:W-:-:S04]  /*0550*/  VIADD R4, R4, 0x1 ;  /* 0x0000000104047836 */ /* 0x000fc80000000000 */
[----:B-----5:R0:W-:Y:S03]  /*0560*/  STL [R3], R9 ;  /* 0x0000000903007387 */ /* 0x0201e60000100800 */
.L_x_417:
[----:B------:R-:W-:Y:S05]  /*0570*/  BSYNC.RECONVERGENT B1 ;  /* 0x0000000000017941 */ /* 0x000fea0003800200 */
.L_x_415:
[----:B------:R-:W-:Y:S05]  /*0580*/  @P0 BRA `(.L_x_419) ;  /* 0xfffffffc00a00947 */ /* 0x000fea000383ffff */
.L_x_414:
[----:B------:R-:W-:Y:S05]  /*0590*/  BSYNC.RECONVERGENT B0 ;  /* 0x0000000000007941 */ /* 0x000fea0003800200 */
.L_x_413:
[----:B-----5:R-:W-:Y:S01]  /*05a0*/  ISETP.GE.AND P0, PT, R7, 0x1, PT ;  /* 0x000000010700780c */ /* 0x020fe20003f06270 */
[----:B------:R-:W-:-:S12]  /*05b0*/  BSSY.RECONVERGENT B0, `(.L_x_420) ;  /* 0x000001a000007945 */ /* 0x000fd80003800200 */
[----:B------:R-:W-:Y:S05]  /*05c0*/  @!P0 BRA `(.L_x_421) ;  /* 0x0000000000608947 */ /* 0x000fea0003800000 */
[----:B0-----:R-:W-:-:S07]  /*05d0*/  IMAD.MOV.U32 R3, RZ, RZ, RZ ;  /* 0x000000ffff037224 */ /* 0x001fce00078e00ff */
.L_x_426:
[----:B0-----:R-:W0:Y:S01]  /*05e0*/  LDCU.64 UR6, c[0x0][0x3a0] ;  /* 0x00007400ff0677ac */ /* 0x001e220008000a00 */
[----:B------:R-:W-:-:S04]  /*05f0*/  IADD3 R5, PT, PT, R6, R3, RZ ;  /* 0x0000000306057210 */ /* 0x000fc80007ffe0ff */
        /* <DEDUP_REMOVED lines=8> */
[----:B------:R-:W-:-:S07]  /*0680*/  IMAD.MOV.U32 R5, RZ, RZ, RZ ;  /* 0x000000ffff057224 */ /* 0x000fce00078e00ff */
.L_x_425:
[----:B------:R-:W-:-:S06]  /*0690*/  LEA R8, R5, R1, 0x2 ;  /* 0x0000000105087211 */ /* 0x000fcc00078e10ff */
[----:B------:R-:W2:Y:S02]  /*06a0*/  LDL R8, [R8] ;  /* 0x0000000008087983 */ /* 0x000ea40000100800 */
[----:B--2--5:R-:W-:-:S13]  /*06b0*/  ISETP.NE.AND P2, PT, R8, R9, PT ;  /* 0x000000090800720c */ /* 0x024fda0003f45270 */
[----:B------:R-:W-:Y:S05]  /*06c0*/  @!P2 BRA `(.L_x_424) ;  /* 0x000000000018a947 */ /* 0x000fea0003800000 */
[----:B------:R-:W-:-:S05]  /*06d0*/  VIADD R5, R5, 0x1 ;  /* 0x0000000105057836 */ /* 0x000fca0000000000 */
[----:B------:R-:W-:-:S13]  /*06e0*/  ISETP.NE.AND P2, PT, R5, R4, PT ;  /* 0x000000040500720c */ /* 0x000fda0003f45270 */
[----:B------:R-:W-:Y:S05]  /*06f0*/  @P2 BRA `(.L_x_425) ;  /* 0xfffffffc00e42947 */ /* 0x000fea000383ffff */
.L_x_423:
[C---:B------:R-:W-:Y:S01]  /*0700*/  IMAD R8, R4.reuse, 0x4, R1 ;  /* 0x0000000404087824 */ /* 0x040fe200078e0201 */
[----:B------:R-:W-:-:S04]  /*0710*/  IADD3 R4, PT, PT, R4, 0x1, RZ ;  /* 0x0000000104047810 */ /* 0x000fc80007ffe0ff */
[----:B-----5:R0:W-:Y:S03]  /*0720*/  STL [R8], R9 ;  /* 0x0000000908007387 */ /* 0x0201e60000100800 */
.L_x_424:
[----:B------:R-:W-:Y:S05]  /*0730*/  BSYNC.RECONVERGENT B1 ;  /* 0x0000000000017941 */ /* 0x000fea0003800200 */
.L_x_422:
[----:B------:R-:W-:Y:S05]  /*0740*/  @P0 BRA `(.L_x_426) ;  /* 0xfffffffc00a40947 */ /* 0x000fea000383ffff */
.L_x_421:
[----:B------:R-:W-:Y:S05]  /*0750*/  BSYNC.RECONVERGENT B0 ;  /* 0x0000000000007941 */ /* 0x000fea0003800200 */
.L_x_420:
[----:B------:R-:W1:Y:S01]  /*0760*/  LDCU UR6, c[0x0][0x3bc] ;  /* 0x00007780ff0677ac */ /* 0x000e620008000800 */
[----:B------:R-:W2:Y:S01]  /*0770*/  LDC.64 R6, c[0x0][0x3d8] ;  /* 0x0000f600ff067b82 */ /* 0x000ea20000000a00 */
[----:B------:R-:W-:Y:S01]  /*0780*/  BSSY.RECONVERGENT B2, `(.L_x_427) ;  /* 0x0000088000027945 */ /* 0x000fe20003800200 */
[----:B------:R-:W3:Y:S06]  /*0790*/  LDCU UR7, c[0x0][0x3e0] ;  /* 0x00007c00ff0777ac */ /* 0x000eec0008000800 */
[----:B0-----:R-:W0:Y:S01]  /*07a0*/  LDC.64 R8, c[0x0][0x3d0] ;  /* 0x0000f400ff087b82 */ /* 0x001e220000000a00 */
[----:B-1----:R-:W-:-:S04]  /*07b0*/  ISETP.GT.AND P0, PT, R4, UR6, PT ;  /* 0x0000000604007c0c */ /* 0x002fc8000bf04270 */
[----:B------:R-:W-:-:S13]  /*07c0*/  ISETP.NE.AND P2, PT, RZ, UR6, P0 ;  /* 0x00000006ff007c0c */ /* 0x000fda0008745270 */
[----:B--2---:R-:W-:-:S04]  /*07d0*/  @P2 IMAD.WIDE R6, R2, 0x4, R6 ;  /* 0x0000000402062825 */ /* 0x004fc800078e0206 */
[----:B0-----:R-:W-:Y:S01]  /*07e0*/  @P2 IMAD.WIDE R8, R2, 0x4, R8 ;  /* 0x0000000402082825 */ /* 0x001fe200078e0208 */
[----:B------:R0:W-:Y:S04]  /*07f0*/  @P2 STG.E desc[UR8][R6.64], RZ ;  /* 0x000000ff06002986 */ /* 0x0001e8000c101908 */
[----:B------:R0:W-:Y:S01]  /*0800*/  @P2 STG.E desc[UR8][R8.64], R4 ;  /* 0x0000000408002986 */ /* 0x0001e2000c101908 */
[----:B------:R-:W-:-:S13]  /*0810*/  ISETP.NE.AND P2, PT, RZ, UR6, PT ;  /* 0x00000006ff007c0c */ /* 0x000fda000bf45270 */
[----:B0--3--:R-:W-:Y:S05]  /*0820*/  @P0 BRA P2, `(.L_x_428) ;  /* 0x0000000400f40947 */ /* 0x009fea0001000000 */
[----:B------:R-:W0:Y:S01]  /*0830*/  LDC.64 R6, c[0x0][0x3d8] ;  /* 0x0000f600ff067b82 */ /* 0x000e220000000a00 */
[----:B------:R-:W-:Y:S01]  /*0840*/  IMAD.MOV.U32 R3, RZ, RZ, 0x1 ;  /* 0x00000001ff037424 */ /* 0x000fe200078e00ff */
[----:B------:R-:W-:-:S06]  /*0850*/  ISETP.GE.AND P0, PT, R4, 0x1, PT ;  /* 0x000000010400780c */ /* 0x000fcc0003f06270 */
[----:B------:R-:W1:Y:S01]  /*0860*/  LDC.64 R8, c[0x0][0x3d0] ;  /* 0x0000f400ff087b82 */ /* 0x000e620000000a00 */
[----:B0-----:R-:W-:-:S05]  /*0870*/  IMAD.WIDE R6, R2, 0x4, R6 ;  /* 0x0000000402067825 */ /* 0x001fca00078e0206 */
[----:B------:R0:W-:Y:S01]  /*0880*/  STG.E desc[UR8][R6.64], R3 ;  /* 0x0000000306007986 */ /* 0x0001e2000c101908 */
[----:B-1----:R-:W-:-:S05]  /*0890*/  IMAD.WIDE R8, R2, 0x4, R8 ;  /* 0x0000000402087825 */ /* 0x002fca00078e0208 */
[----:B------:R0:W-:Y:S01]  /*08a0*/  STG.E desc[UR8][R8.64], R4 ;  /* 0x0000000408007986 */ /* 0x0001e2000c101908 */
[----:B------:R-:W-:Y:S05]  /*08b0*/  @!P0 BRA `(.L_x_428) ;  /* 0x0000000400d08947 */ /* 0x000fea0003800000 */
[C---:B------:R-:W-:Y:S01]  /*08c0*/  ISETP.GE.U32.AND P0, PT, R4.reuse, 0x4, PT ;  /* 0x000000040400780c */ /* 0x040fe20003f06070 */
[----:B------:R-:W-:Y:S01]  /*08d0*/  BSSY.RECONVERGENT B1, `(.L_x_429) ;  /* 0x0000063000017945 */ /* 0x000fe20003800200 */
[----:B0-----:R-:W-:Y:S01]  /*08e0*/  LOP3.LUT R3, R4, 0x3, RZ, 0xc0, !PT ;  /* 0x0000000304037812 */ /* 0x001fe200078ec0ff */
[----:B------:R-:W-:-:S10]  /*08f0*/  IMAD.MOV.U32 R20, RZ, RZ, RZ ;  /* 0x000000ffff147224 */ /* 0x000fd400078e00ff */
[----:B------:R-:W-:Y:S05]  /*0900*/  @!P0 BRA `(.L_x_430) ;  /* 0x00000004007c8947 */ /* 0x000fea0003800000 */
[----:B------:R-:W0:Y:S01]  /*0910*/  LDC.64 R22, c[0x0][0x3c8] ;  /* 0x0000f200ff167b82 */ /* 0x000e220000000a00 */
[----:B------:R-:W-:Y:S01]  /*0920*/  LOP3.LUT R20, R4, 0x7ffffffc, RZ, 0xc0, !PT ;  /* 0x7ffffffc04147812 */ /* 0x000fe200078ec0ff */
[----:B------:R-:W-:Y:S01]  /*0930*/  BSSY.RELIABLE B0, `(.L_x_431) ;  /* 0x0000051000007945 */ /* 0x000fe20003800100 */
[----:B------:R-:W-:Y:S02]  /*0940*/  HFMA2 R21, -RZ, RZ, 0, 0 ;  /* 0x00000000ff157431 */ /* 0x000fe400000001ff */
[----:B------:R-:W-:-:S13]  /*0950*/  ISETP.GT.AND P0, PT, R20, RZ, PT ;  /* 0x000000ff1400720c */ /* 0x000fda0003f04270 */
[----:B------:R-:W-:Y:S05]  /*0960*/  @!P0 BRA `(.L_x_432) ;  /* 0x0000000400348947 */ /* 0x000fea0003800000 */
[----:B------:R-:W-:Y:S01]  /*0970*/  IMAD.IADD R4, R20, 0x1, -R21 ;  /* 0x0000000114047824 */ /* 0x000fe200078e0a15 */
[----:B------:R-:W-:Y:S01]  /*0980*/  BSSY.RECONVERGENT B3, `(.L_x_433) ;  /* 0x000002e000037945 */ /* 0x000fe20003800200 */
[----:B------:R-:W-:-:S03]  /*0990*/  PLOP3.LUT P0, PT, PT, PT, PT, 0x80, 0x8 ;  /* 0x000000000008781c */ /* 0x000fc60003f0f070 */
[----:B------:R-:W-:-:S13]  /*09a0*/  ISETP.GT.AND P2, PT, R4, 0xc, PT ;  /* 0x0000000c0400780c */ /* 0x000fda0003f44270 */
[----:B------:R-:W-:Y:S05]  /*09b0*/  @!P2 BRA `(.L_x_434) ;  /* 0x0000000000a8a947 */ /* 0x000fea0003800000 */
[----:B------:R-:W1:Y:S01]  /*09c0*/  LDC.64 R28, c[0x0][0x3c8] ;  /* 0x0000f200ff1c7b82 */ /* 0x000e620000000a00 */
[----:B------:R-:W-:Y:S02]  /*09d0*/  PLOP3.LUT P0, PT, PT, PT, PT, 0x8, 0x80 ;  /* 0x000000000080781c */ /* 0x000fe40003f0e170 */
[----:B------:R-:W-:-:S11]  /*09e0*/  IADD3 R24, PT, PT, R20, -0xc, RZ ;  /* 0xfffffff414187810 */ /* 0x000fd60007ffe0ff */
.L_x_435:
[C-C-:B--2---:R-:W-:Y:S01]  /*09f0*/  IMAD R4, R21.reuse, 0x4, R1.reuse ;  /* 0x0000000415047824 */ /* 0x144fe200078e0201 */
[C---:B------:R-:W-:Y:S01]  /*0a00*/  IADD3 R25, PT, PT, R21.reuse, 0x4, RZ ;  /* 0x0000000415197810 */ /* 0x040fe20007ffe0ff */
[C---:B------:R-:W-:Y:S01]  /*0a10*/  VIADD R27, R21.reuse, 0xc ;  /* 0x0000000c151b7836 */ /* 0x040fe20000000000 */
[----:B------:R-:W-:Y:S01]  /*0a20*/  IADD3 R26, PT, PT, R21, 0x8, RZ ;  /* 0x00000008151a7810 */ /* 0x000fe20007ffe0ff */
[----:B------:R-:W2:Y:S02]  /*0a30*/  LDCU UR6, c[0x0][0x3e0] ;  /* 0x00007c00ff0677ac */ /* 0x000ea40008000800 */
[----:B------:R-:W3:Y:S01]  /*0a40*/  LDL.128 R4, [R4] ;  /* 0x0000000004047983 */ /* 0x000ee20000100c00 */
[--C-:B------:R-:W-:Y:S01]  /*0a50*/  IMAD R8, R25, 0x4, R1.reuse ;  /* 0x0000000419087824 */ /* 0x100fe200078e0201 */
[----:B------:R-:W-:Y:S01]  /*0a60*/  LEA R12, R26, R1, 0x2 ;  /* 0x000000011a0c7211 */ /* 0x000fe200078e10ff */
[----:B------:R-:W-:-:S04]  /*0a70*/  IMAD R16, R27, 0x4, R1 ;  /* 0x000000041b107824 */ /* 0x000fc800078e0201 */
[----:B------:R-:W4:Y:S04]  /*0a80*/  LDL.128 R8, [R8] ;  /* 0x0000000008087983 */ /* 0x000f280000100c00 */
[----:B------:R-:W5:Y:S04]  /*0a90*/  LDL.128 R12, [R12] ;  /* 0x000000000c0c7983 */ /* 0x000f680000100c00 */
[----:B------:R-:W5:Y:S01]  /*0aa0*/  LDL.128 R16, [R16] ;  /* 0x0000000010107983 */ /* 0x000f620000100c00 */
[C---:B--2---:R-:W-:Y:S02]  /*0ab0*/  IMAD R31, R2.reuse, UR6, R21 ;  /* 0x00000006021f7c24 */ /* 0x044fe4000f8e0215 */
[----:B------:R-:W-:-:S02]  /*0ac0*/  IMAD R25, R2, UR6, R25 ;  /* 0x0000000602197c24 */ /* 0x000fc4000f8e0219 */
[----:B-1----:R-:W-:-:S04]  /*0ad0*/  IMAD.WIDE R30, R31, 0x4, R28 ;  /* 0x000000041f1e7825 */ /* 0x002fc800078e021c */
[----:B------:R-:W-:Y:S01]  /*0ae0*/  IMAD R27, R2, UR6, R27 ;  /* 0x00000006021b7c24 */ /* 0x000fe2000f8e021b */
[----:B------:R-:W-:-:S04]  /*0af0*/  IADD3 R21, PT, PT, R21, 0x10, RZ ;  /* 0x0000001015157810 */ /* 0x000fc80007ffe0ff */
[----:B------:R-:W-:Y:S01]  /*0b00*/  ISETP.GE.AND P2, PT, R21, R24, PT ;  /* 0x000000181500720c */ /* 0x000fe20003f46270 */
[----:B---3--:R-:W-:Y:S04]  /*0b10*/  STG.E desc[UR8][R30.64], R4 ;  /* 0x000000041e007986 */ /* 0x008fe8000c101908 */
[----:B------:R1:W-:Y:S04]  /*0b20*/  STG.E desc[UR8][R30.64+0x4], R5 ;  /* 0x000004051e007986 */ /* 0x0003e8000c101908 */
[----:B------:R-:W-:Y:S04]  /*0b30*/  STG.E desc[UR8][R30.64+0x8], R6 ;  /* 0x000008061e007986 */ /* 0x000fe8000c101908 */
[----:B------:R2:W-:Y:S01]  /*0b40*/  STG.E desc[UR8][R30.64+0xc], R7 ;  /* 0x00000c071e007986 */ /* 0x0005e2000c101908 */
[----:B-1----:R-:W-:-:S04]  /*0b50*/  IMAD.WIDE R4, R25, 0x4, R28 ;  /* 0x0000000419047825 */ /* 0x002fc800078e021c */
[----:B------:R-:W-:Y:S02]  /*0b60*/  IMAD R25, R2, UR6, R26 ;  /* 0x0000000602197c24 */ /* 0x000fe4000f8e021a */
[----:B------:R-:W-:-:S04]  /*0b70*/  IMAD.WIDE R26, R27, 0x4, R28 ;  /* 0x000000041b1a7825 */ /* 0x000fc800078e021c */
[----:B--2---:R-:W-:Y:S01]  /*0b80*/  IMAD.WIDE R6, R25, 0x4, R28 ;  /* 0x0000000419067825 */ /* 0x004fe200078e021c */
[----:B----4-:R2:W-:Y:S04]  /*0b90*/  STG.E desc[UR8][R4.64], R8 ;  /* 0x0000000804007986 */ /* 0x0105e8000c101908 */
[----:B------:R2:W-:Y:S04]  /*0ba0*/  STG.E desc[UR8][R4.64+0x4], R9 ;  /* 0x0000040904007986 */ /* 0x0005e8000c101908 */
[----:B------:R2:W-:Y:S04]  /*0bb0*/  STG.E desc[UR8][R4.64+0x8], R10 ;  /* 0x0000080a04007986 */ /* 0x0005e8000c101908 */
[----:B------:R2:W-:Y:S04]  /*0bc0*/  STG.E desc[UR8][R4.64+0xc], R11 ;  /* 0x00000c0b04007986 */ /* 0x0005e8000c101908 */
[----:B-----5:R2:W-:Y:S04]  /*0bd0*/  STG.E desc[UR8][R6.64], R12 ;  /* 0x0000000c06007986 */ /* 0x0205e8000c101908 */
        /* <DEDUP_REMOVED lines=8> */
.L_x_434:
[----:B------:R-:W-:Y:S05]  /*0c60*/  BSYNC.RECONVERGENT B3 ;  /* 0x0000000000037941 */ /* 0x000fea0003800200 */
.L_x_433:
[----:B--2---:R-:W-:Y:S01]  /*0c70*/  IMAD.IADD R4, R20, 0x1, -R21 ;  /* 0x0000000114047824 */ /* 0x004fe200078e0a15 */
[----:B------:R-:W-:Y:S04]  /*0c80*/  BSSY.RECONVERGENT B3, `(.L_x_436) ;  /* 0x0000018000037945 */ /* 0x000fe80003800200 */
[----:B------:R-:W-:-:S13]  /*0c90*/  ISETP.GT.AND P2, PT, R4, 0x4, PT ;  /* 0x000000040400780c */ /* 0x000fda0003f44270 */
[----:B------:R-:W-:Y:S05]  /*0ca0*/  @!P2 BRA `(.L_x_437) ;  /* 0x000000000054a947 */ /* 0x000fea0003800000 */
[C---:B------:R-:W-:Y:S01]  /*0cb0*/  VIADD R14, R21.reuse, 0x4 ;  /* 0x00000004150e7836 */ /* 0x040fe20000000000 */
[-C--:B------:R-:W-:Y:S01]  /*0cc0*/  LEA R4, R21, R1.reuse, 0x2 ;  /* 0x0000000115047211 */ /* 0x080fe200078e10ff */
[----:B------:R-:W1:Y:S01]  /*0cd0*/  LDC.64 R12, c[0x0][0x3c8] ;  /* 0x0000f200ff0c7b82 */ /* 0x000e620000000a00 */
[----:B------:R-:W2:Y:S02]  /*0ce0*/  LDCU UR6, c[0x0][0x3e0] ;  /* 0x00007c00ff0677ac */ /* 0x000ea40008000800 */
[----:B------:R-:W-:Y:S02]  /*0cf0*/  LEA R8, R14, R1, 0x2 ;  /* 0x000000010e087211 */ /* 0x000fe400078e10ff */
[----:B------:R-:W3:Y:S04]  /*0d00*/  LDL.128 R4, [R4] ;  /* 0x0000000004047983 */ /* 0x000ee80000100c00 */
[----:B------:R-:W4:Y:S01]  /*0d10*/  LDL.128 R8, [R8] ;  /* 0x0000000008087983 */ /* 0x000f220000100c00 */
[----:B------:R-:W-:Y:S01]  /*0d20*/  PLOP3.LUT P0, PT, PT, PT, PT, 0x8, 0x80 ;  /* 0x000000000080781c */ /* 0x000fe20003f0e170 */
[----:B--2---:R-:W-:-:S02]  /*0d30*/  IMAD R15, R2, UR6, R21 ;  /* 0x00000006020f7c24 */ /* 0x004fc4000f8e0215 */
[----:B------:R-:W-:Y:S02]  /*0d40*/  IMAD R17, R2, UR6, R14 ;  /* 0x0000000602117c24 */ /* 0x000fe4000f8e020e */
[----:B------:R-:W-:Y:S02]  /*0d50*/  VIADD R21, R21, 0x8 ;  /* 0x0000000815157836 */ /* 0x000fe40000000000 */
[----:B-1----:R-:W-:-:S04]  /*0d60*/  IMAD.WIDE R14, R15, 0x4, R12 ;  /* 0x000000040f0e7825 */ /* 0x002fc800078e020c */
[----:B------:R-:W-:Y:S01]  /*0d70*/  IMAD.WIDE R12, R17, 0x4, R12 ;  /* 0x00000004110c7825 */ /* 0x000fe200078e020c */
[----:B---3--:R1:W-:Y:S04]  /*0d80*/  STG.E desc[UR8][R14.64], R4 ;  /* 0x000000040e007986 */ /* 0x0083e8000c101908 */
[----:B------:R1:W-:Y:S04]  /*0d90*/  STG.E desc[UR8][R14.64+0x4], R5 ;  /* 0x000004050e007986 */ /* 0x0003e8000c101908 */
[----:B------:R1:W-:Y:S04]  /*0da0*/  STG.E desc[UR8][R14.64+0x8], R6 ;  /* 0x000008060e007986 */ /* 0x0003e8000c101908 */
[----:B------:R1:W-:Y:S04]  /*0db0*/  STG.E desc[UR8][R14.64+0xc], R7 ;  /* 0x00000c070e007986 */ /* 0x0003e8000c101908 */
[----:B----4-:R1:W-:Y:S04]  /*0dc0*/  STG.E desc[UR8][R12.64], R8 ;  /* 0x000000080c007986 */ /* 0x0103e8000c101908 */
[----:B------:R1:W-:Y:S04]  /*0dd0*/  STG.E desc[UR8][R12.64+0x4], R9 ;  /* 0x000004090c007986 */ /* 0x0003e8000c101908 */
[----:B------:R1:W-:Y:S04]  /*0de0*/  STG.E desc[UR8][R12.64+0x8], R10 ;  /* 0x0000080a0c007986 */ /* 0x0003e8000c101908 */
[----:B------:R1:W-:Y:S02]  /*0df0*/  STG.E desc[UR8][R12.64+0xc], R11 ;  /* 0x00000c0b0c007986 */ /* 0x0003e4000c101908 */
.L_x_437:
[----:B------:R-:W-:Y:S05]  /*0e00*/  BSYNC.RECONVERGENT B3 ;  /* 0x0000000000037941 */ /* 0x000fea0003800200 */
.L_x_436:
[----:B------:R-:W-:-:S13]  /*0e10*/  ISETP.EQ.AND P2, PT, R21, R20, PT ;  /* 0x000000141500720c */ /* 0x000fda0003f42270 */
[----:B------:R-:W-:Y:S05]  /*0e20*/  @!P0 BREAK.RELIABLE P2, B0 ;  /* 0x0000000000008942 */ /* 0x000fea0001000100 */
[----:B------:R-:W-:Y:S05]  /*0e30*/  @!P0 BRA P2, `(.L_x_430) ;  /* 0x0000000000308947 */ /* 0x000fea0001000000 */
.L_x_432:
[----:B------:R-:W-:Y:S05]  /*0e40*/  BSYNC.RELIABLE B0 ;  /* 0x0000000000007941 */ /* 0x000fea0003800100 */
.L_x_431:
[----:B-12---:R-:W-:-:S06]  /*0e50*/  LEA R4, R21, R1, 0x2 ;  /* 0x0000000115047211 */ /* 0x006fcc00078e10ff */
[----:B------:R-:W2:Y:S01]  /*0e60*/  LDL.128 R4, [R4] ;  /* 0x0000000004047983 */ /* 0x000ea20000100c00 */
[----:B------:R-:W-:Y:S02]  /*0e70*/  IMAD R9, R2, UR7, R21 ;  /* 0x0000000702097c24 */ /* 0x000fe4000f8e0215 */
[----:B------:R-:W-:Y:S02]  /*0e80*/  VIADD R21, R21, 0x4 ;  /* 0x0000000415157836 */ /* 0x000fe40000000000 */
[----:B0-----:R-:W-:-:S03]  /*0e90*/  IMAD.WIDE R8, R9, 0x4, R22 ;  /* 0x0000000409087825 */ /* 0x001fc600078e0216 */
[----:B------:R-:W-:Y:S02]  /*0ea0*/  ISETP.NE.AND P0, PT, R21, R20, PT ;  /* 0x000000141500720c */ /* 0x000fe40003f05270 */
[----:B--2---:R2:W-:Y:S04]  /*0eb0*/  STG.E desc[UR8][R8.64], R4 ;  /* 0x0000000408007986 */ /* 0x0045e8000c101908 */
[----:B------:R2:W-:Y:S04]  /*0ec0*/  STG.E desc[UR8][R8.64+0x4], R5 ;  /* 0x0000040508007986 */ /* 0x0005e8000c101908 */
[----:B------:R2:W-:Y:S04]  /*0ed0*/  STG.E desc[UR8][R8.64+0x8], R6 ;  /* 0x0000080608007986 */ /* 0x0005e8000c101908 */
[----:B------:R2:W-:Y:S01]  /*0ee0*/  STG.E desc[UR8][R8.64+0xc], R7 ;  /* 0x00000c0708007986 */ /* 0x0005e2000c101908 */
[----:B------:R-:W-:Y:S05]  /*0ef0*/  @P0 BRA `(.L_x_431) ;  /* 0xfffffffc00d40947 */ /* 0x000fea000383ffff */
.L_x_430:
[----:B------:R-:W-:Y:S05]  /*0f00*/  BSYNC.RECONVERGENT B1 ;  /* 0x0000000000017941 */ /* 0x000fea0003800200 */
.L_x_429:
[----:B------:R-:W-:-:S13]  /*0f10*/  ISETP.NE.AND P0, PT, R3, RZ, PT ;  /* 0x000000ff0300720c */ /* 0x000fda0003f05270 */
[----:B------:R-:W-:Y:S05]  /*0f20*/  @!P0 BRA `(.L_x_428) ;  /* 0x0000000000348947 */ /* 0x000fea0003800000 */
[----:B-12---:R-:W-:Y:S01]  /*0f30*/  LEA R6, R20, R1, 0x2 ;  /* 0x0000000114067211 */ /* 0x006fe200078e10ff */
[----:B------:R-:W1:Y:S01]  /*0f40*/  LDC.64 R4, c[0x0][0x3c8] ;  /* 0x0000f200ff047b82 */ /* 0x000e620000000a00 */
[----:B------:R-:W2:Y:S03]  /*0f50*/  LDCU UR6, c[0x0][0x3e0] ;  /* 0x00007c00ff0677ac */ /* 0x000ea60008000800 */
[----:B------:R-:W3:Y:S01]  /*0f60*/  LDL.64 R8, [R6] ;  /* 0x0000000006087983 */ /* 0x000ee20000100a00 */
[----:B------:R-:W-:Y:S01]  /*0f70*/  ISETP.NE.AND P0, PT, R3, 0x1, PT ;  /* 0x000000010300780c */ /* 0x000fe20003f05270 */
[----:B--2---:R-:W-:-:S04]  /*0f80*/  IMAD R7, R2, UR6, R20 ;  /* 0x0000000602077c24 */ /* 0x004fc8000f8e0214 */
[----:B-1----:R-:W-:-:S05]  /*0f90*/  IMAD.WIDE R4, R7, 0x4, R4 ;  /* 0x0000000407047825 */ /* 0x002fca00078e0204 */
[----:B---3--:R3:W-:Y:S03]  /*0fa0*/  STG.E desc[UR8][R4.64], R8 ;  /* 0x0000000804007986 */ /* 0x0087e6000c101908 */
[----:B------:R-:W-:Y:S05]  /*0fb0*/  @!P0 BRA `(.L_x_428) ;  /* 0x0000000000108947 */ /* 0x000fea0003800000 */
[----:B------:R-:W2:Y:S01]  /*0fc0*/  LDL R7, [R6+0x8] ;  /* 0x0000080006077983 */ /* 0x000ea20000100800 */
[----:B------:R-:W-:-:S03]  /*0fd0*/  ISETP.NE.AND P0, PT, R3, 0x2, PT ;  /* 0x000000020300780c */ /* 0x000fc60003f05270 */
[----:B------:R4:W-:Y:S10]  /*0fe0*/  STG.E desc[UR8][R4.64+0x4], R9 ;  /* 0x0000040904007986 */ /* 0x0009f4000c101908 */
[----:B--2---:R4:W-:Y:S02]  /*0ff0*/  @P0 STG.E desc[UR8][R4.64+0x8], R7 ;  /* 0x0000080704000986 */ /* 0x0049e4000c101908 */
.L_x_428:
[----:B------:R-:W-:Y:S05]  /*1000*/  BSYNC.RECONVERGENT B2 ;  /* 0x0000000000027941 */ /* 0x000fea0003800200 */
.L_x_427:
[----:B------:R-:W-:Y:S05]  /*1010*/  WARPSYNC.ALL ;  /* 0x0000000000007948 */ /* 0x000fea0003800000 */
[----:B------:R-:W-:Y:S05]  /*1020*/  @P1 BRA `(.L_x_438) ;  /* 0xfffffff0002c1947 */ /* 0x000fea000383ffff */
[----:B------:R-:W-:Y:S05]  /*1030*/  EXIT ;  /* 0x000000000000794d */ /* 0x000fea0003800000 */
.L_x_439:
        /* <DEDUP_REMOVED lines=12> */
.L_x_468:


//--------------------- .text._Z21convertToUniqueKernelPaPiS0_iS_S0_S0_i --------------------------
	.section	.text._Z21convertToUniqueKernelPaPiS0_iS_S0_S0_i,"ax",@progbits
	.align	128
        .global         _Z21convertToUniqueKernelPaPiS0_iS_S0_S0_i
        .type           _Z21convertToUniqueKernelPaPiS0_iS_S0_S0_i,@function
        .size           _Z21convertToUniqueKernelPaPiS0_iS_S0_S0_i,(.L_x_469 - _Z21convertToUniqueKernelPaPiS0_iS_S0_S0_i)
        .other          _Z21convertToUniqueKernelPaPiS0_iS_S0_S0_i,@"STO_CUDA_ENTRY STV_DEFAULT"
_Z21convertToUniqueKernelPaPiS0_iS_S0_S0_i:
.text._Z21convertToUniqueKernelPaPiS0_iS_S0_S0_i:
[----:B------:R-:W0:Y:S01]  /*0000*/  LDC R1, c[0x0][0x37c] ;  /* 0x0000df00ff017b82 */ /* 0x000e220000000800 */
[----:B------:R-:W1:Y:S07]  /*0010*/  S2R R3, SR_TID.X ;  /* 0x0000000000037919 */ /* 0x000e6e0000002100 */
[----:B------:R-:W1:Y:S01]  /*0020*/  S2UR UR4, SR_CTAID.X ;  /* 0x00000000000479c3 */ /* 0x000e620000002500 */
[----:B------:R-:W2:Y:S01]  /*0030*/  LDCU UR5, c[0x0][0x398] ;  /* 0x00007300ff0577ac */ /* 0x000ea20008000800 */
[----:B0-----:R-:W-:-:S06]  /*0040*/  VIADD R1, R1, 0xfffffe00 ;  /* 0xfffffe0001017836 */ /* 0x001fcc0000000000 */
[----:B------:R-:W1:Y:S02]  /*0050*/  LDC R0, c[0x0][0x360] ;  /* 0x0000d800ff007b82 */ /* 0x000e640000000800 */
[----:B-1----:R-:W-:-:S05]  /*0060*/  IMAD R0, R0, UR4, R3 ;  /* 0x0000000400007c24 */ /* 0x002fca000f8e0203 */
[----:B--2---:R-:W-:-:S13]  /*0070*/  ISETP.GE.AND P0, PT, R0, UR5, PT ;  /* 0x0000000500007c0c */ /* 0x004fda000bf06270 */
[----:B------:R-:W-:Y:S05]  /*0080*/  @P0 EXIT ;  /* 0x000000000000094d */ /* 0x000fea0003800000 */
[----:B------:R-:W0:Y:S01]  /*0090*/  LDC.64 R2, c[0x0][0x390] ;  /* 0x0000e400ff027b82 */ /* 0x000e220000000a00 */
[----:B------:R-:W1:Y:S07]  /*00a0*/  LDCU.64 UR4, c[0x0][0x358] ;  /* 0x00006b00ff0477ac */ /* 0x000e6e0008000a00 */
[----:B------:R-:W2:Y:S01]  /*00b0*/  LDC.64 R24, c[0x0][0x3a8] ;  /* 0x0000ea00ff187b82 */ /* 0x000ea20000000a00 */
[----:B0-----:R-:W-:-:S05]  /*00c0*/  IMAD.WIDE R2, R0, 0x4, R2 ;  /* 0x0000000400027825 */ /* 0x001fca00078e0202 */
[----:B-1----:R-:W3:Y:S01]  /*00d0*/  LDG.E R5, desc[UR4][R2.64] ;  /* 0x0000000402057981 */ /* 0x002ee2000c1e1900 */
[----:B--2---:R-:W-:-:S06]  /*00e0*/  IMAD.WIDE R24, R0, 0x4, R24 ;  /* 0x0000000400187825 */ /* 0x004fcc00078e0218 */
[----:B------:R0:W5:Y:S01]  /*00f0*/  LDG.E R24, desc[UR4][R24.64] ;  /* 0x0000000418187981 */ /* 0x000162000c1e1900 */
[----:B------:R-:W-:Y:S01]  /*0100*/  BSSY.RECONVERGENT B0, `(.L_x_440) ;  /* 0x000001f000007945 */ /* 0x000fe20003800200 */
[----:B------:R-:W-:Y:S01]  /*0110*/  IMAD.MOV.U32 R6, RZ, RZ, RZ ;  /* 0x000000ffff067224 */ /* 0x000fe200078e00ff */
[----:B---3--:R-:W-:-:S13]  /*0120*/  ISETP.GE.AND P0, PT, R5, 0x1, PT ;  /* 0x000000010500780c */ /* 0x008fda0003f06270 */
[----:B0-----:R-:W-:Y:S05]  /*0130*/  @!P0 BRA `(.L_x_441) ;  /* 0x00000000006c8947 */ /* 0x001fea0003800000 */
[----:B------:R-:W0:Y:S02]  /*0140*/  LDC.64 R2, c[0x0][0x388] ;  /* 0x0000e200ff027b82 */ /* 0x000e240000000a00 */
[----:B0-----:R-:W-:-:S05]  /*0150*/  IMAD.WIDE R2, R0, 0x4, R2 ;  /* 0x0000000400027825 */ /* 0x001fca00078e0202 */
[----:B------:R0:W5:Y:S01]  /*0160*/  LDG.E R4, desc[UR4][R2.64] ;  /* 0x0000000402047981 */ /* 0x000162000c1e1900 */
[----:B------:R-:W-:-:S07]  /*0170*/  CS2R R6, SRZ ;  /* 0x0000000000067805 */ /* 0x000fce000001ff00 */
.L_x_446:
[----:B------:R-:W1:Y:S01]  /*0180*/  LDCU.64 UR6, c[0x0][0x380] ;  /* 0x00007000ff0677ac */ /* 0x000e620008000a00 */
[----:B0----5:R-:W-:-:S05]  /*0190*/  IMAD.IADD R3, R4, 0x1, R7 ;  /* 0x0000000104037824 */ /* 0x021fca00078e0207 */
[----:B-1----:R-:W-:-:S04]  /*01a0*/  IADD3 R2, P0, PT, R3, UR6, RZ ;  /* 0x0000000603027c10 */ /* 0x002fc8000ff1e0ff */
[----:B------:R-:W-:-:S05]  /*01b0*/  LEA.HI.X.SX32 R3, R3, UR7, 0x1, P0 ;  /* 0x0000000703037c11 */ /* 0x000fca00080f0eff */
[----:B------:R0:W5:Y:S01]  /*01c0*/  LDG.E.S8 R8, desc[UR4][R2.64] ;  /* 0x0000000402087981 */ /* 0x000162000c1e1300 */
[----:B------:R-:W-:Y:S01]  /*01d0*/  ISETP.GE.AND P1, PT, R6, 0x1, PT ;  /* 0x000000010600780c */ /* 0x000fe20003f26270 */
[----:B------:R-:W-:Y:S01]  /*01e0*/  VIADD R7, R7, 0x1 ;  /* 0x0000000107077836 */ /* 0x000fe20000000000 */
[----:B------:R-:W-:Y:S04]  /*01f0*/  BSSY.RECONVERGENT B1, `(.L_x_442) ;  /* 0x000000e000017945 */ /* 0x000fe80003800200 */
[----:B------:R-:W-:-:S07]  /*0200*/  ISETP.NE.AND P0, PT, R7, R5, PT ;  /* 0x000000050700720c */ /* 0x000fce0003f05270 */
[----:B0-----:R-:W-:Y:S06]  /*0210*/  @!P1 BRA `(.L_x_443) ;  /* 0x0000000000209947 */ /* 0x001fec0003800000 */
[----:B------:R-:W-:-:S07]  /*0220*/  IMAD.MOV.U32 R2, RZ, RZ, RZ ;  /* 0x000000ffff027224 */ /* 0x000fce00078e00ff */
.L_x_445:
[----:B------:R-:W-:-:S06]  /*0230*/  IMAD R3, R2, 0x4, R1 ;  /* 0x0000000402037824 */ /* 0x000fcc00078e0201 */
[----:B------:R-:W2:Y:S02]  /*0240*/  LDL R3, [R3] ;  /* 0x0000000003037983 */ /* 0x000ea40000100800 */
[----:B--2--5:R-:W-:-:S13]  /*0250*/  ISETP.NE.AND P1, PT, R3, R8, PT ;  /* 0x000000080300720c */ /* 0x024fda0003f25270 */
[----:B------:R-:W-:Y:S05]  /*0260*/  @!P1 BRA `(.L_x_444) ;  /* 0x0000000000189947 */ /* 0x000fea0003800000 */
[----:B------:R-:W-:-:S05]  /*0270*/  VIADD R2, R2, 0x1 ;  /* 0x0000000102027836 */ /* 0x000fca0000000000 */
[----:B------:R-:W-:-:S13]  /*0280*/  ISETP.NE.AND P1, PT, R2, R6, PT ;  /* 0x000000060200720c */ /* 0x000fda0003f25270 */
[----:B------:R-:W-:Y:S05]  /*0290*/  @P1 BRA `(.L_x_445) ;  /* 0xfffffffc00e41947 */ /* 0x000fea000383ffff */
.L_x_443:
[C---:B------:R-:W-:Y:S02]  /*02a0*/  IMAD R2, R6.reuse, 0x4, R1 ;  /* 0x0000000406027824 */ /* 0x040fe400078e0201 */
[----:B------:R-:W-:-:S03]  /*02b0*/  VIADD R6, R6, 0x1 ;  /* 0x0000000106067836 */ /* 0x000fc60000000000 */
[----:B-----5:R0:W-:Y:S04]  /*02c0*/  STL [R2], R8 ;  /* 0x0000000802007387 */ /* 0x0201e80000100800 */
.L_x_444:
[----:B------:R-:W-:Y:S05]  /*02d0*/  BSYNC.RECONVERGENT B1 ;  /* 0x0000000000017941 */ /* 0x000fea0003800200 */
.L_x_442:
[----:B------:R-:W-:Y:S05]  /*02e0*/  @P0 BRA `(.L_x_446) ;  /* 0xfffffffc00a40947 */ /* 0x000fea000383ffff */
.L_x_441:
[----:B------:R-:W-:Y:S05]  /*02f0*/  BSYNC.RECONVERGENT B0 ;  /* 0x0000000000007941 */ /* 0x000fea0003800200 */
.L_x_440:
[----:B0-----:R-:W0:Y:S01]  /*0300*/  LDC.64 R2, c[0x0][0x3b0] ;  /* 0x0000ec00ff027b82 */ /* 0x001e220000000a00 */
[----:B------:R-:W-:Y:S01]  /*0310*/  ISETP.GE.AND P0, PT, R6, 0x1, PT ;  /* 0x000000010600780c */ /* 0x000fe20003f06270 */
[----:B0-----:R-:W-:-:S05]  /*0320*/  IMAD.WIDE R2, R0, 0x4, R2 ;  /* 0x0000000400027825 */ /* 0x001fca00078e0202 */
[----:B------:R0:W-:Y:S07]  /*0330*/  STG.E desc[UR4][R2.64], R6 ;  /* 0x0000000602007986 */ /* 0x0001ee000c101904 */
[----:B------:R-:W-:Y:S05]  /*0340*/  @!P0 EXIT ;  /* 0x000000000000894d */ /* 0x000fea0003800000 */
        /* <DEDUP_REMOVED lines=8> */
[----:B------:R-:W-:-:S03]  /*03d0*/  IMAD.MOV.U32 R0, RZ, RZ, R1 ;  /* 0x000000ffff007224 */ /* 0x000fc600078e0001 */
[----:B------:R-:W-:-:S05]  /*03e0*/  IMAD.MOV R22, RZ, RZ, -R23 ;  /* 0x000000ffff167224 */ /* 0x000fca00078e0a17 */
[----:B------:R-:W-:Y:S02]  /*03f0*/  ISETP.GE.AND P0, PT, R22, RZ, PT ;  /* 0x000000ff1600720c */ /* 0x000fe40003f06270 */
[----:B0-----:R-:W-:Y:S01]  /*0400*/  IADD3 R3, P1, PT, R20, 0x1, RZ ;  /* 0x0000000114037810 */ /* 0x001fe20007f3e0ff */
[----:B-----5:R-:W-:-:S04]  /*0410*/  IMAD.MOV.U32 R20, RZ, RZ, R24 ;  /* 0x000000ffff147224 */ /* 0x020fc800078e0018 */
[----:B------:R-:W-:-:S06]  /*0420*/  IMAD.X R21, RZ, RZ, R21, P1 ;  /* 0x000000ffff157224 */ /* 0x000fcc00008e0615 */
[----:B------:R-:W-:Y:S05]  /*0430*/  @P0 BRA `(.L_x_450) ;  /* 0x0000000400180947 */ /* 0x000fea0003800000 */
[----:B------:R-:W-:Y:S01]  /*0440*/  IMAD.MOV R4, RZ, RZ, -R22 ;  /* 0x000000ffff047224 */ /* 0x000fe200078e0a16 */
[----:B------:R-:W-:Y:S01]  /*0450*/  BSSY.RECONVERGENT B2, `(.L_x_451) ;  /* 0x0000029000027945 */ /* 0x000fe20003800200 */
[----:B------:R-:W-:-:S03]  /*0460*/  PLOP3.LUT P0, PT, PT, PT, PT, 0x80, 0x8 ;  /* 0x000000000008781c */ /* 0x000fc60003f0f070 */
[----:B------:R-:W-:-:S13]  /*0470*/  ISETP.GT.AND P1, PT, R4, 0xc, PT ;  /* 0x0000000c0400780c */ /* 0x000fda0003f24270 */
[----:B------:R-:W-:Y:S05]  /*0480*/  @!P1 BRA `(.L_x_452) ;  /* 0x0000000000949947 */ /* 0x000fea0003800000 */
[----:B------:R-:W-:-:S13]  /*0490*/  PLOP3.LUT P0, PT, PT, PT, PT, 0x8, 0x80 ;  /* 0x000000000080781c */ /* 0x000fda0003f0e170 */
.L_x_453:
[----:B-1----:R-:W2:Y:S04]  /*04a0*/  LDL.128 R4, [R0] ;  /* 0x0000000000047983 */ /* 0x002ea80000100c00 */
[----:B------:R-:W3:Y:S04]  /*04b0*/  LDL.128 R8, [R0+0x10] ;  /* 0x0000100000087983 */ /* 0x000ee80000100c00 */
[----:B------:R-:W4:Y:S04]  /*04c0*/  LDL.128 R12, [R0+0x20] ;  /* 0x00002000000c7983 */ /* 0x000f280000100c00 */
[----:B------:R0:W5:Y:S01]  /*04d0*/  LDL.128 R16, [R0+0x30] ;  /* 0x0000300000107983 */ /* 0x0001620000100c00 */
[C---:B------:R-:W-:Y:S01]  /*04e0*/  IADD3 R26, P1, PT, R20.reuse, R3, RZ ;  /* 0x00000003141a7210 */ /* 0x040fe20007f3e0ff */
[----:B------:R-:W-:-:S02]  /*04f0*/  VIADD R28, R20, 0x4 ;  /* 0x00000004141c7836 */ /* 0x000fc40000000000 */
[C---:B------:R-:W-:Y:S01]  /*0500*/  VIADD R25, R20.reuse, 0x8 ;  /* 0x0000000814197836 */ /* 0x040fe20000000000 */
[----:B------:R-:W-:Y:S01]  /*0510*/  LEA.HI.X.SX32 R27, R20, R21, 0x1, P1 ;  /* 0x00000015141b7211 */ /* 0x000fe200008f0eff */
[----:B------:R-:W-:Y:S02]  /*0520*/  VIADD R22, R22, 0x10 ;  /* 0x0000001016167836 */ /* 0x000fe40000000000 */
[----:B0-----:R-:W-:Y:S02]  /*0530*/  VIADD R0, R0, 0x40 ;  /* 0x0000004000007836 */ /* 0x001fe40000000000 */
[----:B--2---:R0:W-:Y:S04]  /*0540*/  STG.E.U8 desc[UR4][R26.64+-0x1], R4 ;  /* 0xffffff041a007986 */ /* 0x0041e8000c101104 */
[----:B------:R1:W-:Y:S04]  /*0550*/  STG.E.U8 desc[UR4][R26.64], R5 ;  /* 0x000000051a007986 */ /* 0x0003e8000c101104 */
[----:B------:R-:W-:Y:S01]  /*0560*/  STG.E.U8 desc[UR4][R26.64+0x1], R6 ;  /* 0x000001061a007986 */ /* 0x000fe2000c101104 */
[----:B0-----:R-:W-:-:S03]  /*0570*/  IADD3 R4, P1, PT, R28, R3, RZ ;  /* 0x000000031c047210 */ /* 0x001fc60007f3e0ff */
[----:B------:R-:W-:Y:S01]  /*0580*/  STG.E.U8 desc[UR4][R26.64+0x2], R7 ;  /* 0x000002071a007986 */ /* 0x000fe2000c101104 */
[----:B-1----:R-:W-:Y:S02]  /*0590*/  LEA.HI.X.SX32 R5, R28, R21, 0x1, P1 ;  /* 0x000000151c057211 */ /* 0x002fe400008f0eff */
[----:B------:R-:W-:-:S03]  /*05a0*/  IADD3 R28, P1, PT, R25, R3, RZ ;  /* 0x00000003191c7210 */ /* 0x000fc60007f3e0ff */
[----:B---3--:R0:W-:Y:S01]  /*05b0*/  STG.E.U8 desc[UR4][R4.64+-0x1], R8 ;  /* 0xffffff0804007986 */ /* 0x0081e2000c101104 */
[----:B------:R-:W-:-:S03]  /*05c0*/  LEA.HI.X.SX32 R29, R25, R21, 0x1, P1 ;  /* 0x00000015191d7211 */ /* 0x000fc600008f0eff */
[----:B------:R1:W-:Y:S04]  /*05d0*/  STG.E.U8 desc[UR4][R4.64], R9 ;  /* 0x0000000904007986 */ /* 0x0003e8000c101104 */
[----:B------:R1:W-:Y:S01]  /*05e0*/  STG.E.U8 desc[UR4][R4.64+0x1], R10 ;  /* 0x0000010a04007986 */ /* 0x0003e2000c101104 */
[----:B0-----:R-:W-:-:S03]  /*05f0*/  VIADD R8, R20, 0xc ;  /* 0x0000000c14087836 */ /* 0x001fc60000000000 */
[----:B------:R1:W-:Y:S01]  /*0600*/  STG.E.U8 desc[UR4][R4.64+0x2], R11 ;  /* 0x0000020b04007986 */ /* 0x0003e2000c101104 */
[----:B------:R-:W-:Y:S01]  /*0610*/  VIADD R20, R20, 0x10 ;  /* 0x0000001014147836 */ /* 0x000fe20000000000 */
[C---:B------:R-:W-:Y:S02]  /*0620*/  IADD3 R6, P1, PT, R8.reuse, R3, RZ ;  /* 0x0000000308067210 */ /* 0x040fe40007f3e0ff */
[----:B----4-:R1:W-:Y:S02]  /*0630*/  STG.E.U8 desc[UR4][R28.64+-0x1], R12 ;  /* 0xffffff0c1c007986 */ /* 0x0103e4000c101104 */
[----:B------:R-:W-:Y:S02]  /*0640*/  LEA.HI.X.SX32 R7, R8, R21, 0x1, P1 ;  /* 0x0000001508077211 */ /* 0x000fe400008f0eff */
[----:B------:R1:W-:Y:S01]  /*0650*/  STG.E.U8 desc[UR4][R28.64], R13 ;  /* 0x0000000d1c007986 */ /* 0x0003e2000c101104 */
[----:B------:R-:W-:-:S03]  /*0660*/  ISETP.GE.AND P1, PT, R22, -0xc, PT ;  /* 0xfffffff41600780c */ /* 0x000fc60003f26270 */
[----:B------:R1:W-:Y:S04]  /*0670*/  STG.E.U8 desc[UR4][R28.64+0x1], R14 ;  /* 0x0000010e1c007986 */ /* 0x0003e8000c101104 */
[----:B------:R1:W-:Y:S04]  /*0680*/  STG.E.U8 desc[UR4][R28.64+0x2], R15 ;  /* 0x0000020f1c007986 */ /* 0x0003e8000c101104 */
[----:B-----5:R1:W-:Y:S04]  /*0690*/  STG.E.U8 desc[UR4][R6.64+-0x1], R16 ;  /* 0xffffff1006007986 */ /* 0x0203e8000c101104 */
[----:B------:R1:W-:Y:S04]  /*06a0*/  STG.E.U8 desc[UR4][R6.64], R17 ;  /* 0x0000001106007986 */ /* 0x0003e8000c101104 */
[----:B------:R1:W-:Y:S04]  /*06b0*/  STG.E.U8 desc[UR4][R6.64+0x1], R18 ;  /* 0x0000011206007986 */ /* 0x0003e8000c101104 */
[----:B------:R1:W-:Y:S01]  /*06c0*/  STG.E.U8 desc[UR4][R6.64+0x2], R19 ;  /* 0x0000021306007986 */ /* 0x0003e2000c101104 */
[----:B------:R-:W-:Y:S05]  /*06d0*/  @!P1 BRA `(.L_x_453) ;  /* 0xfffffffc00709947 */ /* 0x000fea000383ffff */
.L_x_452:
[----:B------:R-:W-:Y:S05]  /*06e0*/  BSYNC.RECONVERGENT B2 ;  /* 0x0000000000027941 */ /* 0x000fea0003800200 */
.L_x_451:
[----:B-1----:R-:W-:Y:S01]  /*06f0*/  IMAD.MOV R4, RZ, RZ, -R22 ;  /* 0x000000ffff047224 */ /* 0x002fe200078e0a16 */
[----:B------:R-:W-:Y:S04]  /*0700*/  BSSY.RECONVERGENT B2, `(.L_x_454) ;  /* 0x0000016000027945 */ /* 0x000fe80003800200 */
[----:B------:R-:W-:-:S13]  /*0710*/  ISETP.GT.AND P1, PT, R4, 0x4, PT ;  /* 0x000000040400780c */ /* 0x000fda0003f24270 */
[----:B------:R-:W-:Y:S05]  /*0720*/  @!P1 BRA `(.L_x_455) ;  /* 0x00000000004c9947 */ /* 0x000fea0003800000 */
[----:B------:R-:W2:Y:S04]  /*0730*/  LDL.128 R4, [R0] ;  /* 0x0000000000047983 */ /* 0x000ea80000100c00 */
[----:B------:R0:W3:Y:S01]  /*0740*/  LDL.128 R8, [R0+0x10] ;  /* 0x0000100000087983 */ /* 0x0000e20000100c00 */
[C---:B------:R-:W-:Y:S01]  /*0750*/  IADD3 R14, P0, PT, R20.reuse, R3, RZ ;  /* 0x00000003140e7210 */ /* 0x040fe20007f1e0ff */
[----:B------:R-:W-:Y:S02]  /*0760*/  VIADD R16, R20, 0x4 ;  /* 0x0000000414107836 */ /* 0x000fe40000000000 */
[----:B------:R-:W-:Y:S01]  /*0770*/  VIADD R22, R22, 0x8 ;  /* 0x0000000816167836 */ /* 0x000fe20000000000 */
[C---:B------:R-:W-:Y:S01]  /*0780*/  LEA.HI.X.SX32 R15, R20.reuse, R21, 0x1, P0 ;  /* 0x00000015140f7211 */ /* 0x040fe200000f0eff */
[----:B------:R-:W-:Y:S01]  /*0790*/  VIADD R20, R20, 0x8 ;  /* 0x0000000814147836 */ /* 0x000fe20000000000 */
[----:B------:R-:W-:Y:S01]  /*07a0*/  IADD3 R12, P0, PT, R16, R3, RZ ;  /* 0x00000003100c7210 */ /* 0x000fe20007f1e0ff */
[----:B0-----:R-:W-:-:S03]  /*07b0*/  VIADD R0, R0, 0x20 ;  /* 0x0000002000007836 */ /* 0x001fc60000000000 */
[----:B------:R-:W-:Y:S02]  /*07c0*/  LEA.HI.X.SX32 R13, R16, R21, 0x1, P0 ;  /* 0x00000015100d7211 */ /* 0x000fe400000f0eff */
[----:B------:R-:W-:Y:S01]  /*07d0*/  PLOP3.LUT P0, PT, PT, PT, PT, 0x8, 0x80 ;  /* 0x000000000080781c */ /* 0x000fe20003f0e170 */
[----:B--2---:R0:W-:Y:S04]  /*07e0*/  STG.E.U8 desc[UR4][R14.64+-0x1], R4 ;  /* 0xffffff040e007986 */ /* 0x0041e8000c101104 */
[----:B------:R0:W-:Y:S04]  /*07f0*/  STG.E.U8 desc[UR4][R14.64], R5 ;  /* 0x000000050e007986 */ /* 0x0001e8000c101104 */
[----:B------:R0:W-:Y:S04]  /*0800*/  STG.E.U8 desc[UR4][R14.64+0x1], R6 ;  /* 0x000001060e007986 */ /* 0x0001e8000c101104 */
[----:B------:R0:W-:Y:S04]  /*0810*/  STG.E.U8 desc[UR4][R14.64+0x2], R7 ;  /* 0x000002070e007986 */ /* 0x0001e8000c101104 */
[----:B---3--:R0:W-:Y:S04]  /*0820*/  STG.E.U8 desc[UR4][R12.64+-0x1], R8 ;  /* 0xffffff080c007986 */ /* 0x0081e8000c101104 */
[----:B------:R0:W-:Y:S04]  /*0830*/  STG.E.U8 desc[UR4][R12.64], R9 ;  /* 0x000000090c007986 */ /* 0x0001e8000c101104 */
[----:B------:R0:W-:Y:S04]  /*0840*/  STG.E.U8 desc[UR4][R12.64+0x1], R10 ;  /* 0x0000010a0c007986 */ /* 0x0001e8000c101104 */
[----:B------:R0:W-:Y:S02]  /*0850*/  STG.E.U8 desc[UR4][R12.64+0x2], R11 ;  /* 0x0000020b0c007986 */ /* 0x0001e4000c101104 */
.L_x_455:
[----:B------:R-:W-:Y:S05]  /*0860*/  BSYNC.RECONVERGENT B2 ;  /* 0x0000000000027941 */ /* 0x000fea0003800200 */
.L_x_454:
[----:B------:R-:W-:-:S13]  /*0870*/  ISETP.NE.OR P0, PT, R22, RZ, P0 ;  /* 0x000000ff1600720c */ /* 0x000fda0000705670 */
[----:B------:R-:W-:Y:S05]  /*0880*/  @!P0 BREAK.RELIABLE B0 ;  /* 0x0000000000008942 */ /* 0x000fea0003800100 */
[----:B------:R-:W-:Y:S05]  /*0890*/  @!P0 BRA `(.L_x_448) ;  /* 0x0000000000348947 */ /* 0x000fea0003800000 */
.L_x_450:
[----:B------:R-:W-:Y:S05]  /*08a0*/  BSYNC.RELIABLE B0 ;  /* 0x0000000000007941 */ /* 0x000fea0003800100 */
.L_x_449:
[----:B01----:R0:W2:Y:S01]  /*08b0*/  LDL.128 R4, [R0] ;  /* 0x0000000000047983 */ /* 0x0030a20000100c00 */
[----:B------:R-:W-:Y:S01]  /*08c0*/  IADD3 R8, P0, PT, R20, R3, RZ ;  /* 0x0000000314087210 */ /* 0x000fe20007f1e0ff */
[----:B------:R-:W-:-:S03]  /*08d0*/  VIADD R22, R22, 0x4 ;  /* 0x0000000416167836 */ /* 0x000fc60000000000 */
[C---:B------:R-:W-:Y:S01]  /*08e0*/  LEA.HI.X.SX32 R9, R20.reuse, R21, 0x1, P0 ;  /* 0x0000001514097211 */ /* 0x040fe200000f0eff */
[----:B------:R-:W-:Y:S01]  /*08f0*/  VIADD R20, R20, 0x4 ;  /* 0x0000000414147836 */ /* 0x000fe20000000000 */
[----:B------:R-:W-:Y:S01]  /*0900*/  ISETP.NE.AND P0, PT, R22, RZ, PT ;  /* 0x000000ff1600720c */ /* 0x000fe20003f05270 */
[----:B0-----:R-:W-:Y:S02]  /*0910*/  VIADD R0, R0, 0x10 ;  /* 0x0000001000007836 */ /* 0x001fe40000000000 */
[----:B--2---:R1:W-:Y:S04]  /*0920*/  STG.E.U8 desc[UR4][R8.64+-0x1], R4 ;  /* 0xffffff0408007986 */ /* 0x0043e8000c101104 */
[----:B------:R1:W-:Y:S04]  /*0930*/  STG.E.U8 desc[UR4][R8.64], R5 ;  /* 0x0000000508007986 */ /* 0x0003e8000c101104 */
[----:B------:R1:W-:Y:S04]  /*0940*/  STG.E.U8 desc[UR4][R8.64+0x1], R6 ;  /* 0x0000010608007986 */ /* 0x0003e8000c101104 */
[----:B------:R1:W-:Y:S01]  /*0950*/  STG.E.U8 desc[UR4][R8.64+0x2], R7 ;  /* 0x0000020708007986 */ /* 0x0003e2000c101104 */
[----:B------:R-:W-:Y:S05]  /*0960*/  @P0 BRA `(.L_x_449) ;  /* 0xfffffffc00d00947 */ /* 0x000fea000383ffff */
.L_x_448:
[----:B------:R-:W-:Y:S05]  /*0970*/  BSYNC.RECONVERGENT B1 ;  /* 0x0000000000017941 */ /* 0x000fea0003800200 */
.L_x_447:
[----:B------:R-:W-:Y:S05]  /*0980*/  WARPSYNC.ALL ;  /* 0x0000000000007948 */ /* 0x000fea0003800000 */
[----:B------:R-:W-:-:S13]  /*0990*/  ISETP.NE.AND P0, PT, R2, RZ, PT ;  /* 0x000000ff0200720c */ /* 0x000fda0003f05270 */
[----:B------:R-:W-:Y:S05]  /*09a0*/  @!P0 EXIT ;  /* 0x000000000000894d */ /* 0x000fea0003800000 */
[----:B-----5:R-:W-:Y:S01]  /*09b0*/  IMAD.IADD R24, R24, 0x1, R23 ;  /* 0x0000000118187824 */ /* 0x020fe200078e0217 */
[----:B------:R-:W2:Y:S01]  /*09c0*/  LDCU.64 UR6, c[0x0][0x3a0] ;  /* 0x00007400ff0677ac */ /* 0x000ea20008000a00 */
[----:B------:R-:W-:Y:S02]  /*09d0*/  IMAD R23, R23, 0x4, R1 ;  /* 0x0000000417177824 */ /* 0x000fe400078e0201 */
[----:B------:R-:W-:-:S07]  /*09e0*/  IMAD.MOV R0, RZ, RZ, -R2 ;  /* 0x000000ffff007224 */ /* 0x000fce00078e0a02 */
.L_x_456:
[----:B01-3--:R0:W3:Y:S01]  /*09f0*/  LDL R5, [R23] ;  /* 0x0000000017057983 */ /* 0x00b0e20000100800 */
[----:B--2---:R-:W-:Y:S01]  /*0a00*/  IADD3 R2, P0, PT, R24, UR6, RZ ;  /* 0x0000000618027c10 */ /* 0x004fe2000ff1e0ff */
[----:B------:R-:W-:-:S03]  /*0a10*/  VIADD R0, R0, 0x1 ;  /* 0x0000000100007836 */ /* 0x000fc60000000000 */
[C---:B------:R-:W-:Y:S01]  /*0a20*/  LEA.HI.X.SX32 R3, R24.reuse, UR7, 0x1, P0 ;  /* 0x0000000718037c11 */ /* 0x040fe200080f0eff */
[----:B------:R-:W-:Y:S01]  /*0a30*/  VIADD R24, R24, 0x1 ;  /* 0x0000000118187836 */ /* 0x000fe20000000000 */
[----:B------:R-:W-:Y:S01]  /*0a40*/  ISETP.NE.AND P0, PT, R0, RZ, PT ;  /* 0x000000ff0000720c */ /* 0x000fe20003f05270 */
[----:B0-----:R-:W-:Y:S02]  /*0a50*/  VIADD R23, R23, 0x4 ;  /* 0x0000000417177836 */ /* 0x001fe40000000000 */
[----:B---3--:R3:W-:Y:S10]  /*0a60*/  STG.E.U8 desc[UR4][R2.64], R5 ;  /* 0x0000000502007986 */ /* 0x0087f4000c101104 */
[----:B------:R-:W-:Y:S05]  /*0a70*/  @P0 BRA `(.L_x_456) ;  /* 0xfffffffc00dc0947 */ /* 0x000fea000383ffff */
[----:B------:R-:W-:Y:S05]  /*0a80*/  EXIT ;  /* 0x000000000000794d */ /* 0x000fea0003800000 */
.L_x_457:
        /* <DEDUP_REMOVED lines=15> */
.L_x_469:


//--------------------- .nv.shared._ZN3cub18CUB_300001_SM_10006detail10radix_sort29DeviceRadixSortOnesweepKernelINS1_5radix10policy_hubIiNS0_8NullTypeEyE10Policy1000ELNS0_9SortOrderE0EiS6_yiiNS1_21identity_decomposer_tEEEvPT5_SC_PT3_PKSD_PT1_PKSH_PT2_PKSL_T4_iiT6_ --------------------------
	.section	.nv.shared._ZN3cub18CUB_300001_SM_10006detail10radix_sort29DeviceRadixSortOnesweepKernelINS1_5radix10policy_hubIiNS0_8NullTypeEyE10Policy1000ELNS0_9SortOrderE0EiS6_yiiNS1_21identity_decomposer_tEEEvPT5_SC_PT3_PKSD_PT1_PKSH_PT2_PKSL_T4_iiT6_,"aw",@nobits
	.sectionflags	@""
	.align	16
.nv.shared._ZN3cub18CUB_300001_SM_10006detail10radix_sort29DeviceRadixSortOnesweepKernelINS1_5radix10policy_hubIiNS0_8NullTypeEyE10Policy1000ELNS0_9SortOrderE0EiS6_yiiNS1_21identity_decomposer_tEEEvPT5_SC_PT3_PKSD_PT1_PKSH_PT2_PKSL_T4_iiT6_:
	.zero		32256


//--------------------- .nv.shared.reserved.0     --------------------------
	.section	.nv.shared.reserved.0,"aw",@nobits
	.weak		__nv_reservedSMEM_offset_0_alias
	.size		__nv_reservedSMEM_offset_0_alias, 0, 64
	.other		__nv_reservedSMEM_offset_0_alias,@"STO_CUDA_RESERVED_SHARED STV_DEFAULT"
__nv_reservedSMEM_offset_0_alias:
	.zero		0
	.zero		64


//--------------------- .nv.global                --------------------------
	.section	.nv.global,"aw",@nobits
.nv.global:
	.type		_ZN34_INTERNAL_06ad1459_4_k_cu_f094b8c06thrust24THRUST_300001_SM_1000_NS12placeholders2_8E,@object
	.size		_ZN34_INTERNAL_06ad1459_4_k_cu_f094b8c06thrust24THRUST_300001_SM_1000_NS12placeholders2_8E,(_ZN34_INTERNAL_06ad1459_4_k_cu_f094b8c04cuda3std3__436_GLOBAL__N__06ad1459_4_k_cu_f094b8c06ignoreE - _ZN34_INTERNAL_06ad1459_4_k_cu_f094b8c06thrust24THRUST_300001_SM_1000_NS12placeholders2_8E)
_ZN34_INTERNAL_06ad1459_4_k_cu_f094b8c06thrust24THRUST_300001_SM_1000_NS12placeholders2_8E:
	.zero		1
	.type		_ZN34_INTERNAL_06ad1459_4_k_cu_f094b8c04cuda3std3__436_GLOBAL__N__06ad1459_4_k_cu_f094b8c06ignoreE,@object
	.size		_ZN34_INTERNAL_06ad1459_4_k_cu_f094b8c04cuda3std3__436_GLOBAL__N__06ad1459_4_k_cu_f094b8c06ignoreE,(_ZN34_INTERNAL_06ad1459_4_k_cu_f094b8c04cuda3std6ranges3__45__cpo4dataE - _ZN34_INTERNAL_06ad1459_4_k_cu_f094b8c04cuda3std3__436_GLOBAL__N__06ad1459_4_k_cu_f094b8c06ignoreE)
_ZN34_INTERNAL_06ad1459_4_k_cu_f094b8c04cuda3std3__436_GLOBAL__N__06ad1459_4_k_cu_f094b8c06ignoreE:
	.zero		1
	.type		_ZN34_INTERNAL_06ad1459_4_k_cu_f094b8c04cuda3std6ranges3__45__cpo4dataE,@object
	.size		_ZN34_INTERNAL_06ad1459_4_k_cu_f094b8c04cuda3std6ranges3__45__cpo4dataE,(_ZN34_INTERNAL_06ad1459_4_k_cu_f094b8c06thrust24THRUST_300001_SM_1000_NS6system3cpp3parE - _ZN34_INTERNAL_06ad1459_4_k_cu_f094b8c04cuda3std6ranges3__45__cpo4dataE)
_ZN34_INTERNAL_06ad1459_4_k_cu_f094b8c04cuda3std6ranges3__45__cpo4dataE:
	.zero		1
	.type		_ZN34_INTERNAL_06ad1459_4_k_cu_f094b8c06thrust24THRUST_300001_SM_1000_NS6system3cpp3parE,@object
	.size		_ZN34_INTERNAL_06ad1459_4_k_cu_f094b8c06thrust24THRUST_300001_SM_1000_NS6system3cpp3parE,(_ZN34_INTERNAL_06ad1459_4_k_cu_f094b8c04cuda3std3__45__cpo5beginE - _ZN34_INTERNAL_06ad1459_4_k_cu_f094b8c06thrust24THRUST_300001_SM_1000_NS6system3cpp3parE)
_ZN34_INTERNAL_06ad1459_4_k_cu_f094b8c06thrust24THRUST_300001_SM_1000_NS6system3cpp3parE:
	.zero		1
	.type		_ZN34_INTERNAL_06ad1459_4_k_cu_f094b8c04cuda3std3__45__cpo5beginE,@object
	.size		_ZN34_INTERNAL_06ad1459_4_k_cu_f094b8c04cuda3std3__45__cpo5beginE,(_ZN34_INTERNAL_06ad1459_4_k_cu_f094b8c04cuda3std6ranges3__45__cpo5beginE - _ZN34_INTERNAL_06ad1459_4_k_cu_f094b8c04cuda3std3__45__cpo5beginE)
_ZN34_INTERNAL_06ad1459_4_k_cu_f094b8c04cuda3std3__45__cpo5beginE:
	.zero		1
	.type		_ZN34_INTERNAL_06ad1459_4_k_cu_f094b8c04cuda3std6ranges3__45__cpo5beginE,@object
	.size		_ZN34_INTERNAL_06ad1459_4_k_cu_f094b8c04cuda3std6ranges3__45__cpo5beginE,(_ZN34_INTERNAL_06ad1459_4_k_cu_f094b8c06thrust24THRUST_300001_SM_1000_NS6deviceE - _ZN34_INTERNAL_06ad1459_4_k_cu_f094b8c04cuda3std6ranges3__45__cpo5beginE)
_ZN34_INTERNAL_06ad1459_4_k_cu_f094b8c04cuda3std6ranges3__45__cpo5beginE:
	.zero		1
	.type		_ZN34_INTERNAL_06ad1459_4_k_cu_f094b8c06thrust24THRUST_300001_SM_1000_NS6deviceE,@object
	.size		_ZN34_INTERNAL_06ad1459_4_k_cu_f094b8c06thrust24THRUST_300001_SM_1000_NS6deviceE,(_ZN34_INTERNAL_06ad1459_4_k_cu_f094b8c04cuda3std3__47nulloptE - _ZN34_INTERNAL_06ad1459_4_k_cu_f094b8c06thrust24THRUST_300001_SM_1000_NS6deviceE)
_ZN34_INTERNAL_06ad1459_4_k_cu_f094b8c06thrust24THRUST_300001_SM_1000_NS6deviceE:
	.zero		1
	.type		_ZN34_INTERNAL_06ad1459_4_k_cu_f094b8c04cuda3std3__47nulloptE,@object
	.size		_ZN34_INTERNAL_06ad1459_4_k_cu_f094b8c04cuda3std3__47nulloptE,(_ZN34_INTERNAL_06ad1459_4_k_cu_f094b8c04cuda3std6ranges3__45__cpo8distanceE - _ZN34_INTERNAL_06ad1459_4_k_cu_f094b8c04cuda3std3__47nulloptE)
_ZN34_INTERNAL_06ad1459_4_k_cu_f094b8c04cuda3std3__47nulloptE:
	.zero		1
	.type		_ZN34_INTERNAL_06ad1459_4_k_cu_f094b8c04cuda3std6ranges3__45__cpo8distanceE,@object
	.size		_ZN34_INTERNAL_06ad1459_4_k_cu_f094b8c04cuda3std6ranges3__45__cpo8distanceE,(_ZN34_INTERNAL_06ad1459_4_k_cu_f094b8c06thrust24THRUST_300001_SM_1000_NS12placeholders2_4E - _ZN34_INTERNAL_06ad1459_4_k_cu_f094b8c04cuda3std6ranges3__45__cpo8distanceE)
_ZN34_INTERNAL_06ad1459_4_k_cu_f094b8c04cuda3std6ranges3__45__cpo8distanceE:
	.zero		1
	.type		_ZN34_INTERNAL_06ad1459_4_k_cu_f094b8c06thrust24THRUST_300001_SM_1000_NS12placeholders2_4E,@object
	.size		_ZN34_INTERNAL_06ad1459_4_k_cu_f094b8c06thrust24THRUST_300001_SM_1000_NS12placeholders2_4E,(_ZN34_INTERNAL_06ad1459_4_k_cu_f094b8c04cuda3std3__45__cpo6rbeginE - _ZN34_INTERNAL_06ad1459_4_k_cu_f094b8c06thrust24THRUST_300001_SM_1000_NS12placeholders2_4E)
_ZN34_INTERNAL_06ad1459_4_k_cu_f094b8c06thrust24THRUST_300001_SM_1000_NS12placeholders2_4E:
	.zero		1
	.type		_ZN34_INTERNAL_06ad1459_4_k_cu_f094b8c04cuda3std3__45__cpo6rbeginE,@object
	.size		_ZN34_INTERNAL_06ad1459_4_k_cu_f094b8c04cuda3std3__45__cpo6rbeginE,(_ZN34_INTERNAL_06ad1459_4_k_cu_f094b8c04cuda3std6ranges3__45__cpo7advanceE - _ZN34_INTERNAL_06ad1459_4_k_cu_f094b8c04cuda3std3__45__cpo6rbeginE)
_ZN34_INTERNAL_06ad1459_4_k_cu_f094b8c04cuda3std3__45__cpo6rbeginE:
	.zero		1
	.type		_ZN34_INTERNAL_06ad1459_4_k_cu_f094b8c04cuda3std6ranges3__45__cpo7advanceE,@object
	.size		_ZN34_INTERNAL_06ad1459_4_k_cu_f094b8c04cuda3std6ranges3__45__cpo7advanceE,(_ZN34_INTERNAL_06ad1459_4_k_cu_f094b8c06thrust24THRUST_300001_SM_1000_NS12placeholders3_10E - _ZN34_INTERNAL_06ad1459_4_k_cu_f094b8c04cuda3std6ranges3__45__cpo7advanceE)
_ZN34_INTERNAL_06ad1459_4_k_cu_f094b8c04cuda3std6ranges3__45__cpo7advanceE:
	.zero		1
	.type		_ZN34_INTERNAL_06ad1459_4_k_cu_f094b8c06thrust24THRUST_300001_SM_1000_NS12placeholders3_10E,@object
	.size		_ZN34_INTERNAL_06ad1459_4_k_cu_f094b8c06thrust24THRUST_300001_SM_1000_NS12placeholders3_10E,(_ZN34_INTERNAL_06ad1459_4_k_cu_f094b8c04cuda3std3__48in_placeE - _ZN34_INTERNAL_06ad1459_4_k_cu_f094b8c06thrust24THRUST_300001_SM_1000_NS12placeholders3_10E)
_ZN34_INTERNAL_06ad1459_4_k_cu_f094b8c06thrust24THRUST_300001_SM_1000_NS12placeholders3_10E:
	.zero		1
	.type		_ZN34_INTERNAL_06ad1459_4_k_cu_f094b8c04cuda3std3__48in_placeE,@object
	.size		_ZN34_INTERNAL_06ad1459_4_k_cu_f094b8c04cuda3std3__48in_placeE,(_ZN34_INTERNAL_06ad1459_4_k_cu_f094b8c04cuda3std6ranges3__45__cpo4sizeE - _ZN34_INTERNAL_06ad1459_4_k_cu_f094b8c04cuda3std3__48in_placeE)
_ZN34_INTERNAL_06ad1459_4_k_cu_f094b8c04cuda3std3__48in_placeE:
	.zero		1
	.type		_ZN34_INTERNAL_06ad1459_4_k_cu_f094b8c04cuda3std6ranges3__45__cpo4sizeE,@object
	.size		_ZN34_INTERNAL_06ad1459_4_k_cu_f094b8c04cuda3std6ranges3__45__cpo4sizeE,(_ZN34_INTERNAL_06ad1459_4_k_cu_f094b8c06thrust24THRUST_300001_SM_1000_NS12placeholders2_2E - _ZN34_INTERNAL_06ad1459_4_k_cu_f094b8c04cuda3std6ranges3__45__cpo4sizeE)
_ZN34_INTERNAL_06ad1459_4_k_cu_f094b8c04cuda3std6ranges3__45__cpo4sizeE:
	.zero		1
	.type		_ZN34_INTERNAL_06ad1459_4_k_cu_f094b8c06thrust24THRUST_300001_SM_1000_NS12placeholders2_2E,@object
	.size		_ZN34_INTERNAL_06ad1459_4_k_cu_f094b8c06thrust24THRUST_300001_SM_1000_NS12placeholders2_2E,(_ZN34_INTERNAL_06ad1459_4_k_cu_f094b8c04cuda3std3__45__cpo6cbeginE - _ZN34_INTERNAL_06ad1459_4_k_cu_f094b8c06thrust24THRUST_300001_SM_1000_NS12placeholders2_2E)
_ZN34_INTERNAL_06ad1459_4_k_cu_f094b8c06thrust24THRUST_300001_SM_1000_NS12placeholders2_2E:
	.zero		1
	.type		_ZN34_INTERNAL_06ad1459_4_k_cu_f094b8c04cuda3std3__45__cpo6cbeginE,@object
	.size		_ZN34_INTERNAL_06ad1459_4_k_cu_f094b8c04cuda3std3__45__cpo6cbeginE,(_ZN34_INTERNAL_06ad1459_4_k_cu_f094b8c04cuda3std6ranges3__45__cpo6cbeginE - _ZN34_INTERNAL_06ad1459_4_k_cu_f094b8c04cuda3std3__45__cpo6cbeginE)
_ZN34_INTERNAL_06ad1459_4_k_cu_f094b8c04cuda3std3__45__cpo6cbeginE:
	.zero		1
	.type		_ZN34_INTERNAL_06ad1459_4_k_cu_f094b8c04cuda3std6ranges3__45__cpo6cbeginE,@object
	.size		_ZN34_INTERNAL_06ad1459_4_k_cu_f094b8c04cuda3std6ranges3__45__cpo6cbeginE,(_ZN34_INTERNAL_06ad1459_4_k_cu_f094b8c06thrust24THRUST_300001_SM_1000_NS12placeholders2_6E - _ZN34_INTERNAL_06ad1459_4_k_cu_f094b8c04cuda3std6ranges3__45__cpo6cbeginE)
_ZN34_INTERNAL_06ad1459_4_k_cu_f094b8c04cuda3std6ranges3__45__cpo6cbeginE:
	.zero		1
	.type		_ZN34_INTERNAL_06ad1459_4_k_cu_f094b8c06thrust24THRUST_300001_SM_1000_NS12placeholders2_6E,@object
	.size		_ZN34_INTERNAL_06ad1459_4_k_cu_f094b8c06thrust24THRUST_300001_SM_1000_NS12placeholders2_6E,(_ZN34_INTERNAL_06ad1459_4_k_cu_f094b8c04cuda3std3__45__cpo7crbeginE - _ZN34_INTERNAL_06ad1459_4_k_cu_f094b8c06thrust24THRUST_300001_SM_1000_NS12placeholders2_6E)
_ZN34_INTERNAL_06ad1459_4_k_cu_f094b8c06thrust24THRUST_300001_SM_1000_NS12placeholders2_6E:
	.zero		1
	.type		_ZN34_INTERNAL_06ad1459_4_k_cu_f094b8c04cuda3std3__45__cpo7crbeginE,@object
	.size		_ZN34_INTERNAL_06ad1459_4_k_cu_f094b8c04cuda3std3__45__cpo7crbeginE,(_ZN34_INTERNAL_06ad1459_4_k_cu_f094b8c04cuda3std6ranges3__45__cpo4nextE - _ZN34_INTERNAL_06ad1459_4_k_cu_f094b8c04cuda3std3__45__cpo7crbeginE)
_ZN34_INTERNAL_06ad1459_4_k_cu_f094b8c04cuda3std3__45__cpo7crbeginE:
	.zero		1
	.type		_ZN34_INTERNAL_06ad1459_4_k_cu_f094b8c04cuda3std6ranges3__45__cpo4nextE,@object
	.size		_ZN34_INTERNAL_06ad1459_4_k_cu_f094b8c04cuda3std6ranges3__45__cpo4nextE,(_ZN34_INTERNAL_06ad1459_4_k_cu_f094b8c04cuda3std6ranges3__45__cpo4swapE - _ZN34_INTERNAL_06ad1459_4_k_cu_f094b8c04cuda3std6ranges3__45__cpo4nextE)
_ZN34_INTERNAL_06ad1459_4_k_cu_f094b8c04cuda3std6ranges3__45__cpo4nextE:
	.zero		1
	.type		_ZN34_INTERNAL_06ad1459_4_k_cu_f094b8c04cuda3std6ranges3__45__cpo4swapE,@object
	.size		_ZN34_INTERNAL_06ad1459_4_k_cu_f094b8c04cuda3std6ranges3__45__cpo4swapE,(_ZN34_INTERNAL_06ad1459_4_k_cu_f094b8c06thrust24THRUST_300001_SM_1000_NS8cuda_cub10par_nosyncE - _ZN34_INTERNAL_06ad1459_4_k_cu_f094b8c04cuda3std6ranges3__45__cpo4swapE)
_ZN34_INTERNAL_06ad1459_4_k_cu_f094b8c04cuda3std6ranges3__45__cpo4swapE:
	.zero		1
	.type		_ZN34_INTERNAL_06ad1459_4_k_cu_f094b8c06thrust24THRUST_300001_SM_1000_NS8cuda_cub10par_nosyncE,@object
	.size		_ZN34_INTERNAL_06ad1459_4_k_cu_f094b8c06thrust24THRUST_300001_SM_1000_NS8cuda_cub10par_nosyncE,(_ZN34_INTERNAL_06ad1459_4_k_cu_f094b8c06thrust24THRUST_300001_SM_1000_NS3seqE - _ZN34_INTERNAL_06ad1459_4_k_cu_f094b8c06thrust24THRUST_300001_SM_1000_NS8cuda_cub10par_nosyncE)
_ZN34_INTERNAL_06ad1459_4_k_cu_f094b8c06thrust24THRUST_300001_SM_1000_NS8cuda_cub10par_nosyncE:
	.zero		1
	.type		_ZN34_INTERNAL_06ad1459_4_k_cu_f094b8c06thrust24THRUST_300001_SM_1000_NS3seqE,@object
	.size		_ZN34_INTERNAL_06ad1459_4_k_cu_f094b8c06thrust24THRUST_300001_SM_1000_NS3seqE,(_ZN34_INTERNAL_06ad1459_4_k_cu_f094b8c04cuda3std3__420unreachable_sentinelE - _ZN34_INTERNAL_06ad1459_4_k_cu_f094b8c06thrust24THRUST_300001_SM_1000_NS3seqE)
_ZN34_INTERNAL_06ad1459_4_k_cu_f094b8c06thrust24THRUST_300001_SM_1000_NS3seqE:
	.zero		1
	.type		_ZN34_INTERNAL_06ad1459_4_k_cu_f094b8c04cuda3std3__420unreachable_sentinelE,@object
	.size		_ZN34_INTERNAL_06ad1459_4_k_cu_f094b8c04cuda3std3__420unreachable_sentinelE,(_ZN34_INTERNAL_06ad1459_4_k_cu_f094b8c04cuda3std6ranges3__45__cpo5ssizeE - _ZN34_INTERNAL_06ad1459_4_k_cu_f094b8c04cuda3std3__420unreachable_sentinelE)
_ZN34_INTERNAL_06ad1459_4_k_cu_f094b8c04cuda3std3__420unreachable_sentinelE:
	.zero		1
	.type		_ZN34_INTERNAL_06ad1459_4_k_cu_f094b8c04cuda3std6ranges3__45__cpo5ssizeE,@object
	.size		_ZN34_INTERNAL_06ad1459_4_k_cu_f094b8c04cuda3std6ranges3__45__cpo5ssizeE,(_ZN34_INTERNAL_06ad1459_4_k_cu_f094b8c06thrust24THRUST_300001_SM_1000_NS12placeholders2_3E - _ZN34_INTERNAL_06ad1459_4_k_cu_f094b8c04cuda3std6ranges3__45__cpo5ssizeE)
_ZN34_INTERNAL_06ad1459_4_k_cu_f094b8c04cuda3std6ranges3__45__cpo5ssizeE:
	.zero		1
	.type		_ZN34_INTERNAL_06ad1459_4_k_cu_f094b8c06thrust24THRUST_300001_SM_1000_NS12placeholders2_3E,@object
	.size		_ZN34_INTERNAL_06ad1459_4_k_cu_f094b8c06thrust24THRUST_300001_SM_1000_NS12placeholders2_3E,(_ZN34_INTERNAL_06ad1459_4_k_cu_f094b8c04cuda3std3__45__cpo4cendE - _ZN34_INTERNAL_06ad1459_4_k_cu_f094b8c06thrust24THRUST_300001_SM_1000_NS12placeholders2_3E)
_ZN34_INTERNAL_06ad1459_4_k_cu_f094b8c06thrust24THRUST_300001_SM_1000_NS12placeholders2_3E:
	.zero		1
	.type		_ZN34_INTERNAL_06ad1459_4_k_cu_f094b8c04cuda3std3__45__cpo4cendE,@object
	.size		_ZN34_INTERNAL_06ad1459_4_k_cu_f094b8c04cuda3std3__45__cpo4cendE,(_ZN34_INTERNAL_06ad1459_4_k_cu_f094b8c04cuda3std6ranges3__45__cpo4cendE - _ZN34_INTERNAL_06ad1459_4_k_cu_f094b8c04cuda3std3__45__cpo4cendE)
_ZN34_INTERNAL_06ad1459_4_k_cu_f094b8c04cuda3std3__45__cpo4cendE:
	.zero		1
	.type		_ZN34_INTERNAL_06ad1459_4_k_cu_f094b8c04cuda3std6ranges3__45__cpo4cendE,@object
	.size		_ZN34_INTERNAL_06ad1459_4_k_cu_f094b8c04cuda3std6ranges3__45__cpo4cendE,(_ZN34_INTERNAL_06ad1459_4_k_cu_f094b8c06thrust24THRUST_300001_SM_1000_NS12placeholders2_7E - _ZN34_INTERNAL_06ad1459_4_k_cu_f094b8c04cuda3std6ranges3__45__cpo4cendE)
_ZN34_INTERNAL_06ad1459_4_k_cu_f094b8c04cuda3std6ranges3__45__cpo4cendE:
	.zero		1
	.type		_ZN34_INTERNAL_06ad1459_4_k_cu_f094b8c06thrust24THRUST_300001_SM_1000_NS12placeholders2_7E,@object
	.size		_ZN34_INTERNAL_06ad1459_4_k_cu_f094b8c06thrust24THRUST_300001_SM_1000_NS12placeholders2_7E,(_ZN34_INTERNAL_06ad1459_4_k_cu_f094b8c04cuda3std3__45__cpo5crendE - _ZN34_INTERNAL_06ad1459_4_k_cu_f094b8c06thrust24THRUST_300001_SM_1000_NS12placeholders2_7E)
_ZN34_INTERNAL_06ad1459_4_k_cu_f094b8c06thrust24THRUST_300001_SM_1000_NS12placeholders2_7E:
	.zero		1
	.type		_ZN34_INTERNAL_06ad1459_4_k_cu_f094b8c04cuda3std3__45__cpo5crendE,@object
	.size		_ZN34_INTERNAL_06ad1459_4_k_cu_f094b8c04cuda3std3__45__cpo5crendE,(_ZN34_INTERNAL_06ad1459_4_k_cu_f094b8c04cuda3std6ranges3__45__cpo4prevE - _ZN34_INTERNAL_06ad1459_4_k_cu_f094b8c04cuda3std3__45__cpo5crendE)
_ZN34_INTERNAL_06ad1459_4_k_cu_f094b8c04cuda3std3__45__cpo5crendE:
	.zero		1
	.type		_ZN34_INTERNAL_06ad1459_4_k_cu_f094b8c04cuda3std6ranges3__45__cpo4prevE,@object
	.size		_ZN34_INTERNAL_06ad1459_4_k_cu_f094b8c04cuda3std6ranges3__45__cpo4prevE,(_ZN34_INTERNAL_06ad1459_4_k_cu_f094b8c04cuda3std6ranges3__45__cpo9iter_moveE - _ZN34_INTERNAL_06ad1459_4_k_cu_f094b8c04cuda3std6ranges3__45__cpo4prevE)
_ZN34_INTERNAL_06ad1459_4_k_cu_f094b8c04cuda3std6ranges3__45__cpo4prevE:
	.zero		1
	.type		_ZN34_INTERNAL_06ad1459_4_k_cu_f094b8c04cuda3std6ranges3__45__cpo9iter_moveE,@object
	.size		_ZN34_INTERNAL_06ad1459_4_k_cu_f094b8c04cuda3std6ranges3__45__cpo9iter_moveE,(_ZN34_INTERNAL_06ad1459_4_k_cu_f094b8c06thrust24THRUST_300001_SM_1000_NS6system6detail10sequential3seqE - _ZN34_INTERNAL_06ad1459_4_k_cu_f094b8c04cuda3std6ranges3__45__cpo9iter_moveE)
_ZN34_INTERNAL_06ad1459_4_k_cu_f094b8c04cuda3std6ranges3__45__cpo9iter_moveE:
	.zero		1
	.type		_ZN34_INTERNAL_06ad1459_4_k_cu_f094b8c06thrust24THRUST_300001_SM_1000_NS6system6detail10sequential3seqE,@object
	.size		_ZN34_INTERNAL_06ad1459_4_k_cu_f094b8c06thrust24THRUST_300001_SM_1000_NS6system6detail10sequential3seqE,(_ZN34_INTERNAL_06ad1459_4_k_cu_f094b8c06thrust24THRUST_300001_SM_1000_NS12placeholders2_9E - _ZN34_INTERNAL_06ad1459_4_k_cu_f094b8c06thrust24THRUST_300001_SM_1000_NS6system6detail10sequential3seqE)
_ZN34_INTERNAL_06ad1459_4_k_cu_f094b8c06thrust24THRUST_300001_SM_1000_NS6system6detail10sequential3seqE:
	.zero		1
	.type		_ZN34_INTERNAL_06ad1459_4_k_cu_f094b8c06thrust24THRUST_300001_SM_1000_NS12placeholders2_9E,@object
	.size		_ZN34_INTERNAL_06ad1459_4_k_cu_f094b8c06thrust24THRUST_300001_SM_1000_NS12placeholders2_9E,(_ZN34_INTERNAL_06ad1459_4_k_cu_f094b8c04cuda3std3__419piecewise_constructE - _ZN34_INTERNAL_06ad1459_4_k_cu_f094b8c06thrust24THRUST_300001_SM_1000_NS12placeholders2_9E)
_ZN34_INTERNAL_06ad1459_4_k_cu_f094b8c06thrust24THRUST_300001_SM_1000_NS12placeholders2_9E:
	.zero		1
	.type		_ZN34_INTERNAL_06ad1459_4_k_cu_f094b8c04cuda3std3__419piecewise_constructE,@object
	.size		_ZN34_INTERNAL_06ad1459_4_k_cu_f094b8c04cuda3std3__419piecewise_constructE,(_ZN34_INTERNAL_06ad1459_4_k_cu_f094b8c04cuda3std6ranges3__45__cpo5cdataE - _ZN34_INTERNAL_06ad1459_4_k_cu_f094b8c04cuda3std3__419piecewise_constructE)
_ZN34_INTERNAL_06ad1459_4_k_cu_f094b8c04cuda3std3__419piecewise_constructE:
	.zero		1
	.type		_ZN34_INTERNAL_06ad1459_4_k_cu_f094b8c04cuda3std6ranges3__45__cpo5cdataE,@object
	.size		_ZN34_INTERNAL_06ad1459_4_k_cu_f094b8c04cuda3std6ranges3__45__cpo5cdataE,(_ZN34_INTERNAL_06ad1459_4_k_cu_f094b8c06thrust24THRUST_300001_SM_1000_NS12placeholders2_1E - _ZN34_INTERNAL_06ad1459_4_k_cu_f094b8c04cuda3std6ranges3__45__cpo5cdataE)
_ZN34_INTERNAL_06ad1459_4_k_cu_f094b8c04cuda3std6ranges3__45__cpo5cdataE:
	.zero		1
	.type		_ZN34_INTERNAL_06ad1459_4_k_cu_f094b8c06thrust24THRUST_300001_SM_1000_NS12placeholders2_1E,@object
	.size		_ZN34_INTERNAL_06ad1459_4_k_cu_f094b8c06thrust24THRUST_300001_SM_1000_NS12placeholders2_1E,(_ZN34_INTERNAL_06ad1459_4_k_cu_f094b8c04cuda3std3__45__cpo3endE - _ZN34_INTERNAL_06ad1459_4_k_cu_f094b8c06thrust24THRUST_300001_SM_1000_NS12placeholders2_1E)
_ZN34_INTERNAL_06ad1459_4_k_cu_f094b8c06thrust24THRUST_300001_SM_1000_NS12placeholders2_1E:
	.zero		1
	.type		_ZN34_INTERNAL_06ad1459_4_k_cu_f094b8c04cuda3std3__45__cpo3endE,@object
	.size		_ZN34_INTERNAL_06ad1459_4_k_cu_f094b8c04cuda3std3__45__cpo3endE,(_ZN34_INTERNAL_06ad1459_4_k_cu_f094b8c04cuda3std6ranges3__45__cpo3endE - _ZN34_INTERNAL_06ad1459_4_k_cu_f094b8c04cuda3std3__45__cpo3endE)
_ZN34_INTERNAL_06ad1459_4_k_cu_f094b8c04cuda3std3__45__cpo3endE:
	.zero		1
	.type		_ZN34_INTERNAL_06ad1459_4_k_cu_f094b8c04cuda3std6ranges3__45__cpo3endE,@object
	.size		_ZN34_INTERNAL_06ad1459_4_k_cu_f094b8c04cuda3std6ranges3__45__cpo3endE,(_ZN34_INTERNAL_06ad1459_4_k_cu_f094b8c06thrust24THRUST_300001_SM_1000_NS12placeholders2_5E - _ZN34_INTERNAL_06ad1459_4_k_cu_f094b8c04cuda3std6ranges3__45__cpo3endE)
_ZN34_INTERNAL_06ad1459_4_k_cu_f094b8c04cuda3std6ranges3__45__cpo3endE:
	.zero		1
	.type		_ZN34_INTERNAL_06ad1459_4_k_cu_f094b8c06thrust24THRUST_300001_SM_1000_NS12placeholders2_5E,@object
	.size		_ZN34_INTERNAL_06ad1459_4_k_cu_f094b8c06thrust24THRUST_300001_SM_1000_NS12placeholders2_5E,(_ZN34_INTERNAL_06ad1459_4_k_cu_f094b8c04cuda3std3__45__cpo4rendE - _ZN34_INTERNAL_06ad1459_4_k_cu_f094b8c06thrust24THRUST_300001_SM_1000_NS12placeholders2_5E)
_ZN34_INTERNAL_06ad1459_4_k_cu_f094b8c06thrust24THRUST_300001_SM_1000_NS12placeholders2_5E:
	.zero		1
	.type		_ZN34_INTERNAL_06ad1459_4_k_cu_f094b8c04cuda3std3__45__cpo4rendE,@object
	.size		_ZN34_INTERNAL_06ad1459_4_k_cu_f094b8c04cuda3std3__45__cpo4rendE,(_ZN34_INTERNAL_06ad1459_4_k_cu_f094b8c04cuda3std6ranges3__45__cpo9iter_swapE - _ZN34_INTERNAL_06ad1459_4_k_cu_f094b8c04cuda3std3__45__cpo4rendE)
_ZN34_INTERNAL_06ad1459_4_k_cu_f094b8c04cuda3std3__45__cpo4rendE:
	.zero		1
	.type		_ZN34_INTERNAL_06ad1459_4_k_cu_f094b8c04cuda3std6ranges3__45__cpo9iter_swapE,@object
	.size		_ZN34_INTERNAL_06ad1459_4_k_cu_f094b8c04cuda3std6ranges3__45__cpo9iter_swapE,(_ZN34_INTERNAL_06ad1459_4_k_cu_f094b8c04cuda3std3__48unexpectE - _ZN34_INTERNAL_06ad1459_4_k_cu_f094b8c04cuda3std6ranges3__45__cpo9iter_swapE)
_ZN34_INTERNAL_06ad1459_4_k_cu_f094b8c04cuda3std6ranges3__45__cpo9iter_swapE:
	.zero		1
	.type		_ZN34_INTERNAL_06ad1459_4_k_cu_f094b8c04cuda3std3__48unexpectE,@object
	.size		_ZN34_INTERNAL_06ad1459_4_k_cu_f094b8c04cuda3std3__48unexpectE,(_ZN34_INTERNAL_06ad1459_4_k_cu_f094b8c06thrust24THRUST_300001_SM_1000_NS8cuda_cub3parE - _ZN34_INTERNAL_06ad1459_4_k_cu_f094b8c04cuda3std3__48unexpectE)
_ZN34_INTERNAL_06ad1459_4_k_cu_f094b8c04cuda3std3__48unexpectE:
	.zero		1
	.type		_ZN34_INTERNAL_06ad1459_4_k_cu_f094b8c06thrust24THRUST_300001_SM_1000_NS8cuda_cub3parE,@object
	.size		_ZN34_INTERNAL_06ad1459_4_k_cu_f094b8c06thrust24THRUST_300001_SM_1000_NS8cuda_cub3parE,(.L_29 - _ZN34_INTERNAL_06ad1459_4_k_cu_f094b8c06thrust24THRUST_300001_SM_1000_NS8cuda_cub3parE)
_ZN34_INTERNAL_06ad1459_4_k_cu_f094b8c06thrust24THRUST_300001_SM_1000_NS8cuda_cub3parE:
	.zero		1
.L_29:


//--------------------- .nv.shared._ZN3cub18CUB_300001_SM_10006detail10radix_sort33DeviceRadixSortExclusiveSumKernelINS1_5radix10policy_hubIiNS0_8NullTypeEyE10Policy1000EyEEvPT0_ --------------------------
	.section	.nv.shared._ZN3cub18CUB_300001_SM_10006detail10radix_sort33DeviceRadixSortExclusiveSumKernelINS1_5radix10policy_hubIiNS0_8NullTypeEyE10Policy1000EyEEvPT0_,"aw",@nobits
	.sectionflags	@""
	.align	16
.nv.shared._ZN3cub18CUB_300001_SM_10006detail10radix_sort33DeviceRadixSortExclusiveSumKernelINS1_5radix10policy_hubIiNS0_8NullTypeEyE10Policy1000EyEEvPT0_:
	.zero		3360


//--------------------- .nv.shared._ZN3cub18CUB_300001_SM_10006detail10radix_sort30DeviceRadixSortHistogramKernelINS1_5radix10policy_hubIiNS0_8NullTypeEyE10Policy1000ELNS0_9SortOrderE0EiyNS1_21identity_decomposer_tEEEvPT2_PKT1_SB_iiT3_ --------------------------
	.section	.nv.shared._ZN3cub18CUB_300001_SM_10006detail10radix_sort30DeviceRadixSortHistogramKernelINS1_5radix10policy_hubIiNS0_8NullTypeEyE10Policy1000ELNS0_9SortOrderE0EiyNS1_21identity_decomposer_tEEEvPT2_PKT1_SB_iiT3_,"aw",@nobits
	.sectionflags	@""
	.align	16
.nv.shared._ZN3cub18CUB_300001_SM_10006detail10radix_sort30DeviceRadixSortHistogramKernelINS1_5radix10policy_hubIiNS0_8NullTypeEyE10Policy1000ELNS0_9SortOrderE0EiyNS1_21identity_decomposer_tEEEvPT2_PKT1_SB_iiT3_:
	.zero		5120


//--------------------- .nv.shared._ZN3cub18CUB_300001_SM_10006detail10radix_sort31DeviceRadixSortSingleTileKernelINS1_5radix10policy_hubIiNS0_8NullTypeEyE10Policy1000ELNS0_9SortOrderE0EiS6_yNS1_21identity_decomposer_tEEEvPKT1_PSB_PKT2_PSF_T3_iiT4_ --------------------------
	.section	.nv.shared._ZN3cub18CUB_300001_SM_10006detail10radix_sort31DeviceRadixSortSingleTileKernelINS1_5radix10policy_hubIiNS0_8NullTypeEyE10Policy1000ELNS0_9SortOrderE0EiS6_yNS1_21identity_decomposer_tEEEvPKT1_PSB_PKT2_PSF_T3_iiT4_,"aw",@nobits
	.sectionflags	@""
	.align	16
.nv.shared._ZN3cub18CUB_300001_SM_10006detail10radix_sort31DeviceRadixSortSingleTileKernelINS1_5radix10policy_hubIiNS0_8NullTypeEyE10Policy1000ELNS0_9SortOrderE0EiS6_yNS1_21identity_decomposer_tEEEvPKT1_PSB_PKT2_PSF_T3_iiT4_:
	.zero		34880


//--------------------- .nv.shared._ZN3cub18CUB_300001_SM_10006detail9transform16transform_kernelINS2_10policy_hubILb1EN4cuda3std3__45tupleIJN6thrust24THRUST_300001_SM_1000_NS6detail15normal_iteratorINSA_10device_ptrIiEEEEEEEE10policy1000El15AbsoluteFunctorSF_JPiEEEvT0_iT1_T2_DpNS2_10kernel_argIT3_EE --------------------------
	.section	.nv.shared._ZN3cub18CUB_300001_SM_10006detail9transform16transform_kernelINS2_10policy_hubILb1EN4cuda3std3__45tupleIJN6thrust24THRUST_300001_SM_1000_NS6detail15normal_iteratorINSA_10device_ptrIiEEEEEEEE10policy1000El15AbsoluteFunctorSF_JPiEEEvT0_iT1_T2_DpNS2_10kernel_argIT3_EE,"aw",@nobits
	.sectionflags	@""
	.align	16
	.zero		1024


//--------------------- .nv.shared._ZN3cub18CUB_300001_SM_10006detail9transform16transform_kernelINS2_10policy_hubILb1EN4cuda3std3__45tupleIJN6thrust24THRUST_300001_SM_1000_NS6detail15normal_iteratorINSA_10device_ptrIiEEEEEEEE10policy1000Ei15AbsoluteFunctorSF_JPiEEEvT0_iT1_T2_DpNS2_10kernel_argIT3_EE --------------------------
	.section	.nv.shared._ZN3cub18CUB_300001_SM_10006detail9transform16transform_kernelINS2_10policy_hubILb1EN4cuda3std3__45tupleIJN6thrust24THRUST_300001_SM_1000_NS6detail15normal_iteratorINSA_10device_ptrIiEEEEEEEE10policy1000Ei15AbsoluteFunctorSF_JPiEEEvT0_iT1_T2_DpNS2_10kernel_argIT3_EE,"aw",@nobits
	.sectionflags	@""
	.align	16
	.zero		1024


//--------------------- .nv.shared._ZN3cub18CUB_300001_SM_10006detail8for_each13static_kernelINS2_12policy_hub_t12policy_500_tEmN6thrust24THRUST_300001_SM_1000_NS8cuda_cub20__uninitialized_fill7functorINS7_10device_ptrIiEEiEEEEvT0_T1_ --------------------------
	.section	.nv.shared._ZN3cub18CUB_300001_SM_10006detail8for_each13static_kernelINS2_12policy_hub_t12policy_500_tEmN6thrust24THRUST_300001_SM_1000_NS8cuda_cub20__uninitialized_fill7functorINS7_10device_ptrIiEEiEEEEvT0_T1_,"aw",@nobits
	.sectionflags	@""
	.align	16
	.zero		1024


//--------------------- .nv.shared._ZN3cub18CUB_300001_SM_10006detail11EmptyKernelIvEEvv --------------------------
	.section	.nv.shared._ZN3cub18CUB_300001_SM_10006detail11EmptyKernelIvEEvv,"aw",@nobits
	.sectionflags	@""
	.align	16
	.zero		1024


//--------------------- .nv.shared._ZN6thrust24THRUST_300001_SM_1000_NS8cuda_cub4core6detail13_kernel_agentINS1_8__unique11UniqueAgentINS0_6detail15normal_iteratorINS0_10device_ptrIiEEEESB_N4cuda3std3__48equal_toIiEEiPiEEJSB_SB_SG_SH_iN3cub18CUB_300001_SM_100013ScanTileStateIiLb1EEEmEEEvDpT0_ --------------------------
	.section	.nv.shared._ZN6thrust24THRUST_300001_SM_1000_NS8cuda_cub4core6detail13_kernel_agentINS1_8__unique11UniqueAgentINS0_6detail15normal_iteratorINS0_10device_ptrIiEEEESB_N4cuda3std3__48equal_toIiEEiPiEEJSB_SB_SG_SH_iN3cub18CUB_300001_SM_100013ScanTileStateIiLb1EEEmEEEvDpT0_,"aw",@nobits
	.sectionflags	@""
	.align	16
	.zero		1024


//--------------------- .nv.shared._ZN6thrust24THRUST_300001_SM_1000_NS8cuda_cub4core6detail13_kernel_agentINS1_8__unique9InitAgentIN3cub18CUB_300001_SM_100013ScanTileStateIiLb1EEEPiiEEJSA_mSB_EEEvDpT0_ --------------------------
	.section	.nv.shared._ZN6thrust24THRUST_300001_SM_1000_NS8cuda_cub4core6detail13_kernel_agentINS1_8__unique9InitAgentIN3cub18CUB_300001_SM_100013ScanTileStateIiLb1EEEPiiEEJSA_mSB_EEEvDpT0_,"aw",@nobits
	.sectionflags	@""
	.align	16
	.zero		1024


//--------------------- .nv.shared._Z28processAllCombinationsKernelPaPiS0_iS_S0_S0_iiiS0_S0_S0_ii --------------------------
	.section	.nv.shared._Z28processAllCombinationsKernelPaPiS0_iS_S0_S0_iiiS0_S0_S0_ii,"aw",@nobits
	.sectionflags	@""
	.align	16
	.zero		1024


//--------------------- .nv.shared._Z21convertToUniqueKernelPaPiS0_iS_S0_S0_i --------------------------
	.section	.nv.shared._Z21convertToUniqueKernelPaPiS0_iS_S0_S0_i,"aw",@nobits
	.sectionflags	@""
	.align	16
	.zero		1024


//--------------------- .nv.constant0._ZN3cub18CUB_300001_SM_10006detail10radix_sort29DeviceRadixSortOnesweepKernelINS1_5radix10policy_hubIiNS0_8NullTypeEyE10Policy1000ELNS0_9SortOrderE0EiS6_yiiNS1_21identity_decomposer_tEEEvPT5_SC_PT3_PKSD_PT1_PKSH_PT2_PKSL_T4_iiT6_ --------------------------
	.section	.nv.constant0._ZN3cub18CUB_300001_SM_10006detail10radix_sort29DeviceRadixSortOnesweepKernelINS1_5radix10policy_hubIiNS0_8NullTypeEyE10Policy1000ELNS0_9SortOrderE0EiS6_yiiNS1_21identity_decomposer_tEEEvPT5_SC_PT3_PKSD_PT1_PKSH_PT2_PKSL_T4_iiT6_,"a",@progbits
	.sectionflags	@""
	.align	4
.nv.constant0._ZN3cub18CUB_300001_SM_10006detail10radix_sort29DeviceRadixSortOnesweepKernelINS1_5radix10policy_hubIiNS0_8NullTypeEyE10Policy1000ELNS0_9SortOrderE0EiS6_yiiNS1_21identity_decomposer_tEEEvPT5_SC_PT3_PKSD_PT1_PKSH_PT2_PKSL_T4_iiT6_:
	.zero		973


//--------------------- .nv.constant0._ZN3cub18CUB_300001_SM_10006detail10radix_sort33DeviceRadixSortExclusiveSumKernelINS1_5radix10policy_hubIiNS0_8NullTypeEyE10Policy1000EyEEvPT0_ --------------------------
	.section	.nv.constant0._ZN3cub18CUB_300001_SM_10006detail10radix_sort33DeviceRadixSortExclusiveSumKernelINS1_5radix10policy_hubIiNS0_8NullTypeEyE10Policy1000EyEEvPT0_,"a",@progbits
	.sectionflags	@""
	.align	4
.nv.constant0._ZN3cub18CUB_300001_SM_10006detail10radix_sort33DeviceRadixSortExclusiveSumKernelINS1_5radix10policy_hubIiNS0_8NullTypeEyE10Policy1000EyEEvPT0_:
	.zero		904


//--------------------- .nv.constant0._ZN3cub18CUB_300001_SM_10006detail10radix_sort30DeviceRadixSortHistogramKernelINS1_5radix10policy_hubIiNS0_8NullTypeEyE10Policy1000ELNS0_9SortOrderE0EiyNS1_21identity_decomposer_tEEEvPT2_PKT1_SB_iiT3_ --------------------------
	.section	.nv.constant0._ZN3cub18CUB_300001_SM_10006detail10radix_sort30DeviceRadixSortHistogramKernelINS1_5radix10policy_hubIiNS0_8NullTypeEyE10Policy1000ELNS0_9SortOrderE0EiyNS1_21identity_decomposer_tEEEvPT2_PKT1_SB_iiT3_,"a",@progbits
	.sectionflags	@""
	.align	4
.nv.constant0._ZN3cub18CUB_300001_SM_10006detail10radix_sort30DeviceRadixSortHistogramKernelINS1_5radix10policy_hubIiNS0_8NullTypeEyE10Policy1000ELNS0_9SortOrderE0EiyNS1_21identity_decomposer_tEEEvPT2_PKT1_SB_iiT3_:
	.zero		929


//--------------------- .nv.constant0._ZN3cub18CUB_300001_SM_10006detail10radix_sort31DeviceRadixSortSingleTileKernelINS1_5radix10policy_hubIiNS0_8NullTypeEyE10Policy1000ELNS0_9SortOrderE0EiS6_yNS1_21identity_decomposer_tEEEvPKT1_PSB_PKT2_PSF_T3_iiT4_ --------------------------
	.section	.nv.constant0._ZN3cub18CUB_300001_SM_10006detail10radix_sort31DeviceRadixSortSingleTileKernelINS1_5radix10policy_hubIiNS0_8NullTypeEyE10Policy1000ELNS0_9SortOrderE0EiS6_yNS1_21identity_decomposer_tEEEvPKT1_PSB_PKT2_PSF_T3_iiT4_,"a",@progbits
	.sectionflags	@""
	.align	4
.nv.constant0._ZN3cub18CUB_300001_SM_10006detail10radix_sort31DeviceRadixSortSingleTileKernelINS1_5radix10policy_hubIiNS0_8NullTypeEyE10Policy1000ELNS0_9SortOrderE0EiS6_yNS1_21identity_decomposer_tEEEvPKT1_PSB_PKT2_PSF_T3_iiT4_:
	.zero		945


//--------------------- .nv.constant0._ZN3cub18CUB_300001_SM_10006detail9transform16transform_kernelINS2_10policy_hubILb1EN4cuda3std3__45tupleIJN6thrust24THRUST_300001_SM_1000_NS6detail15normal_iteratorINSA_10device_ptrIiEEEEEEEE10policy1000El15AbsoluteFunctorSF_JPiEEEvT0_iT1_T2_DpNS2_10kernel_argIT3_EE --------------------------
	.section	.nv.constant0._ZN3cub18CUB_300001_SM_10006detail9transform16transform_kernelINS2_10policy_hubILb1EN4cuda3std3__45tupleIJN6thrust24THRUST_300001_SM_1000_NS6detail15normal_iteratorINSA_10device_ptrIiEEEEEEEE10policy1000El15AbsoluteFunctorSF_JPiEEEvT0_iT1_T2_DpNS2_10kernel_argIT3_EE,"a",@progbits
	.sectionflags	@""
	.align	4
.nv.constant0._ZN3cub18CUB_300001_SM_10006detail9transform16transform_kernelINS2_10policy_hubILb1EN4cuda3std3__45tupleIJN6thrust24THRUST_300001_SM_1000_NS6detail15normal_iteratorINSA_10device_ptrIiEEEEEEEE10policy1000El15AbsoluteFunctorSF_JPiEEEvT0_iT1_T2_DpNS2_10kernel_argIT3_EE:
	.zero		936


//--------------------- .nv.constant0._ZN3cub18CUB_300001_SM_10006detail9transform16transform_kernelINS2_10policy_hubILb1EN4cuda3std3__45tupleIJN6thrust24THRUST_300001_SM_1000_NS6detail15normal_iteratorINSA_10device_ptrIiEEEEEEEE10policy1000Ei15AbsoluteFunctorSF_JPiEEEvT0_iT1_T2_DpNS2_10kernel_argIT3_EE --------------------------
	.section	.nv.constant0._ZN3cub18CUB_300001_SM_10006detail9transform16transform_kernelINS2_10policy_hubILb1EN4cuda3std3__45tupleIJN6thrust24THRUST_300001_SM_1000_NS6detail15normal_iteratorINSA_10device_ptrIiEEEEEEEE10policy1000Ei15AbsoluteFunctorSF_JPiEEEvT0_iT1_T2_DpNS2_10kernel_argIT3_EE,"a",@progbits
	.sectionflags	@""
	.align	4
.nv.constant0._ZN3cub18CUB_300001_SM_10006detail9transform16transform_kernelINS2_10policy_hubILb1EN4cuda3std3__45tupleIJN6thrust24THRUST_300001_SM_1000_NS6detail15normal_iteratorINSA_10device_ptrIiEEEEEEEE10policy1000Ei15AbsoluteFunctorSF_JPiEEEvT0_iT1_T2_DpNS2_10kernel_argIT3_EE:
	.zero		936


//--------------------- .nv.constant0._ZN3cub18CUB_300001_SM_10006detail8for_each13static_kernelINS2_12policy_hub_t12policy_500_tEmN6thrust24THRUST_300001_SM_1000_NS8cuda_cub20__uninitialized_fill7functorINS7_10device_ptrIiEEiEEEEvT0_T1_ --------------------------
	.section	.nv.constant0._ZN3cub18CUB_300001_SM_10006detail8for_each13static_kernelINS2_12policy_hub_t12policy_500_tEmN6thrust24THRUST_300001_SM_1000_NS8cuda_cub20__uninitialized_fill7functorINS7_10device_ptrIiEEiEEEEvT0_T1_,"a",@progbits
	.sectionflags	@""
	.align	4
.nv.constant0._ZN3cub18CUB_300001_SM_10006detail8for_each13static_kernelINS2_12policy_hub_t12policy_500_tEmN6thrust24THRUST_300001_SM_1000_NS8cuda_cub20__uninitialized_fill7functorINS7_10device_ptrIiEEiEEEEvT0_T1_:
	.zero		920


//--------------------- .nv.constant0._ZN3cub18CUB_300001_SM_10006detail11EmptyKernelIvEEvv --------------------------
	.section	.nv.constant0._ZN3cub18CUB_300001_SM_10006detail11EmptyKernelIvEEvv,"a",@progbits
	.sectionflags	@""
	.align	4
.nv.constant0._ZN3cub18CUB_300001_SM_10006detail11EmptyKernelIvEEvv:
	.zero		896


//--------------------- .nv.constant0._ZN6thrust24THRUST_300001_SM_1000_NS8cuda_cub4core6detail13_kernel_agentINS1_8__unique11UniqueAgentINS0_6detail15normal_iteratorINS0_10device_ptrIiEEEESB_N4cuda3std3__48equal_toIiEEiPiEEJSB_SB_SG_SH_iN3cub18CUB_300001_SM_100013ScanTileStateIiLb1EEEmEEEvDpT0_ --------------------------
	.section	.nv.constant0._ZN6thrust24THRUST_300001_SM_1000_NS8cuda_cub4core6detail13_kernel_agentINS1_8__unique11UniqueAgentINS0_6detail15normal_iteratorINS0_10device_ptrIiEEEESB_N4cuda3std3__48equal_toIiEEiPiEEJSB_SB_SG_SH_iN3cub18CUB_300001_SM_100013ScanTileStateIiLb1EEEmEEEvDpT0_,"a",@progbits
	.sectionflags	@""
	.align	4
.nv.constant0._ZN6thrust24THRUST_300001_SM_1000_NS8cuda_cub4core6detail13_kernel_agentINS1_8__unique11UniqueAgentINS0_6detail15normal_iteratorINS0_10device_ptrIiEEEESB_N4cuda3std3__48equal_toIiEEiPiEEJSB_SB_SG_SH_iN3cub18CUB_300001_SM_100013ScanTileStateIiLb1EEEmEEEvDpT0_:
	.zero		952


//--------------------- .nv.constant0._ZN6thrust24THRUST_300001_SM_1000_NS8cuda_cub4core6detail13_kernel_agentINS1_8__unique9InitAgentIN3cub18CUB_300001_SM_100013ScanTileStateIiLb1EEEPiiEEJSA_mSB_EEEvDpT0_ --------------------------
	.section	.nv.constant0._ZN6thrust24THRUST_300001_SM_1000_NS8cuda_cub4core6detail13_kernel_agentINS1_8__unique9InitAgentIN3cub18CUB_300001_SM_100013ScanTileStateIiLb1EEEPiiEEJSA_mSB_EEEvDpT0_,"a",@progbits
	.sectionflags	@""
	.align	4
.nv.constant0._ZN6thrust24THRUST_300001_SM_1000_NS8cuda_cub4core6detail13_kernel_agentINS1_8__unique9InitAgentIN3cub18CUB_300001_SM_100013ScanTileStateIiLb1EEEPiiEEJSA_mSB_EEEvDpT0_:
	.zero		920


//--------------------- .nv.constant0._Z28processAllCombinationsKernelPaPiS0_iS_S0_S0_iiiS0_S0_S0_ii --------------------------
	.section	.nv.constant0._Z28processAllCombinationsKernelPaPiS0_iS_S0_S0_iiiS0_S0_S0_ii,"a",@progbits
	.sectionflags	@""
	.align	4
.nv.constant0._Z28processAllCombinationsKernelPaPiS0_iS_S0_S0_iiiS0_S0_S0_ii:
	.zero		1000


//--------------------- .nv.constant0._Z21convertToUniqueKernelPaPiS0_iS_S0_S0_i --------------------------
	.section	.nv.constant0._Z21convertToUniqueKernelPaPiS0_iS_S0_S0_i,"a",@progbits
	.sectionflags	@""
	.align	4
.nv.constant0._Z21convertToUniqueKernelPaPiS0_iS_S0_S0_i:
	.zero		956


//--------------------- SYMBOLS --------------------------

	.type		.nv.reservedSmem.offset0,@object
	.size		.nv.reservedSmem.offset0,0x4
	.type		.nv.reservedSmem.cap,@object
	.size		.nv.reservedSmem.cap,0x4
